//
// Generated by NVIDIA NVVM Compiler
//
// Compiler Build ID: CL-36424714
// Cuda compilation tools, release 13.0, V13.0.88
// Based on NVVM 20.0.0
//

.version 9.0
.target sm_100
.address_size 64

	// .globl	_Z31projectPointsToPolygonNokKerneliP7double2S0_dddddd
.func  (.param .b64 func_retval0) __internal_accurate_pow
(
	.param .b64 __internal_accurate_pow_param_0
)
;

.visible .entry _Z31projectPointsToPolygonNokKerneliP7double2S0_dddddd(
	.param .u32 _Z31projectPointsToPolygonNokKerneliP7double2S0_dddddd_param_0,
	.param .u64 .ptr .align 1 _Z31projectPointsToPolygonNokKerneliP7double2S0_dddddd_param_1,
	.param .u64 .ptr .align 1 _Z31projectPointsToPolygonNokKerneliP7double2S0_dddddd_param_2,
	.param .f64 _Z31projectPointsToPolygonNokKerneliP7double2S0_dddddd_param_3,
	.param .f64 _Z31projectPointsToPolygonNokKerneliP7double2S0_dddddd_param_4,
	.param .f64 _Z31projectPointsToPolygonNokKerneliP7double2S0_dddddd_param_5,
	.param .f64 _Z31projectPointsToPolygonNokKerneliP7double2S0_dddddd_param_6,
	.param .f64 _Z31projectPointsToPolygonNokKerneliP7double2S0_dddddd_param_7,
	.param .f64 _Z31projectPointsToPolygonNokKerneliP7double2S0_dddddd_param_8
)
{
	.reg .pred 	%p<61>;
	.reg .b32 	%r<140>;
	.reg .b64 	%rd<10>;
	.reg .b64 	%fd<245>;

	ld.param.u32 	%r37, [_Z31projectPointsToPolygonNokKerneliP7double2S0_dddddd_param_0];
	ld.param.f64 	%fd238, [_Z31projectPointsToPolygonNokKerneliP7double2S0_dddddd_param_4];
	ld.param.f64 	%fd66, [_Z31projectPointsToPolygonNokKerneliP7double2S0_dddddd_param_8];
	mov.u32 	%r38, %ctaid.x;
	mov.u32 	%r39, %ntid.x;
	mov.u32 	%r40, %tid.x;
	mad.lo.s32 	%r1, %r38, %r39, %r40;
	setp.ge.s32 	%p1, %r1, %r37;
	@%p1 bra 	$L__BB0_52;
	ld.param.u64 	%rd9, [_Z31projectPointsToPolygonNokKerneliP7double2S0_dddddd_param_2];
	ld.param.u64 	%rd8, [_Z31projectPointsToPolygonNokKerneliP7double2S0_dddddd_param_1];
	cvta.to.global.u64 	%rd5, %rd8;
	cvta.to.global.u64 	%rd6, %rd9;
	mul.wide.s32 	%rd7, %r1, 16;
	add.s64 	%rd1, %rd5, %rd7;
	ld.global.v2.f64 	{%fd1, %fd2}, [%rd1];
	add.s64 	%rd2, %rd6, %rd7;
	ld.global.v2.f64 	{%fd3, %fd4}, [%rd2];
	{
	.reg .b32 %temp; 
	mov.b64 	{%temp, %r2}, %fd3;
	}
	mov.f64 	%fd67, 0d4000000000000000;
	{
	.reg .b32 %temp; 
	mov.b64 	{%temp, %r41}, %fd67;
	}
	and.b32  	%r4, %r41, 2146435072;
	setp.eq.s32 	%p2, %r4, 1062207488;
	abs.f64 	%fd5, %fd3;
	{ // callseq 0, 0
	.param .b64 param0;
	st.param.f64 	[param0], %fd5;
	.param .b64 retval0;
	call.uni (retval0), 
	__internal_accurate_pow, 
	(
	param0
	);
	ld.param.f64 	%fd68, [retval0];
	} // callseq 0
	setp.lt.s32 	%p3, %r2, 0;
	neg.f64 	%fd70, %fd68;
	selp.f64 	%fd71, %fd70, %fd68, %p2;
	selp.f64 	%fd229, %fd71, %fd68, %p3;
	setp.neu.f64 	%p4, %fd3, 0d0000000000000000;
	@%p4 bra 	$L__BB0_3;
	setp.eq.s32 	%p5, %r4, 1062207488;
	selp.b32 	%r42, %r2, 0, %p5;
	setp.lt.s32 	%p6, %r41, 0;
	or.b32  	%r43, %r42, 2146435072;
	selp.b32 	%r44, %r43, %r42, %p6;
	mov.b32 	%r45, 0;
	mov.b64 	%fd229, {%r45, %r44};
$L__BB0_3:
	add.f64 	%fd72, %fd3, 0d4000000000000000;
	{
	.reg .b32 %temp; 
	mov.b64 	{%temp, %r46}, %fd72;
	}
	and.b32  	%r47, %r46, 2146435072;
	setp.ne.s32 	%p7, %r47, 2146435072;
	@%p7 bra 	$L__BB0_8;
	setp.num.f64 	%p8, %fd3, %fd3;
	@%p8 bra 	$L__BB0_6;
	mov.f64 	%fd73, 0d4000000000000000;
	add.rn.f64 	%fd229, %fd3, %fd73;
	bra.uni 	$L__BB0_8;
$L__BB0_6:
	setp.neu.f64 	%p9, %fd5, 0d7FF0000000000000;
	@%p9 bra 	$L__BB0_8;
	setp.lt.s32 	%p10, %r2, 0;
	setp.eq.s32 	%p11, %r4, 1062207488;
	setp.lt.s32 	%p12, %r41, 0;
	selp.b32 	%r49, 0, 2146435072, %p12;
	and.b32  	%r50, %r41, 2147483647;
	setp.ne.s32 	%p13, %r50, 1071644672;
	or.b32  	%r51, %r49, -2147483648;
	selp.b32 	%r52, %r51, %r49, %p13;
	selp.b32 	%r53, %r52, %r49, %p11;
	selp.b32 	%r54, %r53, %r49, %p10;
	mov.b32 	%r55, 0;
	mov.b64 	%fd229, {%r55, %r54};
$L__BB0_8:
	setp.eq.s32 	%p14, %r4, 1062207488;
	{
	.reg .b32 %temp; 
	mov.b64 	{%temp, %r5}, %fd4;
	}
	abs.f64 	%fd12, %fd4;
	{ // callseq 1, 0
	.param .b64 param0;
	st.param.f64 	[param0], %fd12;
	.param .b64 retval0;
	call.uni (retval0), 
	__internal_accurate_pow, 
	(
	param0
	);
	ld.param.f64 	%fd74, [retval0];
	} // callseq 1
	setp.lt.s32 	%p15, %r5, 0;
	neg.f64 	%fd76, %fd74;
	selp.f64 	%fd77, %fd76, %fd74, %p14;
	selp.f64 	%fd231, %fd77, %fd74, %p15;
	setp.neu.f64 	%p16, %fd4, 0d0000000000000000;
	@%p16 bra 	$L__BB0_10;
	selp.b32 	%r57, %r5, 0, %p14;
	setp.lt.s32 	%p18, %r41, 0;
	or.b32  	%r58, %r57, 2146435072;
	selp.b32 	%r59, %r58, %r57, %p18;
	mov.b32 	%r60, 0;
	mov.b64 	%fd231, {%r60, %r59};
$L__BB0_10:
	add.f64 	%fd78, %fd4, 0d4000000000000000;
	{
	.reg .b32 %temp; 
	mov.b64 	{%temp, %r61}, %fd78;
	}
	and.b32  	%r62, %r61, 2146435072;
	setp.ne.s32 	%p19, %r62, 2146435072;
	@%p19 bra 	$L__BB0_15;
	setp.num.f64 	%p20, %fd4, %fd4;
	@%p20 bra 	$L__BB0_13;
	mov.f64 	%fd79, 0d4000000000000000;
	add.rn.f64 	%fd231, %fd4, %fd79;
	bra.uni 	$L__BB0_15;
$L__BB0_13:
	setp.neu.f64 	%p21, %fd12, 0d7FF0000000000000;
	@%p21 bra 	$L__BB0_15;
	setp.lt.s32 	%p22, %r5, 0;
	setp.eq.s32 	%p23, %r4, 1062207488;
	setp.lt.s32 	%p24, %r41, 0;
	selp.b32 	%r64, 0, 2146435072, %p24;
	and.b32  	%r65, %r41, 2147483647;
	setp.ne.s32 	%p25, %r65, 1071644672;
	or.b32  	%r66, %r64, -2147483648;
	selp.b32 	%r67, %r66, %r64, %p25;
	selp.b32 	%r68, %r67, %r64, %p23;
	selp.b32 	%r69, %r68, %r64, %p22;
	mov.b32 	%r70, 0;
	mov.b64 	%fd231, {%r70, %r69};
$L__BB0_15:
	ld.param.f64 	%fd223, [_Z31projectPointsToPolygonNokKerneliP7double2S0_dddddd_param_6];
	setp.eq.f64 	%p26, %fd4, 0d3FF0000000000000;
	selp.f64 	%fd80, 0d3FF0000000000000, %fd231, %p26;
	setp.eq.f64 	%p27, %fd3, 0d3FF0000000000000;
	selp.f64 	%fd81, 0d3FF0000000000000, %fd229, %p27;
	add.f64 	%fd82, %fd81, %fd80;
	sqrt.rn.f64 	%fd19, %fd82;
	mov.f64 	%fd83, 0d3FF0000000000000;
	sub.f64 	%fd84, %fd83, %fd223;
	div.rn.f64 	%fd232, %fd84, %fd238;
	{
	.reg .b32 %temp; 
	mov.b64 	{%temp, %r128}, %fd232;
	}
	{
	.reg .b32 %temp; 
	mov.b64 	{%r129, %temp}, %fd232;
	}
	setp.gt.s32 	%p28, %r128, 1048575;
	mov.b32 	%r130, -1023;
	@%p28 bra 	$L__BB0_17;
	mul.f64 	%fd232, %fd232, 0d4350000000000000;
	{
	.reg .b32 %temp; 
	mov.b64 	{%temp, %r128}, %fd232;
	}
	{
	.reg .b32 %temp; 
	mov.b64 	{%r129, %temp}, %fd232;
	}
	mov.b32 	%r130, -1077;
$L__BB0_17:
	add.s32 	%r73, %r128, -1;
	setp.gt.u32 	%p29, %r73, 2146435070;
	@%p29 bra 	$L__BB0_21;
	shr.u32 	%r76, %r128, 20;
	add.s32 	%r131, %r130, %r76;
	and.b32  	%r77, %r128, 1048575;
	or.b32  	%r78, %r77, 1072693248;
	mov.b64 	%fd233, {%r129, %r78};
	setp.lt.u32 	%p31, %r78, 1073127583;
	@%p31 bra 	$L__BB0_20;
	{
	.reg .b32 %temp; 
	mov.b64 	{%r79, %temp}, %fd233;
	}
	{
	.reg .b32 %temp; 
	mov.b64 	{%temp, %r80}, %fd233;
	}
	add.s32 	%r81, %r80, -1048576;
	mov.b64 	%fd233, {%r79, %r81};
	add.s32 	%r131, %r131, 1;
$L__BB0_20:
	add.f64 	%fd86, %fd233, 0dBFF0000000000000;
	add.f64 	%fd87, %fd233, 0d3FF0000000000000;
	rcp.approx.ftz.f64 	%fd88, %fd87;
	neg.f64 	%fd89, %fd87;
	fma.rn.f64 	%fd90, %fd89, %fd88, 0d3FF0000000000000;
	fma.rn.f64 	%fd91, %fd90, %fd90, %fd90;
	fma.rn.f64 	%fd92, %fd91, %fd88, %fd88;
	mul.f64 	%fd93, %fd86, %fd92;
	fma.rn.f64 	%fd94, %fd86, %fd92, %fd93;
	mul.f64 	%fd95, %fd94, %fd94;
	fma.rn.f64 	%fd96, %fd95, 0d3EB1380B3AE80F1E, 0d3ED0EE258B7A8B04;
	fma.rn.f64 	%fd97, %fd96, %fd95, 0d3EF3B2669F02676F;
	fma.rn.f64 	%fd98, %fd97, %fd95, 0d3F1745CBA9AB0956;
	fma.rn.f64 	%fd99, %fd98, %fd95, 0d3F3C71C72D1B5154;
	fma.rn.f64 	%fd100, %fd99, %fd95, 0d3F624924923BE72D;
	fma.rn.f64 	%fd101, %fd100, %fd95, 0d3F8999999999A3C4;
	fma.rn.f64 	%fd102, %fd101, %fd95, 0d3FB5555555555554;
	sub.f64 	%fd103, %fd86, %fd94;
	add.f64 	%fd104, %fd103, %fd103;
	neg.f64 	%fd105, %fd94;
	fma.rn.f64 	%fd106, %fd105, %fd86, %fd104;
	mul.f64 	%fd107, %fd92, %fd106;
	mul.f64 	%fd108, %fd95, %fd102;
	fma.rn.f64 	%fd109, %fd108, %fd94, %fd107;
	xor.b32  	%r82, %r131, -2147483648;
	mov.b32 	%r83, 1127219200;
	mov.b64 	%fd110, {%r82, %r83};
	mov.b32 	%r84, -2147483648;
	mov.b64 	%fd111, {%r84, %r83};
	sub.f64 	%fd112, %fd110, %fd111;
	fma.rn.f64 	%fd113, %fd112, 0d3FE62E42FEFA39EF, %fd94;
	fma.rn.f64 	%fd114, %fd112, 0dBFE62E42FEFA39EF, %fd113;
	sub.f64 	%fd115, %fd114, %fd94;
	sub.f64 	%fd116, %fd109, %fd115;
	fma.rn.f64 	%fd117, %fd112, 0d3C7ABC9E3B39803F, %fd116;
	add.f64 	%fd234, %fd113, %fd117;
	bra.uni 	$L__BB0_22;
$L__BB0_21:
	fma.rn.f64 	%fd85, %fd232, 0d7FF0000000000000, 0d7FF0000000000000;
	{
	.reg .b32 %temp; 
	mov.b64 	{%temp, %r74}, %fd232;
	}
	and.b32  	%r75, %r74, 2147483647;
	setp.eq.s32 	%p30, %r75, 0;
	selp.f64 	%fd234, 0dFFF0000000000000, %fd85, %p30;
$L__BB0_22:
	ld.param.f64 	%fd226, [_Z31projectPointsToPolygonNokKerneliP7double2S0_dddddd_param_7];
	ld.param.f64 	%fd222, [_Z31projectPointsToPolygonNokKerneliP7double2S0_dddddd_param_5];
	ld.param.f64 	%fd219, [_Z31projectPointsToPolygonNokKerneliP7double2S0_dddddd_param_3];
	add.f64 	%fd118, %fd222, %fd226;
	setp.gtu.f64 	%p32, %fd19, %fd118;
	sub.f64 	%fd119, %fd219, %fd1;
	add.f64 	%fd120, %fd226, %fd119;
	setp.gtu.f64 	%p33, %fd19, %fd120;
	or.pred  	%p34, %p32, %p33;
	@%p34 bra 	$L__BB0_31;
	{
	.reg .b32 %temp; 
	mov.b64 	{%temp, %r132}, %fd238;
	}
	{
	.reg .b32 %temp; 
	mov.b64 	{%r133, %temp}, %fd238;
	}
	setp.gt.s32 	%p35, %r132, 1048575;
	mov.b32 	%r134, -1023;
	mov.f64 	%fd235, %fd238;
	@%p35 bra 	$L__BB0_25;
	mul.f64 	%fd235, %fd238, 0d4350000000000000;
	{
	.reg .b32 %temp; 
	mov.b64 	{%temp, %r132}, %fd235;
	}
	{
	.reg .b32 %temp; 
	mov.b64 	{%r133, %temp}, %fd235;
	}
	mov.b32 	%r134, -1077;
$L__BB0_25:
	add.s32 	%r87, %r132, -1;
	setp.gt.u32 	%p36, %r87, 2146435070;
	@%p36 bra 	$L__BB0_29;
	shr.u32 	%r90, %r132, 20;
	add.s32 	%r135, %r134, %r90;
	and.b32  	%r91, %r132, 1048575;
	or.b32  	%r92, %r91, 1072693248;
	mov.b64 	%fd236, {%r133, %r92};
	setp.lt.u32 	%p38, %r92, 1073127583;
	@%p38 bra 	$L__BB0_28;
	{
	.reg .b32 %temp; 
	mov.b64 	{%r93, %temp}, %fd236;
	}
	{
	.reg .b32 %temp; 
	mov.b64 	{%temp, %r94}, %fd236;
	}
	add.s32 	%r95, %r94, -1048576;
	mov.b64 	%fd236, {%r93, %r95};
	add.s32 	%r135, %r135, 1;
$L__BB0_28:
	add.f64 	%fd123, %fd236, 0dBFF0000000000000;
	add.f64 	%fd124, %fd236, 0d3FF0000000000000;
	rcp.approx.ftz.f64 	%fd125, %fd124;
	neg.f64 	%fd126, %fd124;
	fma.rn.f64 	%fd127, %fd126, %fd125, 0d3FF0000000000000;
	fma.rn.f64 	%fd128, %fd127, %fd127, %fd127;
	fma.rn.f64 	%fd129, %fd128, %fd125, %fd125;
	mul.f64 	%fd130, %fd123, %fd129;
	fma.rn.f64 	%fd131, %fd123, %fd129, %fd130;
	mul.f64 	%fd132, %fd131, %fd131;
	fma.rn.f64 	%fd133, %fd132, 0d3EB1380B3AE80F1E, 0d3ED0EE258B7A8B04;
	fma.rn.f64 	%fd134, %fd133, %fd132, 0d3EF3B2669F02676F;
	fma.rn.f64 	%fd135, %fd134, %fd132, 0d3F1745CBA9AB0956;
	fma.rn.f64 	%fd136, %fd135, %fd132, 0d3F3C71C72D1B5154;
	fma.rn.f64 	%fd137, %fd136, %fd132, 0d3F624924923BE72D;
	fma.rn.f64 	%fd138, %fd137, %fd132, 0d3F8999999999A3C4;
	fma.rn.f64 	%fd139, %fd138, %fd132, 0d3FB5555555555554;
	sub.f64 	%fd140, %fd123, %fd131;
	add.f64 	%fd141, %fd140, %fd140;
	neg.f64 	%fd142, %fd131;
	fma.rn.f64 	%fd143, %fd142, %fd123, %fd141;
	mul.f64 	%fd144, %fd129, %fd143;
	mul.f64 	%fd145, %fd132, %fd139;
	fma.rn.f64 	%fd146, %fd145, %fd131, %fd144;
	xor.b32  	%r96, %r135, -2147483648;
	mov.b32 	%r97, 1127219200;
	mov.b64 	%fd147, {%r96, %r97};
	mov.b32 	%r98, -2147483648;
	mov.b64 	%fd148, {%r98, %r97};
	sub.f64 	%fd149, %fd147, %fd148;
	fma.rn.f64 	%fd150, %fd149, 0d3FE62E42FEFA39EF, %fd131;
	fma.rn.f64 	%fd151, %fd149, 0dBFE62E42FEFA39EF, %fd150;
	sub.f64 	%fd152, %fd151, %fd131;
	sub.f64 	%fd153, %fd146, %fd152;
	fma.rn.f64 	%fd154, %fd149, 0d3C7ABC9E3B39803F, %fd153;
	add.f64 	%fd237, %fd150, %fd154;
	bra.uni 	$L__BB0_30;
$L__BB0_29:
	fma.rn.f64 	%fd122, %fd235, 0d7FF0000000000000, 0d7FF0000000000000;
	{
	.reg .b32 %temp; 
	mov.b64 	{%temp, %r88}, %fd235;
	}
	and.b32  	%r89, %r88, 2147483647;
	setp.eq.s32 	%p37, %r89, 0;
	selp.f64 	%fd237, 0dFFF0000000000000, %fd122, %p37;
$L__BB0_30:
	ld.param.f64 	%fd227, [_Z31projectPointsToPolygonNokKerneliP7double2S0_dddddd_param_7];
	fma.rn.f64 	%fd155, %fd66, %fd19, %fd237;
	add.f64 	%fd156, %fd227, %fd1;
	setp.le.f64 	%p39, %fd155, %fd156;
	@%p39 bra 	$L__BB0_52;
$L__BB0_31:
	ld.param.f64 	%fd244, [_Z31projectPointsToPolygonNokKerneliP7double2S0_dddddd_param_3];
	add.f64 	%fd158, %fd244, %fd19;
	setp.ge.f64 	%p40, %fd1, %fd158;
	mov.f64 	%fd157, 0d0000000000000000;
	mov.f64 	%fd243, %fd157;
	@%p40 bra 	$L__BB0_51;
	ld.param.f64 	%fd224, [_Z31projectPointsToPolygonNokKerneliP7double2S0_dddddd_param_6];
	sub.f64 	%fd159, %fd19, %fd234;
	sub.f64 	%fd160, %fd159, %fd224;
	setp.leu.f64 	%p41, %fd1, %fd160;
	@%p41 bra 	$L__BB0_34;
	ld.param.f64 	%fd221, [_Z31projectPointsToPolygonNokKerneliP7double2S0_dddddd_param_3];
	sub.f64 	%fd212, %fd19, %fd1;
	add.f64 	%fd213, %fd221, %fd212;
	mul.f64 	%fd243, %fd213, 0d3FE0000000000000;
	sub.f64 	%fd214, %fd1, %fd19;
	add.f64 	%fd215, %fd221, %fd214;
	mul.f64 	%fd244, %fd215, 0d3FE0000000000000;
	bra.uni 	$L__BB0_51;
$L__BB0_34:
	ld.param.f64 	%fd243, [_Z31projectPointsToPolygonNokKerneliP7double2S0_dddddd_param_6];
	neg.f64 	%fd161, %fd19;
	div.rn.f64 	%fd162, %fd161, %fd66;
	sub.f64 	%fd163, %fd162, %fd234;
	div.rn.f64 	%fd164, %fd243, %fd66;
	add.f64 	%fd165, %fd164, %fd163;
	setp.ge.f64 	%p42, %fd1, %fd165;
	neg.f64 	%fd244, %fd234;
	@%p42 bra 	$L__BB0_51;
	{
	.reg .b32 %temp; 
	mov.b64 	{%temp, %r136}, %fd238;
	}
	{
	.reg .b32 %temp; 
	mov.b64 	{%r137, %temp}, %fd238;
	}
	setp.gt.s32 	%p43, %r136, 1048575;
	mov.b32 	%r138, -1023;
	@%p43 bra 	$L__BB0_37;
	mul.f64 	%fd238, %fd238, 0d4350000000000000;
	{
	.reg .b32 %temp; 
	mov.b64 	{%temp, %r136}, %fd238;
	}
	{
	.reg .b32 %temp; 
	mov.b64 	{%r137, %temp}, %fd238;
	}
	mov.b32 	%r138, -1077;
$L__BB0_37:
	add.s32 	%r101, %r136, -1;
	setp.gt.u32 	%p44, %r101, 2146435070;
	@%p44 bra 	$L__BB0_41;
	shr.u32 	%r104, %r136, 20;
	add.s32 	%r139, %r138, %r104;
	and.b32  	%r105, %r136, 1048575;
	or.b32  	%r106, %r105, 1072693248;
	mov.b64 	%fd239, {%r137, %r106};
	setp.lt.u32 	%p46, %r106, 1073127583;
	@%p46 bra 	$L__BB0_40;
	{
	.reg .b32 %temp; 
	mov.b64 	{%r107, %temp}, %fd239;
	}
	{
	.reg .b32 %temp; 
	mov.b64 	{%temp, %r108}, %fd239;
	}
	add.s32 	%r109, %r108, -1048576;
	mov.b64 	%fd239, {%r107, %r109};
	add.s32 	%r139, %r139, 1;
$L__BB0_40:
	add.f64 	%fd167, %fd239, 0dBFF0000000000000;
	add.f64 	%fd168, %fd239, 0d3FF0000000000000;
	rcp.approx.ftz.f64 	%fd169, %fd168;
	neg.f64 	%fd170, %fd168;
	fma.rn.f64 	%fd171, %fd170, %fd169, 0d3FF0000000000000;
	fma.rn.f64 	%fd172, %fd171, %fd171, %fd171;
	fma.rn.f64 	%fd173, %fd172, %fd169, %fd169;
	mul.f64 	%fd174, %fd167, %fd173;
	fma.rn.f64 	%fd175, %fd167, %fd173, %fd174;
	mul.f64 	%fd176, %fd175, %fd175;
	fma.rn.f64 	%fd177, %fd176, 0d3EB1380B3AE80F1E, 0d3ED0EE258B7A8B04;
	fma.rn.f64 	%fd178, %fd177, %fd176, 0d3EF3B2669F02676F;
	fma.rn.f64 	%fd179, %fd178, %fd176, 0d3F1745CBA9AB0956;
	fma.rn.f64 	%fd180, %fd179, %fd176, 0d3F3C71C72D1B5154;
	fma.rn.f64 	%fd181, %fd180, %fd176, 0d3F624924923BE72D;
	fma.rn.f64 	%fd182, %fd181, %fd176, 0d3F8999999999A3C4;
	fma.rn.f64 	%fd183, %fd182, %fd176, 0d3FB5555555555554;
	sub.f64 	%fd184, %fd167, %fd175;
	add.f64 	%fd185, %fd184, %fd184;
	neg.f64 	%fd186, %fd175;
	fma.rn.f64 	%fd187, %fd186, %fd167, %fd185;
	mul.f64 	%fd188, %fd173, %fd187;
	mul.f64 	%fd189, %fd176, %fd183;
	fma.rn.f64 	%fd190, %fd189, %fd175, %fd188;
	xor.b32  	%r110, %r139, -2147483648;
	mov.b32 	%r111, 1127219200;
	mov.b64 	%fd191, {%r110, %r111};
	mov.b32 	%r112, -2147483648;
	mov.b64 	%fd192, {%r112, %r111};
	sub.f64 	%fd193, %fd191, %fd192;
	fma.rn.f64 	%fd194, %fd193, 0d3FE62E42FEFA39EF, %fd175;
	fma.rn.f64 	%fd195, %fd193, 0dBFE62E42FEFA39EF, %fd194;
	sub.f64 	%fd196, %fd195, %fd175;
	sub.f64 	%fd197, %fd190, %fd196;
	fma.rn.f64 	%fd198, %fd193, 0d3C7ABC9E3B39803F, %fd197;
	add.f64 	%fd244, %fd194, %fd198;
	bra.uni 	$L__BB0_42;
$L__BB0_41:
	fma.rn.f64 	%fd166, %fd238, 0d7FF0000000000000, 0d7FF0000000000000;
	{
	.reg .b32 %temp; 
	mov.b64 	{%temp, %r102}, %fd238;
	}
	and.b32  	%r103, %r102, 2147483647;
	setp.eq.s32 	%p45, %r103, 0;
	selp.f64 	%fd244, 0dFFF0000000000000, %fd166, %p45;
$L__BB0_42:
	div.rn.f64 	%fd200, %fd19, %fd66;
	sub.f64 	%fd201, %fd244, %fd200;
	setp.leu.f64 	%p47, %fd1, %fd201;
	mov.f64 	%fd243, %fd157;
	@%p47 bra 	$L__BB0_51;
	setp.eq.s32 	%p48, %r4, 1062207488;
	fma.rn.f64 	%fd49, %fd66, %fd1, %fd19;
	{
	.reg .b32 %temp; 
	mov.b64 	{%temp, %r36}, %fd66;
	}
	abs.f64 	%fd50, %fd66;
	{ // callseq 2, 0
	.param .b64 param0;
	st.param.f64 	[param0], %fd50;
	.param .b64 retval0;
	call.uni (retval0), 
	__internal_accurate_pow, 
	(
	param0
	);
	ld.param.f64 	%fd202, [retval0];
	} // callseq 2
	setp.lt.s32 	%p49, %r36, 0;
	neg.f64 	%fd204, %fd202;
	selp.f64 	%fd205, %fd204, %fd202, %p48;
	selp.f64 	%fd242, %fd205, %fd202, %p49;
	setp.neu.f64 	%p50, %fd66, 0d0000000000000000;
	@%p50 bra 	$L__BB0_45;
	selp.b32 	%r114, %r36, 0, %p48;
	setp.lt.s32 	%p52, %r41, 0;
	or.b32  	%r115, %r114, 2146435072;
	selp.b32 	%r116, %r115, %r114, %p52;
	mov.b32 	%r117, 0;
	mov.b64 	%fd242, {%r117, %r116};
$L__BB0_45:
	add.f64 	%fd206, %fd66, 0d4000000000000000;
	{
	.reg .b32 %temp; 
	mov.b64 	{%temp, %r118}, %fd206;
	}
	and.b32  	%r119, %r118, 2146435072;
	setp.ne.s32 	%p53, %r119, 2146435072;
	@%p53 bra 	$L__BB0_50;
	setp.num.f64 	%p54, %fd66, %fd66;
	@%p54 bra 	$L__BB0_48;
	mov.f64 	%fd207, 0d4000000000000000;
	add.rn.f64 	%fd242, %fd66, %fd207;
	bra.uni 	$L__BB0_50;
$L__BB0_48:
	setp.neu.f64 	%p55, %fd50, 0d7FF0000000000000;
	@%p55 bra 	$L__BB0_50;
	setp.lt.s32 	%p56, %r36, 0;
	setp.eq.s32 	%p57, %r4, 1062207488;
	setp.lt.s32 	%p58, %r41, 0;
	selp.b32 	%r121, 0, 2146435072, %p58;
	and.b32  	%r122, %r41, 2147483647;
	setp.ne.s32 	%p59, %r122, 1071644672;
	or.b32  	%r123, %r121, -2147483648;
	selp.b32 	%r124, %r123, %r121, %p59;
	selp.b32 	%r125, %r124, %r121, %p57;
	selp.b32 	%r126, %r125, %r121, %p56;
	mov.b32 	%r127, 0;
	mov.b64 	%fd242, {%r127, %r126};
$L__BB0_50:
	setp.eq.f64 	%p60, %fd66, 0d3FF0000000000000;
	add.f64 	%fd208, %fd242, 0d3FF0000000000000;
	selp.f64 	%fd209, 0d4000000000000000, %fd208, %p60;
	mul.f64 	%fd210, %fd66, %fd244;
	sub.f64 	%fd211, %fd49, %fd210;
	div.rn.f64 	%fd243, %fd211, %fd209;
	fma.rn.f64 	%fd244, %fd66, %fd243, %fd244;
$L__BB0_51:
	div.rn.f64 	%fd216, %fd243, %fd19;
	mul.f64 	%fd217, %fd3, %fd216;
	mul.f64 	%fd218, %fd4, %fd216;
	st.global.v2.f64 	[%rd2], {%fd217, %fd218};
	st.global.v2.f64 	[%rd1], {%fd244, %fd2};
$L__BB0_52:
	ret;

}
	// .globl	_Z39projectPointsToPolygonNokKernel_unsplitiP7double2dddddd
.visible .entry _Z39projectPointsToPolygonNokKernel_unsplitiP7double2dddddd(
	.param .u32 _Z39projectPointsToPolygonNokKernel_unsplitiP7double2dddddd_param_0,
	.param .u64 .ptr .align 1 _Z39projectPointsToPolygonNokKernel_unsplitiP7double2dddddd_param_1,
	.param .f64 _Z39projectPointsToPolygonNokKernel_unsplitiP7double2dddddd_param_2,
	.param .f64 _Z39projectPointsToPolygonNokKernel_unsplitiP7double2dddddd_param_3,
	.param .f64 _Z39projectPointsToPolygonNokKernel_unsplitiP7double2dddddd_param_4,
	.param .f64 _Z39projectPointsToPolygonNokKernel_unsplitiP7double2dddddd_param_5,
	.param .f64 _Z39projectPointsToPolygonNokKernel_unsplitiP7double2dddddd_param_6,
	.param .f64 _Z39projectPointsToPolygonNokKernel_unsplitiP7double2dddddd_param_7
)
{
	.reg .pred 	%p<61>;
	.reg .b32 	%r<140>;
	.reg .b64 	%rd<8>;
	.reg .b64 	%fd<245>;

	ld.param.u32 	%r37, [_Z39projectPointsToPolygonNokKernel_unsplitiP7double2dddddd_param_0];
	ld.param.f64 	%fd238, [_Z39projectPointsToPolygonNokKernel_unsplitiP7double2dddddd_param_3];
	ld.param.f64 	%fd66, [_Z39projectPointsToPolygonNokKernel_unsplitiP7double2dddddd_param_7];
	mov.u32 	%r38, %ctaid.x;
	mov.u32 	%r39, %ntid.x;
	mov.u32 	%r40, %tid.x;
	mad.lo.s32 	%r1, %r38, %r39, %r40;
	setp.ge.s32 	%p1, %r1, %r37;
	@%p1 bra 	$L__BB1_52;
	ld.param.u64 	%rd7, [_Z39projectPointsToPolygonNokKernel_unsplitiP7double2dddddd_param_1];
	cvta.to.global.u64 	%rd4, %rd7;
	mul.wide.s32 	%rd5, %r1, 16;
	add.s64 	%rd1, %rd4, %rd5;
	ld.global.v2.f64 	{%fd1, %fd2}, [%rd1];
	mul.wide.s32 	%rd6, %r37, 16;
	add.s64 	%rd2, %rd1, %rd6;
	ld.global.v2.f64 	{%fd3, %fd4}, [%rd2];
	{
	.reg .b32 %temp; 
	mov.b64 	{%temp, %r2}, %fd3;
	}
	mov.f64 	%fd67, 0d4000000000000000;
	{
	.reg .b32 %temp; 
	mov.b64 	{%temp, %r41}, %fd67;
	}
	and.b32  	%r4, %r41, 2146435072;
	setp.eq.s32 	%p2, %r4, 1062207488;
	abs.f64 	%fd5, %fd3;
	{ // callseq 3, 0
	.param .b64 param0;
	st.param.f64 	[param0], %fd5;
	.param .b64 retval0;
	call.uni (retval0), 
	__internal_accurate_pow, 
	(
	param0
	);
	ld.param.f64 	%fd68, [retval0];
	} // callseq 3
	setp.lt.s32 	%p3, %r2, 0;
	neg.f64 	%fd70, %fd68;
	selp.f64 	%fd71, %fd70, %fd68, %p2;
	selp.f64 	%fd229, %fd71, %fd68, %p3;
	setp.neu.f64 	%p4, %fd3, 0d0000000000000000;
	@%p4 bra 	$L__BB1_3;
	setp.eq.s32 	%p5, %r4, 1062207488;
	selp.b32 	%r42, %r2, 0, %p5;
	setp.lt.s32 	%p6, %r41, 0;
	or.b32  	%r43, %r42, 2146435072;
	selp.b32 	%r44, %r43, %r42, %p6;
	mov.b32 	%r45, 0;
	mov.b64 	%fd229, {%r45, %r44};
$L__BB1_3:
	add.f64 	%fd72, %fd3, 0d4000000000000000;
	{
	.reg .b32 %temp; 
	mov.b64 	{%temp, %r46}, %fd72;
	}
	and.b32  	%r47, %r46, 2146435072;
	setp.ne.s32 	%p7, %r47, 2146435072;
	@%p7 bra 	$L__BB1_8;
	setp.num.f64 	%p8, %fd3, %fd3;
	@%p8 bra 	$L__BB1_6;
	mov.f64 	%fd73, 0d4000000000000000;
	add.rn.f64 	%fd229, %fd3, %fd73;
	bra.uni 	$L__BB1_8;
$L__BB1_6:
	setp.neu.f64 	%p9, %fd5, 0d7FF0000000000000;
	@%p9 bra 	$L__BB1_8;
	setp.lt.s32 	%p10, %r2, 0;
	setp.eq.s32 	%p11, %r4, 1062207488;
	setp.lt.s32 	%p12, %r41, 0;
	selp.b32 	%r49, 0, 2146435072, %p12;
	and.b32  	%r50, %r41, 2147483647;
	setp.ne.s32 	%p13, %r50, 1071644672;
	or.b32  	%r51, %r49, -2147483648;
	selp.b32 	%r52, %r51, %r49, %p13;
	selp.b32 	%r53, %r52, %r49, %p11;
	selp.b32 	%r54, %r53, %r49, %p10;
	mov.b32 	%r55, 0;
	mov.b64 	%fd229, {%r55, %r54};
$L__BB1_8:
	setp.eq.s32 	%p14, %r4, 1062207488;
	{
	.reg .b32 %temp; 
	mov.b64 	{%temp, %r5}, %fd4;
	}
	abs.f64 	%fd12, %fd4;
	{ // callseq 4, 0
	.param .b64 param0;
	st.param.f64 	[param0], %fd12;
	.param .b64 retval0;
	call.uni (retval0), 
	__internal_accurate_pow, 
	(
	param0
	);
	ld.param.f64 	%fd74, [retval0];
	} // callseq 4
	setp.lt.s32 	%p15, %r5, 0;
	neg.f64 	%fd76, %fd74;
	selp.f64 	%fd77, %fd76, %fd74, %p14;
	selp.f64 	%fd231, %fd77, %fd74, %p15;
	setp.neu.f64 	%p16, %fd4, 0d0000000000000000;
	@%p16 bra 	$L__BB1_10;
	selp.b32 	%r57, %r5, 0, %p14;
	setp.lt.s32 	%p18, %r41, 0;
	or.b32  	%r58, %r57, 2146435072;
	selp.b32 	%r59, %r58, %r57, %p18;
	mov.b32 	%r60, 0;
	mov.b64 	%fd231, {%r60, %r59};
$L__BB1_10:
	add.f64 	%fd78, %fd4, 0d4000000000000000;
	{
	.reg .b32 %temp; 
	mov.b64 	{%temp, %r61}, %fd78;
	}
	and.b32  	%r62, %r61, 2146435072;
	setp.ne.s32 	%p19, %r62, 2146435072;
	@%p19 bra 	$L__BB1_15;
	setp.num.f64 	%p20, %fd4, %fd4;
	@%p20 bra 	$L__BB1_13;
	mov.f64 	%fd79, 0d4000000000000000;
	add.rn.f64 	%fd231, %fd4, %fd79;
	bra.uni 	$L__BB1_15;
$L__BB1_13:
	setp.neu.f64 	%p21, %fd12, 0d7FF0000000000000;
	@%p21 bra 	$L__BB1_15;
	setp.lt.s32 	%p22, %r5, 0;
	setp.eq.s32 	%p23, %r4, 1062207488;
	setp.lt.s32 	%p24, %r41, 0;
	selp.b32 	%r64, 0, 2146435072, %p24;
	and.b32  	%r65, %r41, 2147483647;
	setp.ne.s32 	%p25, %r65, 1071644672;
	or.b32  	%r66, %r64, -2147483648;
	selp.b32 	%r67, %r66, %r64, %p25;
	selp.b32 	%r68, %r67, %r64, %p23;
	selp.b32 	%r69, %r68, %r64, %p22;
	mov.b32 	%r70, 0;
	mov.b64 	%fd231, {%r70, %r69};
$L__BB1_15:
	ld.param.f64 	%fd223, [_Z39projectPointsToPolygonNokKernel_unsplitiP7double2dddddd_param_5];
	setp.eq.f64 	%p26, %fd4, 0d3FF0000000000000;
	selp.f64 	%fd80, 0d3FF0000000000000, %fd231, %p26;
	setp.eq.f64 	%p27, %fd3, 0d3FF0000000000000;
	selp.f64 	%fd81, 0d3FF0000000000000, %fd229, %p27;
	add.f64 	%fd82, %fd81, %fd80;
	sqrt.rn.f64 	%fd19, %fd82;
	mov.f64 	%fd83, 0d3FF0000000000000;
	sub.f64 	%fd84, %fd83, %fd223;
	div.rn.f64 	%fd232, %fd84, %fd238;
	{
	.reg .b32 %temp; 
	mov.b64 	{%temp, %r128}, %fd232;
	}
	{
	.reg .b32 %temp; 
	mov.b64 	{%r129, %temp}, %fd232;
	}
	setp.gt.s32 	%p28, %r128, 1048575;
	mov.b32 	%r130, -1023;
	@%p28 bra 	$L__BB1_17;
	mul.f64 	%fd232, %fd232, 0d4350000000000000;
	{
	.reg .b32 %temp; 
	mov.b64 	{%temp, %r128}, %fd232;
	}
	{
	.reg .b32 %temp; 
	mov.b64 	{%r129, %temp}, %fd232;
	}
	mov.b32 	%r130, -1077;
$L__BB1_17:
	add.s32 	%r73, %r128, -1;
	setp.gt.u32 	%p29, %r73, 2146435070;
	@%p29 bra 	$L__BB1_21;
	shr.u32 	%r76, %r128, 20;
	add.s32 	%r131, %r130, %r76;
	and.b32  	%r77, %r128, 1048575;
	or.b32  	%r78, %r77, 1072693248;
	mov.b64 	%fd233, {%r129, %r78};
	setp.lt.u32 	%p31, %r78, 1073127583;
	@%p31 bra 	$L__BB1_20;
	{
	.reg .b32 %temp; 
	mov.b64 	{%r79, %temp}, %fd233;
	}
	{
	.reg .b32 %temp; 
	mov.b64 	{%temp, %r80}, %fd233;
	}
	add.s32 	%r81, %r80, -1048576;
	mov.b64 	%fd233, {%r79, %r81};
	add.s32 	%r131, %r131, 1;
$L__BB1_20:
	add.f64 	%fd86, %fd233, 0dBFF0000000000000;
	add.f64 	%fd87, %fd233, 0d3FF0000000000000;
	rcp.approx.ftz.f64 	%fd88, %fd87;
	neg.f64 	%fd89, %fd87;
	fma.rn.f64 	%fd90, %fd89, %fd88, 0d3FF0000000000000;
	fma.rn.f64 	%fd91, %fd90, %fd90, %fd90;
	fma.rn.f64 	%fd92, %fd91, %fd88, %fd88;
	mul.f64 	%fd93, %fd86, %fd92;
	fma.rn.f64 	%fd94, %fd86, %fd92, %fd93;
	mul.f64 	%fd95, %fd94, %fd94;
	fma.rn.f64 	%fd96, %fd95, 0d3EB1380B3AE80F1E, 0d3ED0EE258B7A8B04;
	fma.rn.f64 	%fd97, %fd96, %fd95, 0d3EF3B2669F02676F;
	fma.rn.f64 	%fd98, %fd97, %fd95, 0d3F1745CBA9AB0956;
	fma.rn.f64 	%fd99, %fd98, %fd95, 0d3F3C71C72D1B5154;
	fma.rn.f64 	%fd100, %fd99, %fd95, 0d3F624924923BE72D;
	fma.rn.f64 	%fd101, %fd100, %fd95, 0d3F8999999999A3C4;
	fma.rn.f64 	%fd102, %fd101, %fd95, 0d3FB5555555555554;
	sub.f64 	%fd103, %fd86, %fd94;
	add.f64 	%fd104, %fd103, %fd103;
	neg.f64 	%fd105, %fd94;
	fma.rn.f64 	%fd106, %fd105, %fd86, %fd104;
	mul.f64 	%fd107, %fd92, %fd106;
	mul.f64 	%fd108, %fd95, %fd102;
	fma.rn.f64 	%fd109, %fd108, %fd94, %fd107;
	xor.b32  	%r82, %r131, -2147483648;
	mov.b32 	%r83, 1127219200;
	mov.b64 	%fd110, {%r82, %r83};
	mov.b32 	%r84, -2147483648;
	mov.b64 	%fd111, {%r84, %r83};
	sub.f64 	%fd112, %fd110, %fd111;
	fma.rn.f64 	%fd113, %fd112, 0d3FE62E42FEFA39EF, %fd94;
	fma.rn.f64 	%fd114, %fd112, 0dBFE62E42FEFA39EF, %fd113;
	sub.f64 	%fd115, %fd114, %fd94;
	sub.f64 	%fd116, %fd109, %fd115;
	fma.rn.f64 	%fd117, %fd112, 0d3C7ABC9E3B39803F, %fd116;
	add.f64 	%fd234, %fd113, %fd117;
	bra.uni 	$L__BB1_22;
$L__BB1_21:
	fma.rn.f64 	%fd85, %fd232, 0d7FF0000000000000, 0d7FF0000000000000;
	{
	.reg .b32 %temp; 
	mov.b64 	{%temp, %r74}, %fd232;
	}
	and.b32  	%r75, %r74, 2147483647;
	setp.eq.s32 	%p30, %r75, 0;
	selp.f64 	%fd234, 0dFFF0000000000000, %fd85, %p30;
$L__BB1_22:
	ld.param.f64 	%fd226, [_Z39projectPointsToPolygonNokKernel_unsplitiP7double2dddddd_param_6];
	ld.param.f64 	%fd222, [_Z39projectPointsToPolygonNokKernel_unsplitiP7double2dddddd_param_4];
	ld.param.f64 	%fd219, [_Z39projectPointsToPolygonNokKernel_unsplitiP7double2dddddd_param_2];
	add.f64 	%fd118, %fd222, %fd226;
	setp.gtu.f64 	%p32, %fd19, %fd118;
	sub.f64 	%fd119, %fd219, %fd1;
	add.f64 	%fd120, %fd226, %fd119;
	setp.gtu.f64 	%p33, %fd19, %fd120;
	or.pred  	%p34, %p32, %p33;
	@%p34 bra 	$L__BB1_31;
	{
	.reg .b32 %temp; 
	mov.b64 	{%temp, %r132}, %fd238;
	}
	{
	.reg .b32 %temp; 
	mov.b64 	{%r133, %temp}, %fd238;
	}
	setp.gt.s32 	%p35, %r132, 1048575;
	mov.b32 	%r134, -1023;
	mov.f64 	%fd235, %fd238;
	@%p35 bra 	$L__BB1_25;
	mul.f64 	%fd235, %fd238, 0d4350000000000000;
	{
	.reg .b32 %temp; 
	mov.b64 	{%temp, %r132}, %fd235;
	}
	{
	.reg .b32 %temp; 
	mov.b64 	{%r133, %temp}, %fd235;
	}
	mov.b32 	%r134, -1077;
$L__BB1_25:
	add.s32 	%r87, %r132, -1;
	setp.gt.u32 	%p36, %r87, 2146435070;
	@%p36 bra 	$L__BB1_29;
	shr.u32 	%r90, %r132, 20;
	add.s32 	%r135, %r134, %r90;
	and.b32  	%r91, %r132, 1048575;
	or.b32  	%r92, %r91, 1072693248;
	mov.b64 	%fd236, {%r133, %r92};
	setp.lt.u32 	%p38, %r92, 1073127583;
	@%p38 bra 	$L__BB1_28;
	{
	.reg .b32 %temp; 
	mov.b64 	{%r93, %temp}, %fd236;
	}
	{
	.reg .b32 %temp; 
	mov.b64 	{%temp, %r94}, %fd236;
	}
	add.s32 	%r95, %r94, -1048576;
	mov.b64 	%fd236, {%r93, %r95};
	add.s32 	%r135, %r135, 1;
$L__BB1_28:
	add.f64 	%fd123, %fd236, 0dBFF0000000000000;
	add.f64 	%fd124, %fd236, 0d3FF0000000000000;
	rcp.approx.ftz.f64 	%fd125, %fd124;
	neg.f64 	%fd126, %fd124;
	fma.rn.f64 	%fd127, %fd126, %fd125, 0d3FF0000000000000;
	fma.rn.f64 	%fd128, %fd127, %fd127, %fd127;
	fma.rn.f64 	%fd129, %fd128, %fd125, %fd125;
	mul.f64 	%fd130, %fd123, %fd129;
	fma.rn.f64 	%fd131, %fd123, %fd129, %fd130;
	mul.f64 	%fd132, %fd131, %fd131;
	fma.rn.f64 	%fd133, %fd132, 0d3EB1380B3AE80F1E, 0d3ED0EE258B7A8B04;
	fma.rn.f64 	%fd134, %fd133, %fd132, 0d3EF3B2669F02676F;
	fma.rn.f64 	%fd135, %fd134, %fd132, 0d3F1745CBA9AB0956;
	fma.rn.f64 	%fd136, %fd135, %fd132, 0d3F3C71C72D1B5154;
	fma.rn.f64 	%fd137, %fd136, %fd132, 0d3F624924923BE72D;
	fma.rn.f64 	%fd138, %fd137, %fd132, 0d3F8999999999A3C4;
	fma.rn.f64 	%fd139, %fd138, %fd132, 0d3FB5555555555554;
	sub.f64 	%fd140, %fd123, %fd131;
	add.f64 	%fd141, %fd140, %fd140;
	neg.f64 	%fd142, %fd131;
	fma.rn.f64 	%fd143, %fd142, %fd123, %fd141;
	mul.f64 	%fd144, %fd129, %fd143;
	mul.f64 	%fd145, %fd132, %fd139;
	fma.rn.f64 	%fd146, %fd145, %fd131, %fd144;
	xor.b32  	%r96, %r135, -2147483648;
	mov.b32 	%r97, 1127219200;
	mov.b64 	%fd147, {%r96, %r97};
	mov.b32 	%r98, -2147483648;
	mov.b64 	%fd148, {%r98, %r97};
	sub.f64 	%fd149, %fd147, %fd148;
	fma.rn.f64 	%fd150, %fd149, 0d3FE62E42FEFA39EF, %fd131;
	fma.rn.f64 	%fd151, %fd149, 0dBFE62E42FEFA39EF, %fd150;
	sub.f64 	%fd152, %fd151, %fd131;
	sub.f64 	%fd153, %fd146, %fd152;
	fma.rn.f64 	%fd154, %fd149, 0d3C7ABC9E3B39803F, %fd153;
	add.f64 	%fd237, %fd150, %fd154;
	bra.uni 	$L__BB1_30;
$L__BB1_29:
	fma.rn.f64 	%fd122, %fd235, 0d7FF0000000000000, 0d7FF0000000000000;
	{
	.reg .b32 %temp; 
	mov.b64 	{%temp, %r88}, %fd235;
	}
	and.b32  	%r89, %r88, 2147483647;
	setp.eq.s32 	%p37, %r89, 0;
	selp.f64 	%fd237, 0dFFF0000000000000, %fd122, %p37;
$L__BB1_30:
	ld.param.f64 	%fd227, [_Z39projectPointsToPolygonNokKernel_unsplitiP7double2dddddd_param_6];
	fma.rn.f64 	%fd155, %fd66, %fd19, %fd237;
	add.f64 	%fd156, %fd227, %fd1;
	setp.le.f64 	%p39, %fd155, %fd156;
	@%p39 bra 	$L__BB1_52;
$L__BB1_31:
	ld.param.f64 	%fd244, [_Z39projectPointsToPolygonNokKernel_unsplitiP7double2dddddd_param_2];
	add.f64 	%fd158, %fd244, %fd19;
	setp.ge.f64 	%p40, %fd1, %fd158;
	mov.f64 	%fd157, 0d0000000000000000;
	mov.f64 	%fd243, %fd157;
	@%p40 bra 	$L__BB1_51;
	ld.param.f64 	%fd224, [_Z39projectPointsToPolygonNokKernel_unsplitiP7double2dddddd_param_5];
	sub.f64 	%fd159, %fd19, %fd234;
	sub.f64 	%fd160, %fd159, %fd224;
	setp.leu.f64 	%p41, %fd1, %fd160;
	@%p41 bra 	$L__BB1_34;
	ld.param.f64 	%fd221, [_Z39projectPointsToPolygonNokKernel_unsplitiP7double2dddddd_param_2];
	sub.f64 	%fd212, %fd19, %fd1;
	add.f64 	%fd213, %fd221, %fd212;
	mul.f64 	%fd243, %fd213, 0d3FE0000000000000;
	sub.f64 	%fd214, %fd1, %fd19;
	add.f64 	%fd215, %fd221, %fd214;
	mul.f64 	%fd244, %fd215, 0d3FE0000000000000;
	bra.uni 	$L__BB1_51;
$L__BB1_34:
	ld.param.f64 	%fd243, [_Z39projectPointsToPolygonNokKernel_unsplitiP7double2dddddd_param_5];
	neg.f64 	%fd161, %fd19;
	div.rn.f64 	%fd162, %fd161, %fd66;
	sub.f64 	%fd163, %fd162, %fd234;
	div.rn.f64 	%fd164, %fd243, %fd66;
	add.f64 	%fd165, %fd164, %fd163;
	setp.ge.f64 	%p42, %fd1, %fd165;
	neg.f64 	%fd244, %fd234;
	@%p42 bra 	$L__BB1_51;
	{
	.reg .b32 %temp; 
	mov.b64 	{%temp, %r136}, %fd238;
	}
	{
	.reg .b32 %temp; 
	mov.b64 	{%r137, %temp}, %fd238;
	}
	setp.gt.s32 	%p43, %r136, 1048575;
	mov.b32 	%r138, -1023;
	@%p43 bra 	$L__BB1_37;
	mul.f64 	%fd238, %fd238, 0d4350000000000000;
	{
	.reg .b32 %temp; 
	mov.b64 	{%temp, %r136}, %fd238;
	}
	{
	.reg .b32 %temp; 
	mov.b64 	{%r137, %temp}, %fd238;
	}
	mov.b32 	%r138, -1077;
$L__BB1_37:
	add.s32 	%r101, %r136, -1;
	setp.gt.u32 	%p44, %r101, 2146435070;
	@%p44 bra 	$L__BB1_41;
	shr.u32 	%r104, %r136, 20;
	add.s32 	%r139, %r138, %r104;
	and.b32  	%r105, %r136, 1048575;
	or.b32  	%r106, %r105, 1072693248;
	mov.b64 	%fd239, {%r137, %r106};
	setp.lt.u32 	%p46, %r106, 1073127583;
	@%p46 bra 	$L__BB1_40;
	{
	.reg .b32 %temp; 
	mov.b64 	{%r107, %temp}, %fd239;
	}
	{
	.reg .b32 %temp; 
	mov.b64 	{%temp, %r108}, %fd239;
	}
	add.s32 	%r109, %r108, -1048576;
	mov.b64 	%fd239, {%r107, %r109};
	add.s32 	%r139, %r139, 1;
$L__BB1_40:
	add.f64 	%fd167, %fd239, 0dBFF0000000000000;
	add.f64 	%fd168, %fd239, 0d3FF0000000000000;
	rcp.approx.ftz.f64 	%fd169, %fd168;
	neg.f64 	%fd170, %fd168;
	fma.rn.f64 	%fd171, %fd170, %fd169, 0d3FF0000000000000;
	fma.rn.f64 	%fd172, %fd171, %fd171, %fd171;
	fma.rn.f64 	%fd173, %fd172, %fd169, %fd169;
	mul.f64 	%fd174, %fd167, %fd173;
	fma.rn.f64 	%fd175, %fd167, %fd173, %fd174;
	mul.f64 	%fd176, %fd175, %fd175;
	fma.rn.f64 	%fd177, %fd176, 0d3EB1380B3AE80F1E, 0d3ED0EE258B7A8B04;
	fma.rn.f64 	%fd178, %fd177, %fd176, 0d3EF3B2669F02676F;
	fma.rn.f64 	%fd179, %fd178, %fd176, 0d3F1745CBA9AB0956;
	fma.rn.f64 	%fd180, %fd179, %fd176, 0d3F3C71C72D1B5154;
	fma.rn.f64 	%fd181, %fd180, %fd176, 0d3F624924923BE72D;
	fma.rn.f64 	%fd182, %fd181, %fd176, 0d3F8999999999A3C4;
	fma.rn.f64 	%fd183, %fd182, %fd176, 0d3FB5555555555554;
	sub.f64 	%fd184, %fd167, %fd175;
	add.f64 	%fd185, %fd184, %fd184;
	neg.f64 	%fd186, %fd175;
	fma.rn.f64 	%fd187, %fd186, %fd167, %fd185;
	mul.f64 	%fd188, %fd173, %fd187;
	mul.f64 	%fd189, %fd176, %fd183;
	fma.rn.f64 	%fd190, %fd189, %fd175, %fd188;
	xor.b32  	%r110, %r139, -2147483648;
	mov.b32 	%r111, 1127219200;
	mov.b64 	%fd191, {%r110, %r111};
	mov.b32 	%r112, -2147483648;
	mov.b64 	%fd192, {%r112, %r111};
	sub.f64 	%fd193, %fd191, %fd192;
	fma.rn.f64 	%fd194, %fd193, 0d3FE62E42FEFA39EF, %fd175;
	fma.rn.f64 	%fd195, %fd193, 0dBFE62E42FEFA39EF, %fd194;
	sub.f64 	%fd196, %fd195, %fd175;
	sub.f64 	%fd197, %fd190, %fd196;
	fma.rn.f64 	%fd198, %fd193, 0d3C7ABC9E3B39803F, %fd197;
	add.f64 	%fd244, %fd194, %fd198;
	bra.uni 	$L__BB1_42;
$L__BB1_41:
	fma.rn.f64 	%fd166, %fd238, 0d7FF0000000000000, 0d7FF0000000000000;
	{
	.reg .b32 %temp; 
	mov.b64 	{%temp, %r102}, %fd238;
	}
	and.b32  	%r103, %r102, 2147483647;
	setp.eq.s32 	%p45, %r103, 0;
	selp.f64 	%fd244, 0dFFF0000000000000, %fd166, %p45;
$L__BB1_42:
	div.rn.f64 	%fd200, %fd19, %fd66;
	sub.f64 	%fd201, %fd244, %fd200;
	setp.leu.f64 	%p47, %fd1, %fd201;
	mov.f64 	%fd243, %fd157;
	@%p47 bra 	$L__BB1_51;
	setp.eq.s32 	%p48, %r4, 1062207488;
	fma.rn.f64 	%fd49, %fd66, %fd1, %fd19;
	{
	.reg .b32 %temp; 
	mov.b64 	{%temp, %r36}, %fd66;
	}
	abs.f64 	%fd50, %fd66;
	{ // callseq 5, 0
	.param .b64 param0;
	st.param.f64 	[param0], %fd50;
	.param .b64 retval0;
	call.uni (retval0), 
	__internal_accurate_pow, 
	(
	param0
	);
	ld.param.f64 	%fd202, [retval0];
	} // callseq 5
	setp.lt.s32 	%p49, %r36, 0;
	neg.f64 	%fd204, %fd202;
	selp.f64 	%fd205, %fd204, %fd202, %p48;
	selp.f64 	%fd242, %fd205, %fd202, %p49;
	setp.neu.f64 	%p50, %fd66, 0d0000000000000000;
	@%p50 bra 	$L__BB1_45;
	selp.b32 	%r114, %r36, 0, %p48;
	setp.lt.s32 	%p52, %r41, 0;
	or.b32  	%r115, %r114, 2146435072;
	selp.b32 	%r116, %r115, %r114, %p52;
	mov.b32 	%r117, 0;
	mov.b64 	%fd242, {%r117, %r116};
$L__BB1_45:
	add.f64 	%fd206, %fd66, 0d4000000000000000;
	{
	.reg .b32 %temp; 
	mov.b64 	{%temp, %r118}, %fd206;
	}
	and.b32  	%r119, %r118, 2146435072;
	setp.ne.s32 	%p53, %r119, 2146435072;
	@%p53 bra 	$L__BB1_50;
	setp.num.f64 	%p54, %fd66, %fd66;
	@%p54 bra 	$L__BB1_48;
	mov.f64 	%fd207, 0d4000000000000000;
	add.rn.f64 	%fd242, %fd66, %fd207;
	bra.uni 	$L__BB1_50;
$L__BB1_48:
	setp.neu.f64 	%p55, %fd50, 0d7FF0000000000000;
	@%p55 bra 	$L__BB1_50;
	setp.lt.s32 	%p56, %r36, 0;
	setp.eq.s32 	%p57, %r4, 1062207488;
	setp.lt.s32 	%p58, %r41, 0;
	selp.b32 	%r121, 0, 2146435072, %p58;
	and.b32  	%r122, %r41, 2147483647;
	setp.ne.s32 	%p59, %r122, 1071644672;
	or.b32  	%r123, %r121, -2147483648;
	selp.b32 	%r124, %r123, %r121, %p59;
	selp.b32 	%r125, %r124, %r121, %p57;
	selp.b32 	%r126, %r125, %r121, %p56;
	mov.b32 	%r127, 0;
	mov.b64 	%fd242, {%r127, %r126};
$L__BB1_50:
	setp.eq.f64 	%p60, %fd66, 0d3FF0000000000000;
	add.f64 	%fd208, %fd242, 0d3FF0000000000000;
	selp.f64 	%fd209, 0d4000000000000000, %fd208, %p60;
	mul.f64 	%fd210, %fd66, %fd244;
	sub.f64 	%fd211, %fd49, %fd210;
	div.rn.f64 	%fd243, %fd211, %fd209;
	fma.rn.f64 	%fd244, %fd66, %fd243, %fd244;
$L__BB1_51:
	div.rn.f64 	%fd216, %fd243, %fd19;
	mul.f64 	%fd217, %fd3, %fd216;
	mul.f64 	%fd218, %fd4, %fd216;
	st.global.v2.f64 	[%rd2], {%fd217, %fd218};
	st.global.v2.f64 	[%rd1], {%fd244, %fd2};
$L__BB1_52:
	ret;

}
	// .globl	_Z33projectPointsToPolygonWithkKerneliP7double2S0_ddddd
.visible .entry _Z33projectPointsToPolygonWithkKerneliP7double2S0_ddddd(
	.param .u32 _Z33projectPointsToPolygonWithkKerneliP7double2S0_ddddd_param_0,
	.param .u64 .ptr .align 1 _Z33projectPointsToPolygonWithkKerneliP7double2S0_ddddd_param_1,
	.param .u64 .ptr .align 1 _Z33projectPointsToPolygonWithkKerneliP7double2S0_ddddd_param_2,
	.param .f64 _Z33projectPointsToPolygonWithkKerneliP7double2S0_ddddd_param_3,
	.param .f64 _Z33projectPointsToPolygonWithkKerneliP7double2S0_ddddd_param_4,
	.param .f64 _Z33projectPointsToPolygonWithkKerneliP7double2S0_ddddd_param_5,
	.param .f64 _Z33projectPointsToPolygonWithkKerneliP7double2S0_ddddd_param_6,
	.param .f64 _Z33projectPointsToPolygonWithkKerneliP7double2S0_ddddd_param_7
)
{
	.reg .pred 	%p<63>;
	.reg .b32 	%r<140>;
	.reg .b64 	%rd<10>;
	.reg .b64 	%fd<241>;

	ld.param.u32 	%r37, [_Z33projectPointsToPolygonWithkKerneliP7double2S0_ddddd_param_0];
	ld.param.f64 	%fd234, [_Z33projectPointsToPolygonWithkKerneliP7double2S0_ddddd_param_4];
	ld.param.f64 	%fd65, [_Z33projectPointsToPolygonWithkKerneliP7double2S0_ddddd_param_5];
	ld.param.f64 	%fd67, [_Z33projectPointsToPolygonWithkKerneliP7double2S0_ddddd_param_7];
	mov.u32 	%r38, %ctaid.x;
	mov.u32 	%r39, %ntid.x;
	mov.u32 	%r40, %tid.x;
	mad.lo.s32 	%r1, %r38, %r39, %r40;
	setp.ge.s32 	%p1, %r1, %r37;
	@%p1 bra 	$L__BB2_54;
	ld.param.u64 	%rd9, [_Z33projectPointsToPolygonWithkKerneliP7double2S0_ddddd_param_2];
	ld.param.u64 	%rd8, [_Z33projectPointsToPolygonWithkKerneliP7double2S0_ddddd_param_1];
	cvta.to.global.u64 	%rd5, %rd8;
	cvta.to.global.u64 	%rd6, %rd9;
	mul.wide.s32 	%rd7, %r1, 16;
	add.s64 	%rd1, %rd5, %rd7;
	ld.global.v2.f64 	{%fd1, %fd2}, [%rd1];
	add.s64 	%rd2, %rd6, %rd7;
	ld.global.v2.f64 	{%fd3, %fd4}, [%rd2];
	{
	.reg .b32 %temp; 
	mov.b64 	{%temp, %r2}, %fd3;
	}
	mov.f64 	%fd68, 0d4000000000000000;
	{
	.reg .b32 %temp; 
	mov.b64 	{%temp, %r41}, %fd68;
	}
	and.b32  	%r4, %r41, 2146435072;
	setp.eq.s32 	%p2, %r4, 1062207488;
	abs.f64 	%fd5, %fd3;
	{ // callseq 6, 0
	.param .b64 param0;
	st.param.f64 	[param0], %fd5;
	.param .b64 retval0;
	call.uni (retval0), 
	__internal_accurate_pow, 
	(
	param0
	);
	ld.param.f64 	%fd69, [retval0];
	} // callseq 6
	setp.lt.s32 	%p3, %r2, 0;
	neg.f64 	%fd71, %fd69;
	selp.f64 	%fd72, %fd71, %fd69, %p2;
	selp.f64 	%fd225, %fd72, %fd69, %p3;
	setp.neu.f64 	%p4, %fd3, 0d0000000000000000;
	@%p4 bra 	$L__BB2_3;
	selp.b32 	%r42, %r2, 0, %p2;
	setp.lt.s32 	%p6, %r41, 0;
	or.b32  	%r43, %r42, 2146435072;
	selp.b32 	%r44, %r43, %r42, %p6;
	mov.b32 	%r45, 0;
	mov.b64 	%fd225, {%r45, %r44};
$L__BB2_3:
	add.f64 	%fd73, %fd3, 0d4000000000000000;
	{
	.reg .b32 %temp; 
	mov.b64 	{%temp, %r46}, %fd73;
	}
	and.b32  	%r47, %r46, 2146435072;
	setp.ne.s32 	%p7, %r47, 2146435072;
	@%p7 bra 	$L__BB2_8;
	setp.num.f64 	%p8, %fd3, %fd3;
	@%p8 bra 	$L__BB2_6;
	mov.f64 	%fd74, 0d4000000000000000;
	add.rn.f64 	%fd225, %fd3, %fd74;
	bra.uni 	$L__BB2_8;
$L__BB2_6:
	setp.neu.f64 	%p9, %fd5, 0d7FF0000000000000;
	@%p9 bra 	$L__BB2_8;
	setp.lt.s32 	%p10, %r2, 0;
	setp.eq.s32 	%p11, %r4, 1062207488;
	setp.lt.s32 	%p12, %r41, 0;
	selp.b32 	%r49, 0, 2146435072, %p12;
	and.b32  	%r50, %r41, 2147483647;
	setp.ne.s32 	%p13, %r50, 1071644672;
	or.b32  	%r51, %r49, -2147483648;
	selp.b32 	%r52, %r51, %r49, %p13;
	selp.b32 	%r53, %r52, %r49, %p11;
	selp.b32 	%r54, %r53, %r49, %p10;
	mov.b32 	%r55, 0;
	mov.b64 	%fd225, {%r55, %r54};
$L__BB2_8:
	setp.eq.s32 	%p14, %r4, 1062207488;
	{
	.reg .b32 %temp; 
	mov.b64 	{%temp, %r5}, %fd4;
	}
	abs.f64 	%fd12, %fd4;
	{ // callseq 7, 0
	.param .b64 param0;
	st.param.f64 	[param0], %fd12;
	.param .b64 retval0;
	call.uni (retval0), 
	__internal_accurate_pow, 
	(
	param0
	);
	ld.param.f64 	%fd75, [retval0];
	} // callseq 7
	setp.lt.s32 	%p15, %r5, 0;
	neg.f64 	%fd77, %fd75;
	selp.f64 	%fd78, %fd77, %fd75, %p14;
	selp.f64 	%fd227, %fd78, %fd75, %p15;
	setp.neu.f64 	%p16, %fd4, 0d0000000000000000;
	@%p16 bra 	$L__BB2_10;
	selp.b32 	%r57, %r5, 0, %p14;
	setp.lt.s32 	%p18, %r41, 0;
	or.b32  	%r58, %r57, 2146435072;
	selp.b32 	%r59, %r58, %r57, %p18;
	mov.b32 	%r60, 0;
	mov.b64 	%fd227, {%r60, %r59};
$L__BB2_10:
	add.f64 	%fd79, %fd4, 0d4000000000000000;
	{
	.reg .b32 %temp; 
	mov.b64 	{%temp, %r61}, %fd79;
	}
	and.b32  	%r62, %r61, 2146435072;
	setp.ne.s32 	%p19, %r62, 2146435072;
	@%p19 bra 	$L__BB2_15;
	setp.num.f64 	%p20, %fd4, %fd4;
	@%p20 bra 	$L__BB2_13;
	mov.f64 	%fd80, 0d4000000000000000;
	add.rn.f64 	%fd227, %fd4, %fd80;
	bra.uni 	$L__BB2_15;
$L__BB2_13:
	setp.neu.f64 	%p21, %fd12, 0d7FF0000000000000;
	@%p21 bra 	$L__BB2_15;
	setp.lt.s32 	%p24, %r41, 0;
	selp.b32 	%r64, 0, 2146435072, %p24;
	and.b32  	%r65, %r41, 2147483647;
	setp.ne.s32 	%p25, %r65, 1071644672;
	or.b32  	%r66, %r64, -2147483648;
	selp.b32 	%r67, %r66, %r64, %p25;
	selp.b32 	%r68, %r67, %r64, %p14;
	selp.b32 	%r69, %r68, %r64, %p15;
	mov.b32 	%r70, 0;
	mov.b64 	%fd227, {%r70, %r69};
$L__BB2_15:
	ld.param.f64 	%fd222, [_Z33projectPointsToPolygonWithkKerneliP7double2S0_ddddd_param_6];
	ld.param.f64 	%fd218, [_Z33projectPointsToPolygonWithkKerneliP7double2S0_ddddd_param_3];
	setp.eq.f64 	%p26, %fd4, 0d3FF0000000000000;
	selp.f64 	%fd81, 0d3FF0000000000000, %fd227, %p26;
	setp.eq.f64 	%p27, %fd3, 0d3FF0000000000000;
	selp.f64 	%fd82, 0d3FF0000000000000, %fd225, %p27;
	add.f64 	%fd83, %fd82, %fd81;
	sqrt.rn.f64 	%fd84, %fd83;
	add.f64 	%fd85, %fd65, %fd222;
	setp.gtu.f64 	%p28, %fd84, %fd85;
	sub.f64 	%fd86, %fd218, %fd1;
	add.f64 	%fd87, %fd222, %fd86;
	setp.gtu.f64 	%p29, %fd84, %fd87;
	or.pred  	%p30, %p28, %p29;
	@%p30 bra 	$L__BB2_24;
	{
	.reg .b32 %temp; 
	mov.b64 	{%temp, %r128}, %fd234;
	}
	{
	.reg .b32 %temp; 
	mov.b64 	{%r129, %temp}, %fd234;
	}
	setp.gt.s32 	%p31, %r128, 1048575;
	mov.b32 	%r130, -1023;
	mov.f64 	%fd228, %fd234;
	@%p31 bra 	$L__BB2_18;
	mul.f64 	%fd228, %fd234, 0d4350000000000000;
	{
	.reg .b32 %temp; 
	mov.b64 	{%temp, %r128}, %fd228;
	}
	{
	.reg .b32 %temp; 
	mov.b64 	{%r129, %temp}, %fd228;
	}
	mov.b32 	%r130, -1077;
$L__BB2_18:
	add.s32 	%r73, %r128, -1;
	setp.gt.u32 	%p32, %r73, 2146435070;
	@%p32 bra 	$L__BB2_22;
	shr.u32 	%r76, %r128, 20;
	add.s32 	%r131, %r130, %r76;
	and.b32  	%r77, %r128, 1048575;
	or.b32  	%r78, %r77, 1072693248;
	mov.b64 	%fd229, {%r129, %r78};
	setp.lt.u32 	%p34, %r78, 1073127583;
	@%p34 bra 	$L__BB2_21;
	{
	.reg .b32 %temp; 
	mov.b64 	{%r79, %temp}, %fd229;
	}
	{
	.reg .b32 %temp; 
	mov.b64 	{%temp, %r80}, %fd229;
	}
	add.s32 	%r81, %r80, -1048576;
	mov.b64 	%fd229, {%r79, %r81};
	add.s32 	%r131, %r131, 1;
$L__BB2_21:
	add.f64 	%fd90, %fd229, 0dBFF0000000000000;
	add.f64 	%fd91, %fd229, 0d3FF0000000000000;
	rcp.approx.ftz.f64 	%fd92, %fd91;
	neg.f64 	%fd93, %fd91;
	fma.rn.f64 	%fd94, %fd93, %fd92, 0d3FF0000000000000;
	fma.rn.f64 	%fd95, %fd94, %fd94, %fd94;
	fma.rn.f64 	%fd96, %fd95, %fd92, %fd92;
	mul.f64 	%fd97, %fd90, %fd96;
	fma.rn.f64 	%fd98, %fd90, %fd96, %fd97;
	mul.f64 	%fd99, %fd98, %fd98;
	fma.rn.f64 	%fd100, %fd99, 0d3EB1380B3AE80F1E, 0d3ED0EE258B7A8B04;
	fma.rn.f64 	%fd101, %fd100, %fd99, 0d3EF3B2669F02676F;
	fma.rn.f64 	%fd102, %fd101, %fd99, 0d3F1745CBA9AB0956;
	fma.rn.f64 	%fd103, %fd102, %fd99, 0d3F3C71C72D1B5154;
	fma.rn.f64 	%fd104, %fd103, %fd99, 0d3F624924923BE72D;
	fma.rn.f64 	%fd105, %fd104, %fd99, 0d3F8999999999A3C4;
	fma.rn.f64 	%fd106, %fd105, %fd99, 0d3FB5555555555554;
	sub.f64 	%fd107, %fd90, %fd98;
	add.f64 	%fd108, %fd107, %fd107;
	neg.f64 	%fd109, %fd98;
	fma.rn.f64 	%fd110, %fd109, %fd90, %fd108;
	mul.f64 	%fd111, %fd96, %fd110;
	mul.f64 	%fd112, %fd99, %fd106;
	fma.rn.f64 	%fd113, %fd112, %fd98, %fd111;
	xor.b32  	%r82, %r131, -2147483648;
	mov.b32 	%r83, 1127219200;
	mov.b64 	%fd114, {%r82, %r83};
	mov.b32 	%r84, -2147483648;
	mov.b64 	%fd115, {%r84, %r83};
	sub.f64 	%fd116, %fd114, %fd115;
	fma.rn.f64 	%fd117, %fd116, 0d3FE62E42FEFA39EF, %fd98;
	fma.rn.f64 	%fd118, %fd116, 0dBFE62E42FEFA39EF, %fd117;
	sub.f64 	%fd119, %fd118, %fd98;
	sub.f64 	%fd120, %fd113, %fd119;
	fma.rn.f64 	%fd121, %fd116, 0d3C7ABC9E3B39803F, %fd120;
	add.f64 	%fd230, %fd117, %fd121;
	bra.uni 	$L__BB2_23;
$L__BB2_22:
	fma.rn.f64 	%fd89, %fd228, 0d7FF0000000000000, 0d7FF0000000000000;
	{
	.reg .b32 %temp; 
	mov.b64 	{%temp, %r74}, %fd228;
	}
	and.b32  	%r75, %r74, 2147483647;
	setp.eq.s32 	%p33, %r75, 0;
	selp.f64 	%fd230, 0dFFF0000000000000, %fd89, %p33;
$L__BB2_23:
	ld.param.f64 	%fd223, [_Z33projectPointsToPolygonWithkKerneliP7double2S0_ddddd_param_6];
	fma.rn.f64 	%fd122, %fd67, %fd84, %fd230;
	add.f64 	%fd123, %fd223, %fd1;
	setp.le.f64 	%p35, %fd122, %fd123;
	@%p35 bra 	$L__BB2_54;
$L__BB2_24:
	ld.param.f64 	%fd240, [_Z33projectPointsToPolygonWithkKerneliP7double2S0_ddddd_param_3];
	add.f64 	%fd28, %fd240, %fd84;
	setp.ge.f64 	%p36, %fd1, %fd28;
	mov.f64 	%fd124, 0d0000000000000000;
	mov.f64 	%fd239, %fd124;
	@%p36 bra 	$L__BB2_53;
	add.f64 	%fd125, %fd65, %fd65;
	sub.f64 	%fd126, %fd28, %fd125;
	setp.leu.f64 	%p37, %fd1, %fd126;
	@%p37 bra 	$L__BB2_27;
	ld.param.f64 	%fd221, [_Z33projectPointsToPolygonWithkKerneliP7double2S0_ddddd_param_3];
	sub.f64 	%fd211, %fd84, %fd1;
	add.f64 	%fd212, %fd221, %fd211;
	mul.f64 	%fd239, %fd212, 0d3FE0000000000000;
	sub.f64 	%fd213, %fd1, %fd84;
	add.f64 	%fd214, %fd221, %fd213;
	mul.f64 	%fd240, %fd214, 0d3FE0000000000000;
	bra.uni 	$L__BB2_53;
$L__BB2_27:
	ld.param.f64 	%fd240, [_Z33projectPointsToPolygonWithkKerneliP7double2S0_ddddd_param_3];
	sub.f64 	%fd127, %fd240, %fd65;
	setp.ge.f64 	%p38, %fd1, %fd127;
	mov.f64 	%fd239, %fd65;
	@%p38 bra 	$L__BB2_53;
	mov.f64 	%fd128, 0d3FF0000000000000;
	sub.f64 	%fd129, %fd128, %fd65;
	div.rn.f64 	%fd231, %fd234, %fd129;
	{
	.reg .b32 %temp; 
	mov.b64 	{%temp, %r132}, %fd231;
	}
	{
	.reg .b32 %temp; 
	mov.b64 	{%r133, %temp}, %fd231;
	}
	setp.gt.s32 	%p39, %r132, 1048575;
	mov.b32 	%r134, -1023;
	@%p39 bra 	$L__BB2_30;
	mul.f64 	%fd231, %fd231, 0d4350000000000000;
	{
	.reg .b32 %temp; 
	mov.b64 	{%temp, %r132}, %fd231;
	}
	{
	.reg .b32 %temp; 
	mov.b64 	{%r133, %temp}, %fd231;
	}
	mov.b32 	%r134, -1077;
$L__BB2_30:
	add.s32 	%r87, %r132, -1;
	setp.gt.u32 	%p40, %r87, 2146435070;
	@%p40 bra 	$L__BB2_34;
	shr.u32 	%r90, %r132, 20;
	add.s32 	%r135, %r134, %r90;
	and.b32  	%r91, %r132, 1048575;
	or.b32  	%r92, %r91, 1072693248;
	mov.b64 	%fd232, {%r133, %r92};
	setp.lt.u32 	%p42, %r92, 1073127583;
	@%p42 bra 	$L__BB2_33;
	{
	.reg .b32 %temp; 
	mov.b64 	{%r93, %temp}, %fd232;
	}
	{
	.reg .b32 %temp; 
	mov.b64 	{%temp, %r94}, %fd232;
	}
	add.s32 	%r95, %r94, -1048576;
	mov.b64 	%fd232, {%r93, %r95};
	add.s32 	%r135, %r135, 1;
$L__BB2_33:
	add.f64 	%fd131, %fd232, 0dBFF0000000000000;
	add.f64 	%fd132, %fd232, 0d3FF0000000000000;
	rcp.approx.ftz.f64 	%fd133, %fd132;
	neg.f64 	%fd134, %fd132;
	fma.rn.f64 	%fd135, %fd134, %fd133, 0d3FF0000000000000;
	fma.rn.f64 	%fd136, %fd135, %fd135, %fd135;
	fma.rn.f64 	%fd137, %fd136, %fd133, %fd133;
	mul.f64 	%fd138, %fd131, %fd137;
	fma.rn.f64 	%fd139, %fd131, %fd137, %fd138;
	mul.f64 	%fd140, %fd139, %fd139;
	fma.rn.f64 	%fd141, %fd140, 0d3EB1380B3AE80F1E, 0d3ED0EE258B7A8B04;
	fma.rn.f64 	%fd142, %fd141, %fd140, 0d3EF3B2669F02676F;
	fma.rn.f64 	%fd143, %fd142, %fd140, 0d3F1745CBA9AB0956;
	fma.rn.f64 	%fd144, %fd143, %fd140, 0d3F3C71C72D1B5154;
	fma.rn.f64 	%fd145, %fd144, %fd140, 0d3F624924923BE72D;
	fma.rn.f64 	%fd146, %fd145, %fd140, 0d3F8999999999A3C4;
	fma.rn.f64 	%fd147, %fd146, %fd140, 0d3FB5555555555554;
	sub.f64 	%fd148, %fd131, %fd139;
	add.f64 	%fd149, %fd148, %fd148;
	neg.f64 	%fd150, %fd139;
	fma.rn.f64 	%fd151, %fd150, %fd131, %fd149;
	mul.f64 	%fd152, %fd137, %fd151;
	mul.f64 	%fd153, %fd140, %fd147;
	fma.rn.f64 	%fd154, %fd153, %fd139, %fd152;
	xor.b32  	%r96, %r135, -2147483648;
	mov.b32 	%r97, 1127219200;
	mov.b64 	%fd155, {%r96, %r97};
	mov.b32 	%r98, -2147483648;
	mov.b64 	%fd156, {%r98, %r97};
	sub.f64 	%fd157, %fd155, %fd156;
	fma.rn.f64 	%fd158, %fd157, 0d3FE62E42FEFA39EF, %fd139;
	fma.rn.f64 	%fd159, %fd157, 0dBFE62E42FEFA39EF, %fd158;
	sub.f64 	%fd160, %fd159, %fd139;
	sub.f64 	%fd161, %fd154, %fd160;
	fma.rn.f64 	%fd162, %fd157, 0d3C7ABC9E3B39803F, %fd161;
	add.f64 	%fd233, %fd158, %fd162;
	bra.uni 	$L__BB2_35;
$L__BB2_34:
	fma.rn.f64 	%fd130, %fd231, 0d7FF0000000000000, 0d7FF0000000000000;
	{
	.reg .b32 %temp; 
	mov.b64 	{%temp, %r88}, %fd231;
	}
	and.b32  	%r89, %r88, 2147483647;
	setp.eq.s32 	%p41, %r89, 0;
	selp.f64 	%fd233, 0dFFF0000000000000, %fd130, %p41;
$L__BB2_35:
	setp.gt.f64 	%p43, %fd1, %fd233;
	mov.f64 	%fd239, %fd65;
	mov.f64 	%fd240, %fd1;
	@%p43 bra 	$L__BB2_53;
	div.rn.f64 	%fd42, %fd84, %fd67;
	sub.f64 	%fd163, %fd233, %fd42;
	div.rn.f64 	%fd164, %fd65, %fd67;
	add.f64 	%fd165, %fd164, %fd163;
	setp.ge.f64 	%p44, %fd1, %fd165;
	mov.f64 	%fd239, %fd65;
	mov.f64 	%fd240, %fd233;
	@%p44 bra 	$L__BB2_53;
	{
	.reg .b32 %temp; 
	mov.b64 	{%temp, %r136}, %fd234;
	}
	{
	.reg .b32 %temp; 
	mov.b64 	{%r137, %temp}, %fd234;
	}
	setp.gt.s32 	%p45, %r136, 1048575;
	mov.b32 	%r138, -1023;
	@%p45 bra 	$L__BB2_39;
	mul.f64 	%fd234, %fd234, 0d4350000000000000;
	{
	.reg .b32 %temp; 
	mov.b64 	{%temp, %r136}, %fd234;
	}
	{
	.reg .b32 %temp; 
	mov.b64 	{%r137, %temp}, %fd234;
	}
	mov.b32 	%r138, -1077;
$L__BB2_39:
	add.s32 	%r101, %r136, -1;
	setp.gt.u32 	%p46, %r101, 2146435070;
	@%p46 bra 	$L__BB2_43;
	shr.u32 	%r104, %r136, 20;
	add.s32 	%r139, %r138, %r104;
	and.b32  	%r105, %r136, 1048575;
	or.b32  	%r106, %r105, 1072693248;
	mov.b64 	%fd235, {%r137, %r106};
	setp.lt.u32 	%p48, %r106, 1073127583;
	@%p48 bra 	$L__BB2_42;
	{
	.reg .b32 %temp; 
	mov.b64 	{%r107, %temp}, %fd235;
	}
	{
	.reg .b32 %temp; 
	mov.b64 	{%temp, %r108}, %fd235;
	}
	add.s32 	%r109, %r108, -1048576;
	mov.b64 	%fd235, {%r107, %r109};
	add.s32 	%r139, %r139, 1;
$L__BB2_42:
	add.f64 	%fd167, %fd235, 0dBFF0000000000000;
	add.f64 	%fd168, %fd235, 0d3FF0000000000000;
	rcp.approx.ftz.f64 	%fd169, %fd168;
	neg.f64 	%fd170, %fd168;
	fma.rn.f64 	%fd171, %fd170, %fd169, 0d3FF0000000000000;
	fma.rn.f64 	%fd172, %fd171, %fd171, %fd171;
	fma.rn.f64 	%fd173, %fd172, %fd169, %fd169;
	mul.f64 	%fd174, %fd167, %fd173;
	fma.rn.f64 	%fd175, %fd167, %fd173, %fd174;
	mul.f64 	%fd176, %fd175, %fd175;
	fma.rn.f64 	%fd177, %fd176, 0d3EB1380B3AE80F1E, 0d3ED0EE258B7A8B04;
	fma.rn.f64 	%fd178, %fd177, %fd176, 0d3EF3B2669F02676F;
	fma.rn.f64 	%fd179, %fd178, %fd176, 0d3F1745CBA9AB0956;
	fma.rn.f64 	%fd180, %fd179, %fd176, 0d3F3C71C72D1B5154;
	fma.rn.f64 	%fd181, %fd180, %fd176, 0d3F624924923BE72D;
	fma.rn.f64 	%fd182, %fd181, %fd176, 0d3F8999999999A3C4;
	fma.rn.f64 	%fd183, %fd182, %fd176, 0d3FB5555555555554;
	sub.f64 	%fd184, %fd167, %fd175;
	add.f64 	%fd185, %fd184, %fd184;
	neg.f64 	%fd186, %fd175;
	fma.rn.f64 	%fd187, %fd186, %fd167, %fd185;
	mul.f64 	%fd188, %fd173, %fd187;
	mul.f64 	%fd189, %fd176, %fd183;
	fma.rn.f64 	%fd190, %fd189, %fd175, %fd188;
	xor.b32  	%r110, %r139, -2147483648;
	mov.b32 	%r111, 1127219200;
	mov.b64 	%fd191, {%r110, %r111};
	mov.b32 	%r112, -2147483648;
	mov.b64 	%fd192, {%r112, %r111};
	sub.f64 	%fd193, %fd191, %fd192;
	fma.rn.f64 	%fd194, %fd193, 0d3FE62E42FEFA39EF, %fd175;
	fma.rn.f64 	%fd195, %fd193, 0dBFE62E42FEFA39EF, %fd194;
	sub.f64 	%fd196, %fd195, %fd175;
	sub.f64 	%fd197, %fd190, %fd196;
	fma.rn.f64 	%fd198, %fd193, 0d3C7ABC9E3B39803F, %fd197;
	add.f64 	%fd240, %fd194, %fd198;
	bra.uni 	$L__BB2_44;
$L__BB2_43:
	fma.rn.f64 	%fd166, %fd234, 0d7FF0000000000000, 0d7FF0000000000000;
	{
	.reg .b32 %temp; 
	mov.b64 	{%temp, %r102}, %fd234;
	}
	and.b32  	%r103, %r102, 2147483647;
	setp.eq.s32 	%p47, %r103, 0;
	selp.f64 	%fd240, 0dFFF0000000000000, %fd166, %p47;
$L__BB2_44:
	sub.f64 	%fd200, %fd240, %fd42;
	setp.leu.f64 	%p49, %fd1, %fd200;
	mov.f64 	%fd239, %fd124;
	@%p49 bra 	$L__BB2_53;
	setp.eq.s32 	%p50, %r4, 1062207488;
	fma.rn.f64 	%fd51, %fd67, %fd1, %fd84;
	{
	.reg .b32 %temp; 
	mov.b64 	{%temp, %r36}, %fd67;
	}
	abs.f64 	%fd52, %fd67;
	{ // callseq 8, 0
	.param .b64 param0;
	st.param.f64 	[param0], %fd52;
	.param .b64 retval0;
	call.uni (retval0), 
	__internal_accurate_pow, 
	(
	param0
	);
	ld.param.f64 	%fd201, [retval0];
	} // callseq 8
	setp.lt.s32 	%p51, %r36, 0;
	neg.f64 	%fd203, %fd201;
	selp.f64 	%fd204, %fd203, %fd201, %p50;
	selp.f64 	%fd238, %fd204, %fd201, %p51;
	setp.neu.f64 	%p52, %fd67, 0d0000000000000000;
	@%p52 bra 	$L__BB2_47;
	selp.b32 	%r114, %r36, 0, %p50;
	setp.lt.s32 	%p54, %r41, 0;
	or.b32  	%r115, %r114, 2146435072;
	selp.b32 	%r116, %r115, %r114, %p54;
	mov.b32 	%r117, 0;
	mov.b64 	%fd238, {%r117, %r116};
$L__BB2_47:
	add.f64 	%fd205, %fd67, 0d4000000000000000;
	{
	.reg .b32 %temp; 
	mov.b64 	{%temp, %r118}, %fd205;
	}
	and.b32  	%r119, %r118, 2146435072;
	setp.ne.s32 	%p55, %r119, 2146435072;
	@%p55 bra 	$L__BB2_52;
	setp.num.f64 	%p56, %fd67, %fd67;
	@%p56 bra 	$L__BB2_50;
	mov.f64 	%fd206, 0d4000000000000000;
	add.rn.f64 	%fd238, %fd67, %fd206;
	bra.uni 	$L__BB2_52;
$L__BB2_50:
	setp.neu.f64 	%p57, %fd52, 0d7FF0000000000000;
	@%p57 bra 	$L__BB2_52;
	setp.lt.s32 	%p58, %r36, 0;
	setp.eq.s32 	%p59, %r4, 1062207488;
	setp.lt.s32 	%p60, %r41, 0;
	selp.b32 	%r121, 0, 2146435072, %p60;
	and.b32  	%r122, %r41, 2147483647;
	setp.ne.s32 	%p61, %r122, 1071644672;
	or.b32  	%r123, %r121, -2147483648;
	selp.b32 	%r124, %r123, %r121, %p61;
	selp.b32 	%r125, %r124, %r121, %p59;
	selp.b32 	%r126, %r125, %r121, %p58;
	mov.b32 	%r127, 0;
	mov.b64 	%fd238, {%r127, %r126};
$L__BB2_52:
	setp.eq.f64 	%p62, %fd67, 0d3FF0000000000000;
	add.f64 	%fd207, %fd238, 0d3FF0000000000000;
	selp.f64 	%fd208, 0d4000000000000000, %fd207, %p62;
	mul.f64 	%fd209, %fd67, %fd240;
	sub.f64 	%fd210, %fd51, %fd209;
	div.rn.f64 	%fd239, %fd210, %fd208;
	fma.rn.f64 	%fd240, %fd67, %fd239, %fd240;
$L__BB2_53:
	div.rn.f64 	%fd215, %fd239, %fd84;
	mul.f64 	%fd216, %fd3, %fd215;
	mul.f64 	%fd217, %fd4, %fd215;
	st.global.v2.f64 	[%rd2], {%fd216, %fd217};
	st.global.v2.f64 	[%rd1], {%fd240, %fd2};
$L__BB2_54:
	ret;

}
	// .globl	_Z41projectPointsToPolygonWithkKernel_unsplitiP7double2ddddd
.visible .entry _Z41projectPointsToPolygonWithkKernel_unsplitiP7double2ddddd(
	.param .u32 _Z41projectPointsToPolygonWithkKernel_unsplitiP7double2ddddd_param_0,
	.param .u64 .ptr .align 1 _Z41projectPointsToPolygonWithkKernel_unsplitiP7double2ddddd_param_1,
	.param .f64 _Z41projectPointsToPolygonWithkKernel_unsplitiP7double2ddddd_param_2,
	.param .f64 _Z41projectPointsToPolygonWithkKernel_unsplitiP7double2ddddd_param_3,
	.param .f64 _Z41projectPointsToPolygonWithkKernel_unsplitiP7double2ddddd_param_4,
	.param .f64 _Z41projectPointsToPolygonWithkKernel_unsplitiP7double2ddddd_param_5,
	.param .f64 _Z41projectPointsToPolygonWithkKernel_unsplitiP7double2ddddd_param_6
)
{
	.reg .pred 	%p<63>;
	.reg .b32 	%r<140>;
	.reg .b64 	%rd<8>;
	.reg .b64 	%fd<241>;

	ld.param.u32 	%r37, [_Z41projectPointsToPolygonWithkKernel_unsplitiP7double2ddddd_param_0];
	ld.param.f64 	%fd234, [_Z41projectPointsToPolygonWithkKernel_unsplitiP7double2ddddd_param_3];
	ld.param.f64 	%fd65, [_Z41projectPointsToPolygonWithkKernel_unsplitiP7double2ddddd_param_4];
	ld.param.f64 	%fd67, [_Z41projectPointsToPolygonWithkKernel_unsplitiP7double2ddddd_param_6];
	mov.u32 	%r38, %ctaid.x;
	mov.u32 	%r39, %ntid.x;
	mov.u32 	%r40, %tid.x;
	mad.lo.s32 	%r1, %r38, %r39, %r40;
	setp.ge.s32 	%p1, %r1, %r37;
	@%p1 bra 	$L__BB3_54;
	ld.param.u64 	%rd7, [_Z41projectPointsToPolygonWithkKernel_unsplitiP7double2ddddd_param_1];
	cvta.to.global.u64 	%rd4, %rd7;
	mul.wide.s32 	%rd5, %r1, 16;
	add.s64 	%rd1, %rd4, %rd5;
	ld.global.v2.f64 	{%fd1, %fd2}, [%rd1];
	mul.wide.s32 	%rd6, %r37, 16;
	add.s64 	%rd2, %rd1, %rd6;
	ld.global.v2.f64 	{%fd3, %fd4}, [%rd2];
	{
	.reg .b32 %temp; 
	mov.b64 	{%temp, %r2}, %fd3;
	}
	mov.f64 	%fd68, 0d4000000000000000;
	{
	.reg .b32 %temp; 
	mov.b64 	{%temp, %r41}, %fd68;
	}
	and.b32  	%r4, %r41, 2146435072;
	setp.eq.s32 	%p2, %r4, 1062207488;
	abs.f64 	%fd5, %fd3;
	{ // callseq 9, 0
	.param .b64 param0;
	st.param.f64 	[param0], %fd5;
	.param .b64 retval0;
	call.uni (retval0), 
	__internal_accurate_pow, 
	(
	param0
	);
	ld.param.f64 	%fd69, [retval0];
	} // callseq 9
	setp.lt.s32 	%p3, %r2, 0;
	neg.f64 	%fd71, %fd69;
	selp.f64 	%fd72, %fd71, %fd69, %p2;
	selp.f64 	%fd225, %fd72, %fd69, %p3;
	setp.neu.f64 	%p4, %fd3, 0d0000000000000000;
	@%p4 bra 	$L__BB3_3;
	selp.b32 	%r42, %r2, 0, %p2;
	setp.lt.s32 	%p6, %r41, 0;
	or.b32  	%r43, %r42, 2146435072;
	selp.b32 	%r44, %r43, %r42, %p6;
	mov.b32 	%r45, 0;
	mov.b64 	%fd225, {%r45, %r44};
$L__BB3_3:
	add.f64 	%fd73, %fd3, 0d4000000000000000;
	{
	.reg .b32 %temp; 
	mov.b64 	{%temp, %r46}, %fd73;
	}
	and.b32  	%r47, %r46, 2146435072;
	setp.ne.s32 	%p7, %r47, 2146435072;
	@%p7 bra 	$L__BB3_8;
	setp.num.f64 	%p8, %fd3, %fd3;
	@%p8 bra 	$L__BB3_6;
	mov.f64 	%fd74, 0d4000000000000000;
	add.rn.f64 	%fd225, %fd3, %fd74;
	bra.uni 	$L__BB3_8;
$L__BB3_6:
	setp.neu.f64 	%p9, %fd5, 0d7FF0000000000000;
	@%p9 bra 	$L__BB3_8;
	setp.lt.s32 	%p10, %r2, 0;
	setp.eq.s32 	%p11, %r4, 1062207488;
	setp.lt.s32 	%p12, %r41, 0;
	selp.b32 	%r49, 0, 2146435072, %p12;
	and.b32  	%r50, %r41, 2147483647;
	setp.ne.s32 	%p13, %r50, 1071644672;
	or.b32  	%r51, %r49, -2147483648;
	selp.b32 	%r52, %r51, %r49, %p13;
	selp.b32 	%r53, %r52, %r49, %p11;
	selp.b32 	%r54, %r53, %r49, %p10;
	mov.b32 	%r55, 0;
	mov.b64 	%fd225, {%r55, %r54};
$L__BB3_8:
	setp.eq.s32 	%p14, %r4, 1062207488;
	{
	.reg .b32 %temp; 
	mov.b64 	{%temp, %r5}, %fd4;
	}
	abs.f64 	%fd12, %fd4;
	{ // callseq 10, 0
	.param .b64 param0;
	st.param.f64 	[param0], %fd12;
	.param .b64 retval0;
	call.uni (retval0), 
	__internal_accurate_pow, 
	(
	param0
	);
	ld.param.f64 	%fd75, [retval0];
	} // callseq 10
	setp.lt.s32 	%p15, %r5, 0;
	neg.f64 	%fd77, %fd75;
	selp.f64 	%fd78, %fd77, %fd75, %p14;
	selp.f64 	%fd227, %fd78, %fd75, %p15;
	setp.neu.f64 	%p16, %fd4, 0d0000000000000000;
	@%p16 bra 	$L__BB3_10;
	selp.b32 	%r57, %r5, 0, %p14;
	setp.lt.s32 	%p18, %r41, 0;
	or.b32  	%r58, %r57, 2146435072;
	selp.b32 	%r59, %r58, %r57, %p18;
	mov.b32 	%r60, 0;
	mov.b64 	%fd227, {%r60, %r59};
$L__BB3_10:
	add.f64 	%fd79, %fd4, 0d4000000000000000;
	{
	.reg .b32 %temp; 
	mov.b64 	{%temp, %r61}, %fd79;
	}
	and.b32  	%r62, %r61, 2146435072;
	setp.ne.s32 	%p19, %r62, 2146435072;
	@%p19 bra 	$L__BB3_15;
	setp.num.f64 	%p20, %fd4, %fd4;
	@%p20 bra 	$L__BB3_13;
	mov.f64 	%fd80, 0d4000000000000000;
	add.rn.f64 	%fd227, %fd4, %fd80;
	bra.uni 	$L__BB3_15;
$L__BB3_13:
	setp.neu.f64 	%p21, %fd12, 0d7FF0000000000000;
	@%p21 bra 	$L__BB3_15;
	setp.lt.s32 	%p24, %r41, 0;
	selp.b32 	%r64, 0, 2146435072, %p24;
	and.b32  	%r65, %r41, 2147483647;
	setp.ne.s32 	%p25, %r65, 1071644672;
	or.b32  	%r66, %r64, -2147483648;
	selp.b32 	%r67, %r66, %r64, %p25;
	selp.b32 	%r68, %r67, %r64, %p14;
	selp.b32 	%r69, %r68, %r64, %p15;
	mov.b32 	%r70, 0;
	mov.b64 	%fd227, {%r70, %r69};
$L__BB3_15:
	ld.param.f64 	%fd222, [_Z41projectPointsToPolygonWithkKernel_unsplitiP7double2ddddd_param_5];
	ld.param.f64 	%fd218, [_Z41projectPointsToPolygonWithkKernel_unsplitiP7double2ddddd_param_2];
	setp.eq.f64 	%p26, %fd4, 0d3FF0000000000000;
	selp.f64 	%fd81, 0d3FF0000000000000, %fd227, %p26;
	setp.eq.f64 	%p27, %fd3, 0d3FF0000000000000;
	selp.f64 	%fd82, 0d3FF0000000000000, %fd225, %p27;
	add.f64 	%fd83, %fd82, %fd81;
	sqrt.rn.f64 	%fd84, %fd83;
	add.f64 	%fd85, %fd65, %fd222;
	setp.gtu.f64 	%p28, %fd84, %fd85;
	sub.f64 	%fd86, %fd218, %fd1;
	add.f64 	%fd87, %fd222, %fd86;
	setp.gtu.f64 	%p29, %fd84, %fd87;
	or.pred  	%p30, %p28, %p29;
	@%p30 bra 	$L__BB3_24;
	{
	.reg .b32 %temp; 
	mov.b64 	{%temp, %r128}, %fd234;
	}
	{
	.reg .b32 %temp; 
	mov.b64 	{%r129, %temp}, %fd234;
	}
	setp.gt.s32 	%p31, %r128, 1048575;
	mov.b32 	%r130, -1023;
	mov.f64 	%fd228, %fd234;
	@%p31 bra 	$L__BB3_18;
	mul.f64 	%fd228, %fd234, 0d4350000000000000;
	{
	.reg .b32 %temp; 
	mov.b64 	{%temp, %r128}, %fd228;
	}
	{
	.reg .b32 %temp; 
	mov.b64 	{%r129, %temp}, %fd228;
	}
	mov.b32 	%r130, -1077;
$L__BB3_18:
	add.s32 	%r73, %r128, -1;
	setp.gt.u32 	%p32, %r73, 2146435070;
	@%p32 bra 	$L__BB3_22;
	shr.u32 	%r76, %r128, 20;
	add.s32 	%r131, %r130, %r76;
	and.b32  	%r77, %r128, 1048575;
	or.b32  	%r78, %r77, 1072693248;
	mov.b64 	%fd229, {%r129, %r78};
	setp.lt.u32 	%p34, %r78, 1073127583;
	@%p34 bra 	$L__BB3_21;
	{
	.reg .b32 %temp; 
	mov.b64 	{%r79, %temp}, %fd229;
	}
	{
	.reg .b32 %temp; 
	mov.b64 	{%temp, %r80}, %fd229;
	}
	add.s32 	%r81, %r80, -1048576;
	mov.b64 	%fd229, {%r79, %r81};
	add.s32 	%r131, %r131, 1;
$L__BB3_21:
	add.f64 	%fd90, %fd229, 0dBFF0000000000000;
	add.f64 	%fd91, %fd229, 0d3FF0000000000000;
	rcp.approx.ftz.f64 	%fd92, %fd91;
	neg.f64 	%fd93, %fd91;
	fma.rn.f64 	%fd94, %fd93, %fd92, 0d3FF0000000000000;
	fma.rn.f64 	%fd95, %fd94, %fd94, %fd94;
	fma.rn.f64 	%fd96, %fd95, %fd92, %fd92;
	mul.f64 	%fd97, %fd90, %fd96;
	fma.rn.f64 	%fd98, %fd90, %fd96, %fd97;
	mul.f64 	%fd99, %fd98, %fd98;
	fma.rn.f64 	%fd100, %fd99, 0d3EB1380B3AE80F1E, 0d3ED0EE258B7A8B04;
	fma.rn.f64 	%fd101, %fd100, %fd99, 0d3EF3B2669F02676F;
	fma.rn.f64 	%fd102, %fd101, %fd99, 0d3F1745CBA9AB0956;
	fma.rn.f64 	%fd103, %fd102, %fd99, 0d3F3C71C72D1B5154;
	fma.rn.f64 	%fd104, %fd103, %fd99, 0d3F624924923BE72D;
	fma.rn.f64 	%fd105, %fd104, %fd99, 0d3F8999999999A3C4;
	fma.rn.f64 	%fd106, %fd105, %fd99, 0d3FB5555555555554;
	sub.f64 	%fd107, %fd90, %fd98;
	add.f64 	%fd108, %fd107, %fd107;
	neg.f64 	%fd109, %fd98;
	fma.rn.f64 	%fd110, %fd109, %fd90, %fd108;
	mul.f64 	%fd111, %fd96, %fd110;
	mul.f64 	%fd112, %fd99, %fd106;
	fma.rn.f64 	%fd113, %fd112, %fd98, %fd111;
	xor.b32  	%r82, %r131, -2147483648;
	mov.b32 	%r83, 1127219200;
	mov.b64 	%fd114, {%r82, %r83};
	mov.b32 	%r84, -2147483648;
	mov.b64 	%fd115, {%r84, %r83};
	sub.f64 	%fd116, %fd114, %fd115;
	fma.rn.f64 	%fd117, %fd116, 0d3FE62E42FEFA39EF, %fd98;
	fma.rn.f64 	%fd118, %fd116, 0dBFE62E42FEFA39EF, %fd117;
	sub.f64 	%fd119, %fd118, %fd98;
	sub.f64 	%fd120, %fd113, %fd119;
	fma.rn.f64 	%fd121, %fd116, 0d3C7ABC9E3B39803F, %fd120;
	add.f64 	%fd230, %fd117, %fd121;
	bra.uni 	$L__BB3_23;
$L__BB3_22:
	fma.rn.f64 	%fd89, %fd228, 0d7FF0000000000000, 0d7FF0000000000000;
	{
	.reg .b32 %temp; 
	mov.b64 	{%temp, %r74}, %fd228;
	}
	and.b32  	%r75, %r74, 2147483647;
	setp.eq.s32 	%p33, %r75, 0;
	selp.f64 	%fd230, 0dFFF0000000000000, %fd89, %p33;
$L__BB3_23:
	ld.param.f64 	%fd223, [_Z41projectPointsToPolygonWithkKernel_unsplitiP7double2ddddd_param_5];
	fma.rn.f64 	%fd122, %fd67, %fd84, %fd230;
	add.f64 	%fd123, %fd223, %fd1;
	setp.le.f64 	%p35, %fd122, %fd123;
	@%p35 bra 	$L__BB3_54;
$L__BB3_24:
	ld.param.f64 	%fd240, [_Z41projectPointsToPolygonWithkKernel_unsplitiP7double2ddddd_param_2];
	add.f64 	%fd28, %fd240, %fd84;
	setp.ge.f64 	%p36, %fd1, %fd28;
	mov.f64 	%fd124, 0d0000000000000000;
	mov.f64 	%fd239, %fd124;
	@%p36 bra 	$L__BB3_53;
	add.f64 	%fd125, %fd65, %fd65;
	sub.f64 	%fd126, %fd28, %fd125;
	setp.leu.f64 	%p37, %fd1, %fd126;
	@%p37 bra 	$L__BB3_27;
	ld.param.f64 	%fd221, [_Z41projectPointsToPolygonWithkKernel_unsplitiP7double2ddddd_param_2];
	sub.f64 	%fd211, %fd84, %fd1;
	add.f64 	%fd212, %fd221, %fd211;
	mul.f64 	%fd239, %fd212, 0d3FE0000000000000;
	sub.f64 	%fd213, %fd1, %fd84;
	add.f64 	%fd214, %fd221, %fd213;
	mul.f64 	%fd240, %fd214, 0d3FE0000000000000;
	bra.uni 	$L__BB3_53;
$L__BB3_27:
	ld.param.f64 	%fd240, [_Z41projectPointsToPolygonWithkKernel_unsplitiP7double2ddddd_param_2];
	sub.f64 	%fd127, %fd240, %fd65;
	setp.ge.f64 	%p38, %fd1, %fd127;
	mov.f64 	%fd239, %fd65;
	@%p38 bra 	$L__BB3_53;
	mov.f64 	%fd128, 0d3FF0000000000000;
	sub.f64 	%fd129, %fd128, %fd65;
	div.rn.f64 	%fd231, %fd234, %fd129;
	{
	.reg .b32 %temp; 
	mov.b64 	{%temp, %r132}, %fd231;
	}
	{
	.reg .b32 %temp; 
	mov.b64 	{%r133, %temp}, %fd231;
	}
	setp.gt.s32 	%p39, %r132, 1048575;
	mov.b32 	%r134, -1023;
	@%p39 bra 	$L__BB3_30;
	mul.f64 	%fd231, %fd231, 0d4350000000000000;
	{
	.reg .b32 %temp; 
	mov.b64 	{%temp, %r132}, %fd231;
	}
	{
	.reg .b32 %temp; 
	mov.b64 	{%r133, %temp}, %fd231;
	}
	mov.b32 	%r134, -1077;
$L__BB3_30:
	add.s32 	%r87, %r132, -1;
	setp.gt.u32 	%p40, %r87, 2146435070;
	@%p40 bra 	$L__BB3_34;
	shr.u32 	%r90, %r132, 20;
	add.s32 	%r135, %r134, %r90;
	and.b32  	%r91, %r132, 1048575;
	or.b32  	%r92, %r91, 1072693248;
	mov.b64 	%fd232, {%r133, %r92};
	setp.lt.u32 	%p42, %r92, 1073127583;
	@%p42 bra 	$L__BB3_33;
	{
	.reg .b32 %temp; 
	mov.b64 	{%r93, %temp}, %fd232;
	}
	{
	.reg .b32 %temp; 
	mov.b64 	{%temp, %r94}, %fd232;
	}
	add.s32 	%r95, %r94, -1048576;
	mov.b64 	%fd232, {%r93, %r95};
	add.s32 	%r135, %r135, 1;
$L__BB3_33:
	add.f64 	%fd131, %fd232, 0dBFF0000000000000;
	add.f64 	%fd132, %fd232, 0d3FF0000000000000;
	rcp.approx.ftz.f64 	%fd133, %fd132;
	neg.f64 	%fd134, %fd132;
	fma.rn.f64 	%fd135, %fd134, %fd133, 0d3FF0000000000000;
	fma.rn.f64 	%fd136, %fd135, %fd135, %fd135;
	fma.rn.f64 	%fd137, %fd136, %fd133, %fd133;
	mul.f64 	%fd138, %fd131, %fd137;
	fma.rn.f64 	%fd139, %fd131, %fd137, %fd138;
	mul.f64 	%fd140, %fd139, %fd139;
	fma.rn.f64 	%fd141, %fd140, 0d3EB1380B3AE80F1E, 0d3ED0EE258B7A8B04;
	fma.rn.f64 	%fd142, %fd141, %fd140, 0d3EF3B2669F02676F;
	fma.rn.f64 	%fd143, %fd142, %fd140, 0d3F1745CBA9AB0956;
	fma.rn.f64 	%fd144, %fd143, %fd140, 0d3F3C71C72D1B5154;
	fma.rn.f64 	%fd145, %fd144, %fd140, 0d3F624924923BE72D;
	fma.rn.f64 	%fd146, %fd145, %fd140, 0d3F8999999999A3C4;
	fma.rn.f64 	%fd147, %fd146, %fd140, 0d3FB5555555555554;
	sub.f64 	%fd148, %fd131, %fd139;
	add.f64 	%fd149, %fd148, %fd148;
	neg.f64 	%fd150, %fd139;
	fma.rn.f64 	%fd151, %fd150, %fd131, %fd149;
	mul.f64 	%fd152, %fd137, %fd151;
	mul.f64 	%fd153, %fd140, %fd147;
	fma.rn.f64 	%fd154, %fd153, %fd139, %fd152;
	xor.b32  	%r96, %r135, -2147483648;
	mov.b32 	%r97, 1127219200;
	mov.b64 	%fd155, {%r96, %r97};
	mov.b32 	%r98, -2147483648;
	mov.b64 	%fd156, {%r98, %r97};
	sub.f64 	%fd157, %fd155, %fd156;
	fma.rn.f64 	%fd158, %fd157, 0d3FE62E42FEFA39EF, %fd139;
	fma.rn.f64 	%fd159, %fd157, 0dBFE62E42FEFA39EF, %fd158;
	sub.f64 	%fd160, %fd159, %fd139;
	sub.f64 	%fd161, %fd154, %fd160;
	fma.rn.f64 	%fd162, %fd157, 0d3C7ABC9E3B39803F, %fd161;
	add.f64 	%fd233, %fd158, %fd162;
	bra.uni 	$L__BB3_35;
$L__BB3_34:
	fma.rn.f64 	%fd130, %fd231, 0d7FF0000000000000, 0d7FF0000000000000;
	{
	.reg .b32 %temp; 
	mov.b64 	{%temp, %r88}, %fd231;
	}
	and.b32  	%r89, %r88, 2147483647;
	setp.eq.s32 	%p41, %r89, 0;
	selp.f64 	%fd233, 0dFFF0000000000000, %fd130, %p41;
$L__BB3_35:
	setp.gt.f64 	%p43, %fd1, %fd233;
	mov.f64 	%fd239, %fd65;
	mov.f64 	%fd240, %fd1;
	@%p43 bra 	$L__BB3_53;
	div.rn.f64 	%fd42, %fd84, %fd67;
	sub.f64 	%fd163, %fd233, %fd42;
	div.rn.f64 	%fd164, %fd65, %fd67;
	add.f64 	%fd165, %fd164, %fd163;
	setp.ge.f64 	%p44, %fd1, %fd165;
	mov.f64 	%fd239, %fd65;
	mov.f64 	%fd240, %fd233;
	@%p44 bra 	$L__BB3_53;
	{
	.reg .b32 %temp; 
	mov.b64 	{%temp, %r136}, %fd234;
	}
	{
	.reg .b32 %temp; 
	mov.b64 	{%r137, %temp}, %fd234;
	}
	setp.gt.s32 	%p45, %r136, 1048575;
	mov.b32 	%r138, -1023;
	@%p45 bra 	$L__BB3_39;
	mul.f64 	%fd234, %fd234, 0d4350000000000000;
	{
	.reg .b32 %temp; 
	mov.b64 	{%temp, %r136}, %fd234;
	}
	{
	.reg .b32 %temp; 
	mov.b64 	{%r137, %temp}, %fd234;
	}
	mov.b32 	%r138, -1077;
$L__BB3_39:
	add.s32 	%r101, %r136, -1;
	setp.gt.u32 	%p46, %r101, 2146435070;
	@%p46 bra 	$L__BB3_43;
	shr.u32 	%r104, %r136, 20;
	add.s32 	%r139, %r138, %r104;
	and.b32  	%r105, %r136, 1048575;
	or.b32  	%r106, %r105, 1072693248;
	mov.b64 	%fd235, {%r137, %r106};
	setp.lt.u32 	%p48, %r106, 1073127583;
	@%p48 bra 	$L__BB3_42;
	{
	.reg .b32 %temp; 
	mov.b64 	{%r107, %temp}, %fd235;
	}
	{
	.reg .b32 %temp; 
	mov.b64 	{%temp, %r108}, %fd235;
	}
	add.s32 	%r109, %r108, -1048576;
	mov.b64 	%fd235, {%r107, %r109};
	add.s32 	%r139, %r139, 1;
$L__BB3_42:
	add.f64 	%fd167, %fd235, 0dBFF0000000000000;
	add.f64 	%fd168, %fd235, 0d3FF0000000000000;
	rcp.approx.ftz.f64 	%fd169, %fd168;
	neg.f64 	%fd170, %fd168;
	fma.rn.f64 	%fd171, %fd170, %fd169, 0d3FF0000000000000;
	fma.rn.f64 	%fd172, %fd171, %fd171, %fd171;
	fma.rn.f64 	%fd173, %fd172, %fd169, %fd169;
	mul.f64 	%fd174, %fd167, %fd173;
	fma.rn.f64 	%fd175, %fd167, %fd173, %fd174;
	mul.f64 	%fd176, %fd175, %fd175;
	fma.rn.f64 	%fd177, %fd176, 0d3EB1380B3AE80F1E, 0d3ED0EE258B7A8B04;
	fma.rn.f64 	%fd178, %fd177, %fd176, 0d3EF3B2669F02676F;
	fma.rn.f64 	%fd179, %fd178, %fd176, 0d3F1745CBA9AB0956;
	fma.rn.f64 	%fd180, %fd179, %fd176, 0d3F3C71C72D1B5154;
	fma.rn.f64 	%fd181, %fd180, %fd176, 0d3F624924923BE72D;
	fma.rn.f64 	%fd182, %fd181, %fd176, 0d3F8999999999A3C4;
	fma.rn.f64 	%fd183, %fd182, %fd176, 0d3FB5555555555554;
	sub.f64 	%fd184, %fd167, %fd175;
	add.f64 	%fd185, %fd184, %fd184;
	neg.f64 	%fd186, %fd175;
	fma.rn.f64 	%fd187, %fd186, %fd167, %fd185;
	mul.f64 	%fd188, %fd173, %fd187;
	mul.f64 	%fd189, %fd176, %fd183;
	fma.rn.f64 	%fd190, %fd189, %fd175, %fd188;
	xor.b32  	%r110, %r139, -2147483648;
	mov.b32 	%r111, 1127219200;
	mov.b64 	%fd191, {%r110, %r111};
	mov.b32 	%r112, -2147483648;
	mov.b64 	%fd192, {%r112, %r111};
	sub.f64 	%fd193, %fd191, %fd192;
	fma.rn.f64 	%fd194, %fd193, 0d3FE62E42FEFA39EF, %fd175;
	fma.rn.f64 	%fd195, %fd193, 0dBFE62E42FEFA39EF, %fd194;
	sub.f64 	%fd196, %fd195, %fd175;
	sub.f64 	%fd197, %fd190, %fd196;
	fma.rn.f64 	%fd198, %fd193, 0d3C7ABC9E3B39803F, %fd197;
	add.f64 	%fd240, %fd194, %fd198;
	bra.uni 	$L__BB3_44;
$L__BB3_43:
	fma.rn.f64 	%fd166, %fd234, 0d7FF0000000000000, 0d7FF0000000000000;
	{
	.reg .b32 %temp; 
	mov.b64 	{%temp, %r102}, %fd234;
	}
	and.b32  	%r103, %r102, 2147483647;
	setp.eq.s32 	%p47, %r103, 0;
	selp.f64 	%fd240, 0dFFF0000000000000, %fd166, %p47;
$L__BB3_44:
	sub.f64 	%fd200, %fd240, %fd42;
	setp.leu.f64 	%p49, %fd1, %fd200;
	mov.f64 	%fd239, %fd124;
	@%p49 bra 	$L__BB3_53;
	setp.eq.s32 	%p50, %r4, 1062207488;
	fma.rn.f64 	%fd51, %fd67, %fd1, %fd84;
	{
	.reg .b32 %temp; 
	mov.b64 	{%temp, %r36}, %fd67;
	}
	abs.f64 	%fd52, %fd67;
	{ // callseq 11, 0
	.param .b64 param0;
	st.param.f64 	[param0], %fd52;
	.param .b64 retval0;
	call.uni (retval0), 
	__internal_accurate_pow, 
	(
	param0
	);
	ld.param.f64 	%fd201, [retval0];
	} // callseq 11
	setp.lt.s32 	%p51, %r36, 0;
	neg.f64 	%fd203, %fd201;
	selp.f64 	%fd204, %fd203, %fd201, %p50;
	selp.f64 	%fd238, %fd204, %fd201, %p51;
	setp.neu.f64 	%p52, %fd67, 0d0000000000000000;
	@%p52 bra 	$L__BB3_47;
	selp.b32 	%r114, %r36, 0, %p50;
	setp.lt.s32 	%p54, %r41, 0;
	or.b32  	%r115, %r114, 2146435072;
	selp.b32 	%r116, %r115, %r114, %p54;
	mov.b32 	%r117, 0;
	mov.b64 	%fd238, {%r117, %r116};
$L__BB3_47:
	add.f64 	%fd205, %fd67, 0d4000000000000000;
	{
	.reg .b32 %temp; 
	mov.b64 	{%temp, %r118}, %fd205;
	}
	and.b32  	%r119, %r118, 2146435072;
	setp.ne.s32 	%p55, %r119, 2146435072;
	@%p55 bra 	$L__BB3_52;
	setp.num.f64 	%p56, %fd67, %fd67;
	@%p56 bra 	$L__BB3_50;
	mov.f64 	%fd206, 0d4000000000000000;
	add.rn.f64 	%fd238, %fd67, %fd206;
	bra.uni 	$L__BB3_52;
$L__BB3_50:
	setp.neu.f64 	%p57, %fd52, 0d7FF0000000000000;
	@%p57 bra 	$L__BB3_52;
	setp.lt.s32 	%p58, %r36, 0;
	setp.eq.s32 	%p59, %r4, 1062207488;
	setp.lt.s32 	%p60, %r41, 0;
	selp.b32 	%r121, 0, 2146435072, %p60;
	and.b32  	%r122, %r41, 2147483647;
	setp.ne.s32 	%p61, %r122, 1071644672;
	or.b32  	%r123, %r121, -2147483648;
	selp.b32 	%r124, %r123, %r121, %p61;
	selp.b32 	%r125, %r124, %r121, %p59;
	selp.b32 	%r126, %r125, %r121, %p58;
	mov.b32 	%r127, 0;
	mov.b64 	%fd238, {%r127, %r126};
$L__BB3_52:
	setp.eq.f64 	%p62, %fd67, 0d3FF0000000000000;
	add.f64 	%fd207, %fd238, 0d3FF0000000000000;
	selp.f64 	%fd208, 0d4000000000000000, %fd207, %p62;
	mul.f64 	%fd209, %fd67, %fd240;
	sub.f64 	%fd210, %fd51, %fd209;
	div.rn.f64 	%fd239, %fd210, %fd208;
	fma.rn.f64 	%fd240, %fd67, %fd239, %fd240;
$L__BB3_53:
	div.rn.f64 	%fd215, %fd239, %fd84;
	mul.f64 	%fd216, %fd3, %fd215;
	mul.f64 	%fd217, %fd4, %fd215;
	st.global.v2.f64 	[%rd2], {%fd216, %fd217};
	st.global.v2.f64 	[%rd1], {%fd240, %fd2};
$L__BB3_54:
	ret;

}
	// .globl	_Z33projectPointToPolygonMinSegKerneliP7double2S0_PKdS2_ii
.visible .entry _Z33projectPointToPolygonMinSegKerneliP7double2S0_PKdS2_ii(
	.param .u32 _Z33projectPointToPolygonMinSegKerneliP7double2S0_PKdS2_ii_param_0,
	.param .u64 .ptr .align 1 _Z33projectPointToPolygonMinSegKerneliP7double2S0_PKdS2_ii_param_1,
	.param .u64 .ptr .align 1 _Z33projectPointToPolygonMinSegKerneliP7double2S0_PKdS2_ii_param_2,
	.param .u64 .ptr .align 1 _Z33projectPointToPolygonMinSegKerneliP7double2S0_PKdS2_ii_param_3,
	.param .u64 .ptr .align 1 _Z33projectPointToPolygonMinSegKerneliP7double2S0_PKdS2_ii_param_4,
	.param .u32 _Z33projectPointToPolygonMinSegKerneliP7double2S0_PKdS2_ii_param_5,
	.param .u32 _Z33projectPointToPolygonMinSegKerneliP7double2S0_PKdS2_ii_param_6
)
{
	.local .align 8 .b8 	__local_depot4[72];
	.reg .b64 	%SP;
	.reg .b64 	%SPL;
	.reg .pred 	%p<132>;
	.reg .b16 	%rs<35>;
	.reg .b32 	%r<235>;
	.reg .b64 	%rd<155>;
	.reg .b64 	%fd<353>;

	mov.u64 	%SPL, __local_depot4;
	ld.param.u32 	%r57, [_Z33projectPointToPolygonMinSegKerneliP7double2S0_PKdS2_ii_param_0];
	ld.param.u64 	%rd34, [_Z33projectPointToPolygonMinSegKerneliP7double2S0_PKdS2_ii_param_3];
	ld.param.u64 	%rd35, [_Z33projectPointToPolygonMinSegKerneliP7double2S0_PKdS2_ii_param_4];
	ld.param.u32 	%r56, [_Z33projectPointToPolygonMinSegKerneliP7double2S0_PKdS2_ii_param_6];
	cvta.to.global.u64 	%rd1, %rd35;
	cvta.to.global.u64 	%rd2, %rd34;
	add.u64 	%rd3, %SPL, 0;
	add.u64 	%rd4, %SPL, 24;
	add.u64 	%rd5, %SPL, 48;
	mov.u32 	%r58, %ctaid.x;
	mov.u32 	%r59, %ntid.x;
	mov.u32 	%r60, %tid.x;
	mad.lo.s32 	%r1, %r58, %r59, %r60;
	setp.ge.s32 	%p2, %r1, %r57;
	@%p2 bra 	$L__BB4_48;
	ld.param.u64 	%rd135, [_Z33projectPointToPolygonMinSegKerneliP7double2S0_PKdS2_ii_param_2];
	ld.param.u64 	%rd133, [_Z33projectPointToPolygonMinSegKerneliP7double2S0_PKdS2_ii_param_1];
	cvta.to.global.u64 	%rd39, %rd133;
	cvta.to.global.u64 	%rd40, %rd135;
	mul.wide.s32 	%rd41, %r1, 16;
	add.s64 	%rd42, %rd39, %rd41;
	ld.global.v2.f64 	{%fd1, %fd2}, [%rd42];
	add.s64 	%rd43, %rd40, %rd41;
	ld.global.v2.f64 	{%fd3, %fd4}, [%rd43];
	{
	.reg .b32 %temp; 
	mov.b64 	{%temp, %r2}, %fd3;
	}
	mov.f64 	%fd58, 0d4000000000000000;
	{
	.reg .b32 %temp; 
	mov.b64 	{%temp, %r61}, %fd58;
	}
	and.b32  	%r4, %r61, 2146435072;
	setp.eq.s32 	%p3, %r4, 1062207488;
	abs.f64 	%fd5, %fd3;
	{ // callseq 12, 0
	.param .b64 param0;
	st.param.f64 	[param0], %fd5;
	.param .b64 retval0;
	call.uni (retval0), 
	__internal_accurate_pow, 
	(
	param0
	);
	ld.param.f64 	%fd59, [retval0];
	} // callseq 12
	setp.lt.s32 	%p4, %r2, 0;
	neg.f64 	%fd61, %fd59;
	selp.f64 	%fd62, %fd61, %fd59, %p3;
	selp.f64 	%fd342, %fd62, %fd59, %p4;
	setp.neu.f64 	%p5, %fd3, 0d0000000000000000;
	@%p5 bra 	$L__BB4_3;
	setp.eq.s32 	%p6, %r4, 1062207488;
	selp.b32 	%r62, %r2, 0, %p6;
	setp.lt.s32 	%p7, %r61, 0;
	or.b32  	%r63, %r62, 2146435072;
	selp.b32 	%r64, %r63, %r62, %p7;
	mov.b32 	%r65, 0;
	mov.b64 	%fd342, {%r65, %r64};
$L__BB4_3:
	add.f64 	%fd63, %fd3, 0d4000000000000000;
	{
	.reg .b32 %temp; 
	mov.b64 	{%temp, %r66}, %fd63;
	}
	and.b32  	%r67, %r66, 2146435072;
	setp.ne.s32 	%p8, %r67, 2146435072;
	@%p8 bra 	$L__BB4_8;
	setp.num.f64 	%p9, %fd3, %fd3;
	@%p9 bra 	$L__BB4_6;
	mov.f64 	%fd64, 0d4000000000000000;
	add.rn.f64 	%fd342, %fd3, %fd64;
	bra.uni 	$L__BB4_8;
$L__BB4_6:
	setp.neu.f64 	%p10, %fd5, 0d7FF0000000000000;
	@%p10 bra 	$L__BB4_8;
	setp.lt.s32 	%p11, %r2, 0;
	setp.eq.s32 	%p12, %r4, 1062207488;
	setp.lt.s32 	%p13, %r61, 0;
	selp.b32 	%r69, 0, 2146435072, %p13;
	and.b32  	%r70, %r61, 2147483647;
	setp.ne.s32 	%p14, %r70, 1071644672;
	or.b32  	%r71, %r69, -2147483648;
	selp.b32 	%r72, %r71, %r69, %p14;
	selp.b32 	%r73, %r72, %r69, %p12;
	selp.b32 	%r74, %r73, %r69, %p11;
	mov.b32 	%r75, 0;
	mov.b64 	%fd342, {%r75, %r74};
$L__BB4_8:
	setp.eq.s32 	%p15, %r4, 1062207488;
	{
	.reg .b32 %temp; 
	mov.b64 	{%temp, %r5}, %fd4;
	}
	abs.f64 	%fd12, %fd4;
	{ // callseq 13, 0
	.param .b64 param0;
	st.param.f64 	[param0], %fd12;
	.param .b64 retval0;
	call.uni (retval0), 
	__internal_accurate_pow, 
	(
	param0
	);
	ld.param.f64 	%fd65, [retval0];
	} // callseq 13
	setp.lt.s32 	%p16, %r5, 0;
	neg.f64 	%fd67, %fd65;
	selp.f64 	%fd68, %fd67, %fd65, %p15;
	selp.f64 	%fd344, %fd68, %fd65, %p16;
	setp.neu.f64 	%p17, %fd4, 0d0000000000000000;
	@%p17 bra 	$L__BB4_10;
	setp.eq.s32 	%p18, %r4, 1062207488;
	selp.b32 	%r77, %r5, 0, %p18;
	setp.lt.s32 	%p19, %r61, 0;
	or.b32  	%r78, %r77, 2146435072;
	selp.b32 	%r79, %r78, %r77, %p19;
	mov.b32 	%r80, 0;
	mov.b64 	%fd344, {%r80, %r79};
$L__BB4_10:
	add.f64 	%fd69, %fd4, 0d4000000000000000;
	{
	.reg .b32 %temp; 
	mov.b64 	{%temp, %r81}, %fd69;
	}
	and.b32  	%r82, %r81, 2146435072;
	setp.ne.s32 	%p20, %r82, 2146435072;
	@%p20 bra 	$L__BB4_15;
	setp.num.f64 	%p21, %fd4, %fd4;
	@%p21 bra 	$L__BB4_13;
	mov.f64 	%fd70, 0d4000000000000000;
	add.rn.f64 	%fd344, %fd4, %fd70;
	bra.uni 	$L__BB4_15;
$L__BB4_13:
	setp.neu.f64 	%p22, %fd12, 0d7FF0000000000000;
	@%p22 bra 	$L__BB4_15;
	setp.lt.s32 	%p23, %r5, 0;
	setp.eq.s32 	%p24, %r4, 1062207488;
	setp.lt.s32 	%p25, %r61, 0;
	selp.b32 	%r84, 0, 2146435072, %p25;
	and.b32  	%r85, %r61, 2147483647;
	setp.ne.s32 	%p26, %r85, 1071644672;
	or.b32  	%r86, %r84, -2147483648;
	selp.b32 	%r87, %r86, %r84, %p26;
	selp.b32 	%r88, %r87, %r84, %p24;
	selp.b32 	%r89, %r88, %r84, %p23;
	mov.b32 	%r90, 0;
	mov.b64 	%fd344, {%r90, %r89};
$L__BB4_15:
	ld.param.u32 	%r205, [_Z33projectPointToPolygonMinSegKerneliP7double2S0_PKdS2_ii_param_5];
	setp.eq.f64 	%p27, %fd4, 0d3FF0000000000000;
	selp.f64 	%fd71, 0d3FF0000000000000, %fd344, %p27;
	setp.eq.f64 	%p28, %fd3, 0d3FF0000000000000;
	selp.f64 	%fd72, 0d3FF0000000000000, %fd342, %p28;
	add.f64 	%fd73, %fd72, %fd71;
	sqrt.rn.f64 	%fd19, %fd73;
	setp.lt.s32 	%p29, %r205, 1;
	@%p29 bra 	$L__BB4_48;
	ld.param.u32 	%r206, [_Z33projectPointToPolygonMinSegKerneliP7double2S0_PKdS2_ii_param_5];
	neg.s32 	%r92, %r56;
	cvt.rn.f64.s32 	%fd20, %r92;
	setp.lt.u32 	%p30, %r206, 8;
	mov.b16 	%rs34, 1;
	mov.b32 	%r217, 0;
	@%p30 bra 	$L__BB4_19;
	ld.param.u32 	%r207, [_Z33projectPointToPolygonMinSegKerneliP7double2S0_PKdS2_ii_param_5];
	ld.global.f64 	%fd346, [%rd2];
	ld.global.f64 	%fd345, [%rd1];
	and.b32  	%r93, %r207, 2147483640;
	neg.s32 	%r215, %r93;
	add.s64 	%rd146, %rd1, 32;
	add.s64 	%rd145, %rd2, 32;
	mov.b16 	%rs34, 1;
	ld.param.u32 	%r208, [_Z33projectPointToPolygonMinSegKerneliP7double2S0_PKdS2_ii_param_5];
	and.b32  	%r217, %r208, 2147483640;
$L__BB4_18:
	.pragma "nounroll";
	ld.global.f64 	%fd74, [%rd145+-24];
	sub.f64 	%fd75, %fd74, %fd346;
	sub.f64 	%fd76, %fd1, %fd345;
	mul.f64 	%fd77, %fd75, %fd76;
	ld.global.f64 	%fd78, [%rd146+-24];
	sub.f64 	%fd79, %fd78, %fd345;
	sub.f64 	%fd80, %fd19, %fd346;
	mul.f64 	%fd81, %fd79, %fd80;
	sub.f64 	%fd82, %fd77, %fd81;
	setp.gt.f64 	%p31, %fd82, %fd20;
	ld.global.f64 	%fd84, [%rd145+-16];
	sub.f64 	%fd85, %fd84, %fd74;
	sub.f64 	%fd86, %fd1, %fd78;
	mul.f64 	%fd87, %fd85, %fd86;
	ld.global.f64 	%fd88, [%rd146+-16];
	sub.f64 	%fd89, %fd88, %fd78;
	sub.f64 	%fd90, %fd19, %fd74;
	mul.f64 	%fd91, %fd89, %fd90;
	sub.f64 	%fd92, %fd87, %fd91;
	setp.gt.f64 	%p32, %fd92, %fd20;
	ld.global.f64 	%fd94, [%rd145+-8];
	sub.f64 	%fd95, %fd94, %fd84;
	sub.f64 	%fd96, %fd1, %fd88;
	mul.f64 	%fd97, %fd95, %fd96;
	ld.global.f64 	%fd98, [%rd146+-8];
	sub.f64 	%fd99, %fd98, %fd88;
	sub.f64 	%fd100, %fd19, %fd84;
	mul.f64 	%fd101, %fd99, %fd100;
	sub.f64 	%fd102, %fd97, %fd101;
	setp.gt.f64 	%p33, %fd102, %fd20;
	ld.global.f64 	%fd104, [%rd145];
	sub.f64 	%fd105, %fd104, %fd94;
	sub.f64 	%fd106, %fd1, %fd98;
	mul.f64 	%fd107, %fd105, %fd106;
	ld.global.f64 	%fd108, [%rd146];
	sub.f64 	%fd109, %fd108, %fd98;
	sub.f64 	%fd110, %fd19, %fd94;
	mul.f64 	%fd111, %fd109, %fd110;
	sub.f64 	%fd112, %fd107, %fd111;
	setp.gt.f64 	%p34, %fd112, %fd20;
	ld.global.f64 	%fd114, [%rd145+8];
	sub.f64 	%fd115, %fd114, %fd104;
	sub.f64 	%fd116, %fd1, %fd108;
	mul.f64 	%fd117, %fd115, %fd116;
	ld.global.f64 	%fd118, [%rd146+8];
	sub.f64 	%fd119, %fd118, %fd108;
	sub.f64 	%fd120, %fd19, %fd104;
	mul.f64 	%fd121, %fd119, %fd120;
	sub.f64 	%fd122, %fd117, %fd121;
	setp.gt.f64 	%p35, %fd122, %fd20;
	ld.global.f64 	%fd124, [%rd145+16];
	sub.f64 	%fd125, %fd124, %fd114;
	sub.f64 	%fd126, %fd1, %fd118;
	mul.f64 	%fd127, %fd125, %fd126;
	ld.global.f64 	%fd128, [%rd146+16];
	sub.f64 	%fd129, %fd128, %fd118;
	sub.f64 	%fd130, %fd19, %fd114;
	mul.f64 	%fd131, %fd129, %fd130;
	sub.f64 	%fd132, %fd127, %fd131;
	setp.gt.f64 	%p36, %fd132, %fd20;
	ld.global.f64 	%fd134, [%rd145+24];
	sub.f64 	%fd135, %fd134, %fd124;
	sub.f64 	%fd136, %fd1, %fd128;
	mul.f64 	%fd137, %fd135, %fd136;
	ld.global.f64 	%fd138, [%rd146+24];
	sub.f64 	%fd139, %fd138, %fd128;
	sub.f64 	%fd140, %fd19, %fd124;
	mul.f64 	%fd141, %fd139, %fd140;
	sub.f64 	%fd142, %fd137, %fd141;
	ld.global.f64 	%fd346, [%rd145+32];
	sub.f64 	%fd144, %fd346, %fd134;
	sub.f64 	%fd145, %fd1, %fd138;
	mul.f64 	%fd146, %fd144, %fd145;
	ld.global.f64 	%fd345, [%rd146+32];
	sub.f64 	%fd147, %fd345, %fd138;
	sub.f64 	%fd148, %fd19, %fd134;
	mul.f64 	%fd149, %fd147, %fd148;
	sub.f64 	%fd150, %fd146, %fd149;
	max.f64 	%fd151, %fd150, %fd142;
	setp.gt.f64 	%p37, %fd151, %fd20;
	selp.b16 	%rs16, 0, %rs34, %p31;
	selp.b16 	%rs17, 0, %rs16, %p32;
	selp.b16 	%rs18, 0, %rs17, %p33;
	selp.b16 	%rs19, 0, %rs18, %p34;
	selp.b16 	%rs20, 0, %rs19, %p35;
	selp.b16 	%rs21, 0, %rs20, %p36;
	selp.b16 	%rs34, 0, %rs21, %p37;
	add.s32 	%r215, %r215, 8;
	add.s64 	%rd146, %rd146, 64;
	add.s64 	%rd145, %rd145, 64;
	setp.ne.s32 	%p38, %r215, 0;
	@%p38 bra 	$L__BB4_18;
$L__BB4_19:
	ld.param.u32 	%r209, [_Z33projectPointToPolygonMinSegKerneliP7double2S0_PKdS2_ii_param_5];
	and.b32  	%r11, %r209, 7;
	setp.eq.s32 	%p39, %r11, 0;
	@%p39 bra 	$L__BB4_27;
	setp.lt.u32 	%p40, %r11, 4;
	@%p40 bra 	$L__BB4_22;
	ld.param.u64 	%rd141, [_Z33projectPointToPolygonMinSegKerneliP7double2S0_PKdS2_ii_param_4];
	ld.param.u64 	%rd137, [_Z33projectPointToPolygonMinSegKerneliP7double2S0_PKdS2_ii_param_3];
	cvta.to.global.u64 	%rd44, %rd137;
	mul.wide.u32 	%rd45, %r217, 8;
	add.s64 	%rd46, %rd44, %rd45;
	ld.global.f64 	%fd152, [%rd46+8];
	ld.global.f64 	%fd153, [%rd46];
	sub.f64 	%fd154, %fd152, %fd153;
	cvta.to.global.u64 	%rd47, %rd141;
	add.s64 	%rd48, %rd47, %rd45;
	ld.global.f64 	%fd155, [%rd48];
	sub.f64 	%fd156, %fd1, %fd155;
	mul.f64 	%fd157, %fd154, %fd156;
	ld.global.f64 	%fd158, [%rd48+8];
	sub.f64 	%fd159, %fd158, %fd155;
	sub.f64 	%fd160, %fd19, %fd153;
	mul.f64 	%fd161, %fd159, %fd160;
	sub.f64 	%fd162, %fd157, %fd161;
	setp.gt.f64 	%p41, %fd162, %fd20;
	ld.global.f64 	%fd164, [%rd46+16];
	sub.f64 	%fd165, %fd164, %fd152;
	sub.f64 	%fd166, %fd1, %fd158;
	mul.f64 	%fd167, %fd165, %fd166;
	ld.global.f64 	%fd168, [%rd48+16];
	sub.f64 	%fd169, %fd168, %fd158;
	sub.f64 	%fd170, %fd19, %fd152;
	mul.f64 	%fd171, %fd169, %fd170;
	sub.f64 	%fd172, %fd167, %fd171;
	setp.gt.f64 	%p42, %fd172, %fd20;
	ld.global.f64 	%fd174, [%rd46+24];
	sub.f64 	%fd175, %fd174, %fd164;
	sub.f64 	%fd176, %fd1, %fd168;
	mul.f64 	%fd177, %fd175, %fd176;
	ld.global.f64 	%fd178, [%rd48+24];
	sub.f64 	%fd179, %fd178, %fd168;
	sub.f64 	%fd180, %fd19, %fd164;
	mul.f64 	%fd181, %fd179, %fd180;
	sub.f64 	%fd182, %fd177, %fd181;
	add.s32 	%r217, %r217, 4;
	ld.global.f64 	%fd184, [%rd46+32];
	sub.f64 	%fd185, %fd184, %fd174;
	sub.f64 	%fd186, %fd1, %fd178;
	mul.f64 	%fd187, %fd185, %fd186;
	ld.global.f64 	%fd188, [%rd48+32];
	sub.f64 	%fd189, %fd188, %fd178;
	sub.f64 	%fd190, %fd19, %fd174;
	mul.f64 	%fd191, %fd189, %fd190;
	sub.f64 	%fd192, %fd187, %fd191;
	max.f64 	%fd193, %fd192, %fd182;
	setp.gt.f64 	%p43, %fd193, %fd20;
	selp.b16 	%rs23, 0, %rs34, %p41;
	selp.b16 	%rs24, 0, %rs23, %p42;
	selp.b16 	%rs34, 0, %rs24, %p43;
$L__BB4_22:
	ld.param.u32 	%r210, [_Z33projectPointToPolygonMinSegKerneliP7double2S0_PKdS2_ii_param_5];
	and.b32  	%r14, %r210, 3;
	setp.eq.s32 	%p44, %r14, 0;
	@%p44 bra 	$L__BB4_27;
	setp.eq.s32 	%p45, %r14, 1;
	@%p45 bra 	$L__BB4_25;
	ld.param.u64 	%rd142, [_Z33projectPointToPolygonMinSegKerneliP7double2S0_PKdS2_ii_param_4];
	ld.param.u64 	%rd138, [_Z33projectPointToPolygonMinSegKerneliP7double2S0_PKdS2_ii_param_3];
	cvta.to.global.u64 	%rd49, %rd138;
	mul.wide.u32 	%rd50, %r217, 8;
	add.s64 	%rd51, %rd49, %rd50;
	ld.global.f64 	%fd194, [%rd51+8];
	ld.global.f64 	%fd195, [%rd51];
	sub.f64 	%fd196, %fd194, %fd195;
	cvta.to.global.u64 	%rd52, %rd142;
	add.s64 	%rd53, %rd52, %rd50;
	ld.global.f64 	%fd197, [%rd53];
	sub.f64 	%fd198, %fd1, %fd197;
	mul.f64 	%fd199, %fd196, %fd198;
	ld.global.f64 	%fd200, [%rd53+8];
	sub.f64 	%fd201, %fd200, %fd197;
	sub.f64 	%fd202, %fd19, %fd195;
	mul.f64 	%fd203, %fd201, %fd202;
	sub.f64 	%fd204, %fd199, %fd203;
	add.s32 	%r217, %r217, 2;
	ld.global.f64 	%fd206, [%rd51+16];
	sub.f64 	%fd207, %fd206, %fd194;
	sub.f64 	%fd208, %fd1, %fd200;
	mul.f64 	%fd209, %fd207, %fd208;
	ld.global.f64 	%fd210, [%rd53+16];
	sub.f64 	%fd211, %fd210, %fd200;
	sub.f64 	%fd212, %fd19, %fd194;
	mul.f64 	%fd213, %fd211, %fd212;
	sub.f64 	%fd214, %fd209, %fd213;
	max.f64 	%fd215, %fd214, %fd204;
	setp.gt.f64 	%p46, %fd215, %fd20;
	selp.b16 	%rs34, 0, %rs34, %p46;
$L__BB4_25:
	ld.param.u32 	%r211, [_Z33projectPointToPolygonMinSegKerneliP7double2S0_PKdS2_ii_param_5];
	and.b32  	%r94, %r211, 1;
	setp.eq.b32 	%p47, %r94, 1;
	not.pred 	%p48, %p47;
	@%p48 bra 	$L__BB4_27;
	ld.param.u64 	%rd143, [_Z33projectPointToPolygonMinSegKerneliP7double2S0_PKdS2_ii_param_4];
	ld.param.u64 	%rd139, [_Z33projectPointToPolygonMinSegKerneliP7double2S0_PKdS2_ii_param_3];
	cvta.to.global.u64 	%rd54, %rd139;
	mul.wide.u32 	%rd55, %r217, 8;
	add.s64 	%rd56, %rd54, %rd55;
	ld.global.f64 	%fd216, [%rd56+8];
	ld.global.f64 	%fd217, [%rd56];
	sub.f64 	%fd218, %fd216, %fd217;
	cvta.to.global.u64 	%rd57, %rd143;
	add.s64 	%rd58, %rd57, %rd55;
	ld.global.f64 	%fd219, [%rd58];
	sub.f64 	%fd220, %fd1, %fd219;
	mul.f64 	%fd221, %fd218, %fd220;
	ld.global.f64 	%fd222, [%rd58+8];
	sub.f64 	%fd223, %fd222, %fd219;
	sub.f64 	%fd224, %fd19, %fd217;
	mul.f64 	%fd225, %fd223, %fd224;
	sub.f64 	%fd226, %fd221, %fd225;
	setp.gt.f64 	%p49, %fd226, %fd20;
	selp.b16 	%rs34, 0, %rs34, %p49;
$L__BB4_27:
	and.b16  	%rs26, %rs34, 255;
	setp.ne.s16 	%p50, %rs26, 0;
	@%p50 bra 	$L__BB4_48;
	ld.param.u32 	%r212, [_Z33projectPointToPolygonMinSegKerneliP7double2S0_PKdS2_ii_param_5];
	ld.param.u64 	%rd144, [_Z33projectPointToPolygonMinSegKerneliP7double2S0_PKdS2_ii_param_4];
	ld.param.u64 	%rd140, [_Z33projectPointToPolygonMinSegKerneliP7double2S0_PKdS2_ii_param_3];
	setp.eq.s32 	%p51, %r4, 1062207488;
	and.b32  	%r95, %r61, 2147483647;
	setp.ne.s32 	%p52, %r95, 1071644672;
	and.pred  	%p1, %p51, %p52;
	cvta.to.global.u64 	%rd59, %rd140;
	ld.global.f64 	%fd348, [%rd59];
	cvta.to.global.u64 	%rd60, %rd144;
	ld.global.f64 	%fd347, [%rd60];
	neg.s32 	%r219, %r212;
	add.s64 	%rd151, %rd59, 8;
	add.s64 	%rd150, %rd60, 8;
	mov.u64 	%rd147, %rd3;
	mov.u64 	%rd148, %rd4;
	mov.u64 	%rd149, %rd5;
$L__BB4_29:
	mov.f64 	%fd30, %fd348;
	mov.f64 	%fd29, %fd347;
	setp.lt.s32 	%p53, %r61, 0;
	ld.global.f64 	%fd348, [%rd151];
	sub.f64 	%fd227, %fd348, %fd30;
	ld.global.f64 	%fd347, [%rd150];
	{
	.reg .b32 %temp; 
	mov.b64 	{%temp, %r22}, %fd227;
	}
	abs.f64 	%fd33, %fd227;
	{ // callseq 14, 0
	.param .b64 param0;
	st.param.f64 	[param0], %fd33;
	.param .b64 retval0;
	call.uni (retval0), 
	__internal_accurate_pow, 
	(
	param0
	);
	ld.param.f64 	%fd228, [retval0];
	} // callseq 14
	setp.lt.s32 	%p55, %r22, 0;
	neg.f64 	%fd230, %fd228;
	selp.f64 	%fd231, %fd230, %fd228, %p51;
	selp.f64 	%fd232, %fd231, %fd228, %p55;
	setp.eq.f64 	%p56, %fd227, 0d0000000000000000;
	selp.b32 	%r97, %r22, 0, %p51;
	or.b32  	%r98, %r97, 2146435072;
	selp.b32 	%r99, %r98, %r97, %p53;
	mov.b32 	%r100, 0;
	mov.b64 	%fd233, {%r100, %r99};
	selp.f64 	%fd349, %fd233, %fd232, %p56;
	add.f64 	%fd234, %fd227, 0d4000000000000000;
	{
	.reg .b32 %temp; 
	mov.b64 	{%temp, %r101}, %fd234;
	}
	and.b32  	%r102, %r101, 2146435072;
	setp.ne.s32 	%p57, %r102, 2146435072;
	@%p57 bra 	$L__BB4_51;
	setp.num.f64 	%p58, %fd227, %fd227;
	@%p58 bra 	$L__BB4_49;
	mov.f64 	%fd237, 0d4000000000000000;
	add.rn.f64 	%fd349, %fd227, %fd237;
	bra.uni 	$L__BB4_51;
$L__BB4_32:
	ld.param.u32 	%r213, [_Z33projectPointToPolygonMinSegKerneliP7double2S0_PKdS2_ii_param_5];
	setp.eq.s32 	%p94, %r213, 1;
	mov.b64 	%rd154, 0;
	@%p94 bra 	$L__BB4_47;
	ld.param.u32 	%r214, [_Z33projectPointToPolygonMinSegKerneliP7double2S0_PKdS2_ii_param_5];
	max.s32 	%r147, %r214, 2;
	add.s32 	%r18, %r147, -1;
	and.b32  	%r19, %r18, 15;
	setp.lt.s32 	%p95, %r214, 17;
	mov.b32 	%r227, 1;
	mov.b32 	%r234, 0;
	@%p95 bra 	$L__BB4_37;
	and.b32  	%r20, %r18, -16;
	add.s64 	%rd152, %rd5, 64;
	mov.b32 	%r220, 0;
	mov.u32 	%r234, %r220;
$L__BB4_35:
	.pragma "nounroll";
	add.s32 	%r149, %r220, 1;
	ld.local.f64 	%fd278, [%rd152+-56];
	mul.wide.u32 	%rd62, %r234, 8;
	add.s64 	%rd63, %rd5, %rd62;
	ld.local.f64 	%fd279, [%rd63];
	setp.lt.f64 	%p96, %fd278, %fd279;
	selp.b32 	%r150, %r149, %r234, %p96;
	ld.local.f64 	%fd280, [%rd152+-48];
	mul.wide.u32 	%rd64, %r150, 8;
	add.s64 	%rd65, %rd5, %rd64;
	ld.local.f64 	%fd281, [%rd65];
	setp.lt.f64 	%p97, %fd280, %fd281;
	add.s32 	%r151, %r220, 2;
	selp.b32 	%r152, %r151, %r150, %p97;
	ld.local.f64 	%fd282, [%rd152+-40];
	mul.wide.u32 	%rd66, %r152, 8;
	add.s64 	%rd67, %rd5, %rd66;
	ld.local.f64 	%fd283, [%rd67];
	setp.lt.f64 	%p98, %fd282, %fd283;
	add.s32 	%r153, %r220, 3;
	selp.b32 	%r154, %r153, %r152, %p98;
	ld.local.f64 	%fd284, [%rd152+-32];
	mul.wide.u32 	%rd68, %r154, 8;
	add.s64 	%rd69, %rd5, %rd68;
	ld.local.f64 	%fd285, [%rd69];
	setp.lt.f64 	%p99, %fd284, %fd285;
	add.s32 	%r155, %r220, 4;
	selp.b32 	%r156, %r155, %r154, %p99;
	ld.local.f64 	%fd286, [%rd152+-24];
	mul.wide.u32 	%rd70, %r156, 8;
	add.s64 	%rd71, %rd5, %rd70;
	ld.local.f64 	%fd287, [%rd71];
	setp.lt.f64 	%p100, %fd286, %fd287;
	add.s32 	%r157, %r220, 5;
	selp.b32 	%r158, %r157, %r156, %p100;
	ld.local.f64 	%fd288, [%rd152+-16];
	mul.wide.u32 	%rd72, %r158, 8;
	add.s64 	%rd73, %rd5, %rd72;
	ld.local.f64 	%fd289, [%rd73];
	setp.lt.f64 	%p101, %fd288, %fd289;
	add.s32 	%r159, %r220, 6;
	selp.b32 	%r160, %r159, %r158, %p101;
	ld.local.f64 	%fd290, [%rd152+-8];
	mul.wide.u32 	%rd74, %r160, 8;
	add.s64 	%rd75, %rd5, %rd74;
	ld.local.f64 	%fd291, [%rd75];
	setp.lt.f64 	%p102, %fd290, %fd291;
	add.s32 	%r161, %r220, 7;
	selp.b32 	%r162, %r161, %r160, %p102;
	ld.local.f64 	%fd292, [%rd152];
	mul.wide.u32 	%rd76, %r162, 8;
	add.s64 	%rd77, %rd5, %rd76;
	ld.local.f64 	%fd293, [%rd77];
	setp.lt.f64 	%p103, %fd292, %fd293;
	add.s32 	%r163, %r220, 8;
	selp.b32 	%r164, %r163, %r162, %p103;
	ld.local.f64 	%fd294, [%rd152+8];
	mul.wide.u32 	%rd78, %r164, 8;
	add.s64 	%rd79, %rd5, %rd78;
	ld.local.f64 	%fd295, [%rd79];
	setp.lt.f64 	%p104, %fd294, %fd295;
	add.s32 	%r165, %r220, 9;
	selp.b32 	%r166, %r165, %r164, %p104;
	ld.local.f64 	%fd296, [%rd152+16];
	mul.wide.u32 	%rd80, %r166, 8;
	add.s64 	%rd81, %rd5, %rd80;
	ld.local.f64 	%fd297, [%rd81];
	setp.lt.f64 	%p105, %fd296, %fd297;
	add.s32 	%r167, %r220, 10;
	selp.b32 	%r168, %r167, %r166, %p105;
	ld.local.f64 	%fd298, [%rd152+24];
	mul.wide.u32 	%rd82, %r168, 8;
	add.s64 	%rd83, %rd5, %rd82;
	ld.local.f64 	%fd299, [%rd83];
	setp.lt.f64 	%p106, %fd298, %fd299;
	add.s32 	%r169, %r220, 11;
	selp.b32 	%r170, %r169, %r168, %p106;
	ld.local.f64 	%fd300, [%rd152+32];
	mul.wide.u32 	%rd84, %r170, 8;
	add.s64 	%rd85, %rd5, %rd84;
	ld.local.f64 	%fd301, [%rd85];
	setp.lt.f64 	%p107, %fd300, %fd301;
	add.s32 	%r171, %r220, 12;
	selp.b32 	%r172, %r171, %r170, %p107;
	ld.local.f64 	%fd302, [%rd152+40];
	mul.wide.u32 	%rd86, %r172, 8;
	add.s64 	%rd87, %rd5, %rd86;
	ld.local.f64 	%fd303, [%rd87];
	setp.lt.f64 	%p108, %fd302, %fd303;
	add.s32 	%r173, %r220, 13;
	selp.b32 	%r174, %r173, %r172, %p108;
	ld.local.f64 	%fd304, [%rd152+48];
	mul.wide.u32 	%rd88, %r174, 8;
	add.s64 	%rd89, %rd5, %rd88;
	ld.local.f64 	%fd305, [%rd89];
	setp.lt.f64 	%p109, %fd304, %fd305;
	add.s32 	%r175, %r220, 14;
	selp.b32 	%r176, %r175, %r174, %p109;
	ld.local.f64 	%fd306, [%rd152+56];
	mul.wide.u32 	%rd90, %r176, 8;
	add.s64 	%rd91, %rd5, %rd90;
	ld.local.f64 	%fd307, [%rd91];
	setp.lt.f64 	%p110, %fd306, %fd307;
	add.s32 	%r177, %r220, 15;
	selp.b32 	%r178, %r177, %r176, %p110;
	ld.local.f64 	%fd308, [%rd152+64];
	mul.wide.u32 	%rd92, %r178, 8;
	add.s64 	%rd93, %rd5, %rd92;
	ld.local.f64 	%fd309, [%rd93];
	setp.lt.f64 	%p111, %fd308, %fd309;
	add.s32 	%r220, %r220, 16;
	selp.b32 	%r234, %r220, %r178, %p111;
	add.s64 	%rd152, %rd152, 128;
	setp.ne.s32 	%p112, %r220, %r20;
	@%p112 bra 	$L__BB4_35;
	add.s32 	%r227, %r220, 1;
$L__BB4_37:
	setp.eq.s32 	%p113, %r19, 0;
	@%p113 bra 	$L__BB4_46;
	and.b32  	%r35, %r18, 7;
	setp.lt.u32 	%p114, %r19, 8;
	@%p114 bra 	$L__BB4_40;
	mul.wide.u32 	%rd94, %r227, 8;
	add.s64 	%rd95, %rd5, %rd94;
	ld.local.f64 	%fd310, [%rd95];
	mul.wide.u32 	%rd96, %r234, 8;
	add.s64 	%rd97, %rd5, %rd96;
	ld.local.f64 	%fd311, [%rd97];
	setp.lt.f64 	%p115, %fd310, %fd311;
	selp.b32 	%r180, %r227, %r234, %p115;
	add.s32 	%r181, %r227, 1;
	ld.local.f64 	%fd312, [%rd95+8];
	mul.wide.u32 	%rd98, %r180, 8;
	add.s64 	%rd99, %rd5, %rd98;
	ld.local.f64 	%fd313, [%rd99];
	setp.lt.f64 	%p116, %fd312, %fd313;
	selp.b32 	%r182, %r181, %r180, %p116;
	add.s32 	%r183, %r227, 2;
	ld.local.f64 	%fd314, [%rd95+16];
	mul.wide.u32 	%rd100, %r182, 8;
	add.s64 	%rd101, %rd5, %rd100;
	ld.local.f64 	%fd315, [%rd101];
	setp.lt.f64 	%p117, %fd314, %fd315;
	selp.b32 	%r184, %r183, %r182, %p117;
	add.s32 	%r185, %r227, 3;
	ld.local.f64 	%fd316, [%rd95+24];
	mul.wide.u32 	%rd102, %r184, 8;
	add.s64 	%rd103, %rd5, %rd102;
	ld.local.f64 	%fd317, [%rd103];
	setp.lt.f64 	%p118, %fd316, %fd317;
	selp.b32 	%r186, %r185, %r184, %p118;
	add.s32 	%r187, %r227, 4;
	ld.local.f64 	%fd318, [%rd95+32];
	mul.wide.u32 	%rd104, %r186, 8;
	add.s64 	%rd105, %rd5, %rd104;
	ld.local.f64 	%fd319, [%rd105];
	setp.lt.f64 	%p119, %fd318, %fd319;
	selp.b32 	%r188, %r187, %r186, %p119;
	add.s32 	%r189, %r227, 5;
	ld.local.f64 	%fd320, [%rd95+40];
	mul.wide.u32 	%rd106, %r188, 8;
	add.s64 	%rd107, %rd5, %rd106;
	ld.local.f64 	%fd321, [%rd107];
	setp.lt.f64 	%p120, %fd320, %fd321;
	selp.b32 	%r190, %r189, %r188, %p120;
	add.s32 	%r191, %r227, 6;
	ld.local.f64 	%fd322, [%rd95+48];
	mul.wide.u32 	%rd108, %r190, 8;
	add.s64 	%rd109, %rd5, %rd108;
	ld.local.f64 	%fd323, [%rd109];
	setp.lt.f64 	%p121, %fd322, %fd323;
	selp.b32 	%r192, %r191, %r190, %p121;
	add.s32 	%r193, %r227, 7;
	ld.local.f64 	%fd324, [%rd95+56];
	mul.wide.u32 	%rd110, %r192, 8;
	add.s64 	%rd111, %rd5, %rd110;
	ld.local.f64 	%fd325, [%rd111];
	setp.lt.f64 	%p122, %fd324, %fd325;
	selp.b32 	%r234, %r193, %r192, %p122;
	add.s32 	%r227, %r227, 8;
$L__BB4_40:
	setp.eq.s32 	%p123, %r35, 0;
	@%p123 bra 	$L__BB4_46;
	and.b32  	%r41, %r18, 3;
	setp.lt.u32 	%p124, %r35, 4;
	@%p124 bra 	$L__BB4_43;
	mul.wide.u32 	%rd112, %r227, 8;
	add.s64 	%rd113, %rd5, %rd112;
	ld.local.f64 	%fd326, [%rd113];
	mul.wide.u32 	%rd114, %r234, 8;
	add.s64 	%rd115, %rd5, %rd114;
	ld.local.f64 	%fd327, [%rd115];
	setp.lt.f64 	%p125, %fd326, %fd327;
	selp.b32 	%r195, %r227, %r234, %p125;
	add.s32 	%r196, %r227, 1;
	ld.local.f64 	%fd328, [%rd113+8];
	mul.wide.u32 	%rd116, %r195, 8;
	add.s64 	%rd117, %rd5, %rd116;
	ld.local.f64 	%fd329, [%rd117];
	setp.lt.f64 	%p126, %fd328, %fd329;
	selp.b32 	%r197, %r196, %r195, %p126;
	add.s32 	%r198, %r227, 2;
	ld.local.f64 	%fd330, [%rd113+16];
	mul.wide.u32 	%rd118, %r197, 8;
	add.s64 	%rd119, %rd5, %rd118;
	ld.local.f64 	%fd331, [%rd119];
	setp.lt.f64 	%p127, %fd330, %fd331;
	selp.b32 	%r199, %r198, %r197, %p127;
	add.s32 	%r200, %r227, 3;
	ld.local.f64 	%fd332, [%rd113+24];
	mul.wide.u32 	%rd120, %r199, 8;
	add.s64 	%rd121, %rd5, %rd120;
	ld.local.f64 	%fd333, [%rd121];
	setp.lt.f64 	%p128, %fd332, %fd333;
	selp.b32 	%r234, %r200, %r199, %p128;
	add.s32 	%r227, %r227, 4;
$L__BB4_43:
	setp.eq.s32 	%p129, %r41, 0;
	@%p129 bra 	$L__BB4_46;
	mul.wide.u32 	%rd122, %r227, 8;
	add.s64 	%rd153, %rd5, %rd122;
	neg.s32 	%r231, %r41;
$L__BB4_45:
	.pragma "nounroll";
	ld.local.f64 	%fd334, [%rd153];
	mul.wide.u32 	%rd123, %r234, 8;
	add.s64 	%rd124, %rd5, %rd123;
	ld.local.f64 	%fd335, [%rd124];
	setp.lt.f64 	%p130, %fd334, %fd335;
	selp.b32 	%r234, %r227, %r234, %p130;
	add.s32 	%r227, %r227, 1;
	add.s64 	%rd153, %rd153, 8;
	add.s32 	%r231, %r231, 1;
	setp.ne.s32 	%p131, %r231, 0;
	@%p131 bra 	$L__BB4_45;
$L__BB4_46:
	cvt.u64.u32 	%rd154, %r234;
$L__BB4_47:
	ld.param.u64 	%rd136, [_Z33projectPointToPolygonMinSegKerneliP7double2S0_PKdS2_ii_param_2];
	ld.param.u64 	%rd134, [_Z33projectPointToPolygonMinSegKerneliP7double2S0_PKdS2_ii_param_1];
	shl.b64 	%rd125, %rd154, 3;
	add.s64 	%rd126, %rd3, %rd125;
	ld.local.f64 	%fd336, [%rd126];
	add.s64 	%rd127, %rd4, %rd125;
	ld.local.f64 	%fd337, [%rd127];
	div.rn.f64 	%fd338, %fd336, %fd19;
	mul.f64 	%fd339, %fd3, %fd338;
	mul.f64 	%fd340, %fd4, %fd338;
	cvta.to.global.u64 	%rd128, %rd136;
	mov.u32 	%r201, %ctaid.x;
	mov.u32 	%r202, %ntid.x;
	mov.u32 	%r203, %tid.x;
	mad.lo.s32 	%r204, %r201, %r202, %r203;
	mul.wide.s32 	%rd129, %r204, 16;
	add.s64 	%rd130, %rd128, %rd129;
	st.global.v2.f64 	[%rd130], {%fd339, %fd340};
	cvta.to.global.u64 	%rd131, %rd134;
	add.s64 	%rd132, %rd131, %rd129;
	st.global.v2.f64 	[%rd132], {%fd337, %fd2};
$L__BB4_48:
	ret;
$L__BB4_49:
	setp.neu.f64 	%p59, %fd33, 0d7FF0000000000000;
	@%p59 bra 	$L__BB4_51;
	selp.b32 	%r103, 0, 2146435072, %p53;
	or.b32  	%r104, %r103, -2147483648;
	selp.b32 	%r105, %r104, %r103, %p1;
	selp.b32 	%r106, %r105, %r103, %p55;
	mov.b32 	%r107, 0;
	mov.b64 	%fd349, {%r107, %r106};
$L__BB4_51:
	and.b32  	%r108, %r61, 2146435072;
	setp.eq.s32 	%p63, %r108, 1062207488;
	sub.f64 	%fd238, %fd347, %fd29;
	{
	.reg .b32 %temp; 
	mov.b64 	{%temp, %r23}, %fd238;
	}
	abs.f64 	%fd38, %fd238;
	{ // callseq 15, 0
	.param .b64 param0;
	st.param.f64 	[param0], %fd38;
	.param .b64 retval0;
	call.uni (retval0), 
	__internal_accurate_pow, 
	(
	param0
	);
	ld.param.f64 	%fd239, [retval0];
	} // callseq 15
	setp.lt.s32 	%p64, %r23, 0;
	neg.f64 	%fd241, %fd239;
	selp.f64 	%fd242, %fd241, %fd239, %p63;
	selp.f64 	%fd243, %fd242, %fd239, %p64;
	setp.eq.f64 	%p65, %fd238, 0d0000000000000000;
	selp.b32 	%r109, %r23, 0, %p63;
	or.b32  	%r110, %r109, 2146435072;
	selp.b32 	%r111, %r110, %r109, %p53;
	mov.b32 	%r112, 0;
	mov.b64 	%fd244, {%r112, %r111};
	selp.f64 	%fd350, %fd244, %fd243, %p65;
	add.f64 	%fd245, %fd238, 0d4000000000000000;
	{
	.reg .b32 %temp; 
	mov.b64 	{%temp, %r113}, %fd245;
	}
	and.b32  	%r114, %r113, 2146435072;
	setp.ne.s32 	%p66, %r114, 2146435072;
	@%p66 bra 	$L__BB4_56;
	setp.num.f64 	%p67, %fd238, %fd238;
	@%p67 bra 	$L__BB4_54;
	mov.f64 	%fd246, 0d4000000000000000;
	add.rn.f64 	%fd350, %fd238, %fd246;
	bra.uni 	$L__BB4_56;
$L__BB4_54:
	setp.neu.f64 	%p68, %fd38, 0d7FF0000000000000;
	@%p68 bra 	$L__BB4_56;
	selp.b32 	%r115, 0, 2146435072, %p53;
	or.b32  	%r116, %r115, -2147483648;
	selp.b32 	%r117, %r116, %r115, %p1;
	selp.b32 	%r118, %r117, %r115, %p64;
	mov.b32 	%r119, 0;
	mov.b64 	%fd350, {%r119, %r118};
$L__BB4_56:
	and.b32  	%r120, %r61, 2146435072;
	setp.eq.s32 	%p72, %r120, 1062207488;
	sub.f64 	%fd247, %fd347, %fd29;
	setp.eq.f64 	%p73, %fd247, 0d3FF0000000000000;
	selp.f64 	%fd248, 0d3FF0000000000000, %fd350, %p73;
	sub.f64 	%fd249, %fd348, %fd30;
	setp.eq.f64 	%p74, %fd249, 0d3FF0000000000000;
	selp.f64 	%fd250, 0d3FF0000000000000, %fd349, %p74;
	add.f64 	%fd251, %fd250, %fd248;
	sub.f64 	%fd252, %fd19, %fd30;
	sub.f64 	%fd253, %fd1, %fd29;
	mul.f64 	%fd254, %fd253, %fd247;
	fma.rn.f64 	%fd255, %fd252, %fd249, %fd254;
	div.rn.f64 	%fd256, %fd255, %fd251;
	min.f64 	%fd257, %fd256, 0d3FF0000000000000;
	max.f64 	%fd258, %fd257, 0d0000000000000000;
	fma.rn.f64 	%fd259, %fd249, %fd258, %fd30;
	fma.rn.f64 	%fd44, %fd258, %fd247, %fd29;
	st.local.f64 	[%rd147], %fd259;
	st.local.f64 	[%rd148], %fd44;
	sub.f64 	%fd45, %fd19, %fd259;
	{
	.reg .b32 %temp; 
	mov.b64 	{%temp, %r24}, %fd45;
	}
	abs.f64 	%fd46, %fd45;
	{ // callseq 16, 0
	.param .b64 param0;
	st.param.f64 	[param0], %fd46;
	.param .b64 retval0;
	call.uni (retval0), 
	__internal_accurate_pow, 
	(
	param0
	);
	ld.param.f64 	%fd260, [retval0];
	} // callseq 16
	setp.lt.s32 	%p75, %r24, 0;
	neg.f64 	%fd262, %fd260;
	selp.f64 	%fd263, %fd262, %fd260, %p72;
	selp.f64 	%fd264, %fd263, %fd260, %p75;
	setp.eq.f64 	%p76, %fd45, 0d0000000000000000;
	selp.b32 	%r121, %r24, 0, %p72;
	or.b32  	%r122, %r121, 2146435072;
	selp.b32 	%r123, %r122, %r121, %p53;
	mov.b32 	%r124, 0;
	mov.b64 	%fd265, {%r124, %r123};
	selp.f64 	%fd351, %fd265, %fd264, %p76;
	add.f64 	%fd266, %fd45, 0d4000000000000000;
	{
	.reg .b32 %temp; 
	mov.b64 	{%temp, %r125}, %fd266;
	}
	and.b32  	%r126, %r125, 2146435072;
	setp.ne.s32 	%p77, %r126, 2146435072;
	@%p77 bra 	$L__BB4_61;
	setp.num.f64 	%p78, %fd45, %fd45;
	@%p78 bra 	$L__BB4_59;
	mov.f64 	%fd267, 0d4000000000000000;
	add.rn.f64 	%fd351, %fd45, %fd267;
	bra.uni 	$L__BB4_61;
$L__BB4_59:
	setp.neu.f64 	%p79, %fd46, 0d7FF0000000000000;
	@%p79 bra 	$L__BB4_61;
	selp.b32 	%r127, 0, 2146435072, %p53;
	or.b32  	%r128, %r127, -2147483648;
	selp.b32 	%r129, %r128, %r127, %p1;
	selp.b32 	%r130, %r129, %r127, %p75;
	mov.b32 	%r131, 0;
	mov.b64 	%fd351, {%r131, %r130};
$L__BB4_61:
	setp.eq.f64 	%p84, %fd45, 0d3FF0000000000000;
	selp.f64 	%fd51, 0d3FF0000000000000, %fd351, %p84;
	sub.f64 	%fd52, %fd1, %fd44;
	{
	.reg .b32 %temp; 
	mov.b64 	{%temp, %r25}, %fd52;
	}
	abs.f64 	%fd53, %fd52;
	{ // callseq 17, 0
	.param .b64 param0;
	st.param.f64 	[param0], %fd53;
	.param .b64 retval0;
	call.uni (retval0), 
	__internal_accurate_pow, 
	(
	param0
	);
	ld.param.f64 	%fd268, [retval0];
	} // callseq 17
	setp.lt.s32 	%p85, %r25, 0;
	neg.f64 	%fd270, %fd268;
	selp.f64 	%fd271, %fd270, %fd268, %p72;
	selp.f64 	%fd272, %fd271, %fd268, %p85;
	setp.eq.f64 	%p86, %fd52, 0d0000000000000000;
	selp.b32 	%r133, %r25, 0, %p72;
	or.b32  	%r134, %r133, 2146435072;
	selp.b32 	%r135, %r134, %r133, %p53;
	mov.b32 	%r136, 0;
	mov.b64 	%fd273, {%r136, %r135};
	selp.f64 	%fd352, %fd273, %fd272, %p86;
	add.f64 	%fd274, %fd52, 0d4000000000000000;
	{
	.reg .b32 %temp; 
	mov.b64 	{%temp, %r137}, %fd274;
	}
	and.b32  	%r138, %r137, 2146435072;
	setp.ne.s32 	%p87, %r138, 2146435072;
	@%p87 bra 	$L__BB4_66;
	setp.num.f64 	%p88, %fd52, %fd52;
	@%p88 bra 	$L__BB4_64;
	mov.f64 	%fd275, 0d4000000000000000;
	add.rn.f64 	%fd352, %fd52, %fd275;
	bra.uni 	$L__BB4_66;
$L__BB4_64:
	setp.neu.f64 	%p89, %fd53, 0d7FF0000000000000;
	@%p89 bra 	$L__BB4_66;
	setp.lt.s32 	%p91, %r61, 0;
	selp.b32 	%r139, 0, 2146435072, %p91;
	or.b32  	%r140, %r139, -2147483648;
	selp.b32 	%r141, %r140, %r139, %p1;
	selp.b32 	%r142, %r141, %r139, %p85;
	mov.b32 	%r143, 0;
	mov.b64 	%fd352, {%r143, %r142};
$L__BB4_66:
	setp.eq.f64 	%p92, %fd52, 0d3FF0000000000000;
	selp.f64 	%fd276, 0d3FF0000000000000, %fd352, %p92;
	add.f64 	%fd277, %fd51, %fd276;
	st.local.f64 	[%rd149], %fd277;
	add.s32 	%r219, %r219, 1;
	setp.eq.s32 	%p93, %r219, 0;
	add.s64 	%rd151, %rd151, 8;
	add.s64 	%rd150, %rd150, 8;
	add.s64 	%rd149, %rd149, 8;
	add.s64 	%rd148, %rd148, 8;
	add.s64 	%rd147, %rd147, 8;
	@%p93 bra 	$L__BB4_32;
	bra.uni 	$L__BB4_29;

}
	// .globl	_Z41projectPointToPolygonMinSegKernel_unsplitiP7double2PKdS2_ii
.visible .entry _Z41projectPointToPolygonMinSegKernel_unsplitiP7double2PKdS2_ii(
	.param .u32 _Z41projectPointToPolygonMinSegKernel_unsplitiP7double2PKdS2_ii_param_0,
	.param .u64 .ptr .align 1 _Z41projectPointToPolygonMinSegKernel_unsplitiP7double2PKdS2_ii_param_1,
	.param .u64 .ptr .align 1 _Z41projectPointToPolygonMinSegKernel_unsplitiP7double2PKdS2_ii_param_2,
	.param .u64 .ptr .align 1 _Z41projectPointToPolygonMinSegKernel_unsplitiP7double2PKdS2_ii_param_3,
	.param .u32 _Z41projectPointToPolygonMinSegKernel_unsplitiP7double2PKdS2_ii_param_4,
	.param .u32 _Z41projectPointToPolygonMinSegKernel_unsplitiP7double2PKdS2_ii_param_5
)
{
	.local .align 8 .b8 	__local_depot5[72];
	.reg .b64 	%SP;
	.reg .b64 	%SPL;
	.reg .pred 	%p<132>;
	.reg .b16 	%rs<35>;
	.reg .b32 	%r<237>;
	.reg .b64 	%rd<144>;
	.reg .b64 	%fd<353>;

	mov.u64 	%SPL, __local_depot5;
	ld.param.u32 	%r55, [_Z41projectPointToPolygonMinSegKernel_unsplitiP7double2PKdS2_ii_param_0];
	ld.param.u64 	%rd34, [_Z41projectPointToPolygonMinSegKernel_unsplitiP7double2PKdS2_ii_param_2];
	ld.param.u64 	%rd33, [_Z41projectPointToPolygonMinSegKernel_unsplitiP7double2PKdS2_ii_param_3];
	ld.param.u32 	%r57, [_Z41projectPointToPolygonMinSegKernel_unsplitiP7double2PKdS2_ii_param_5];
	cvta.to.global.u64 	%rd1, %rd33;
	cvta.to.global.u64 	%rd2, %rd34;
	add.u64 	%rd3, %SPL, 0;
	add.u64 	%rd4, %SPL, 24;
	add.u64 	%rd5, %SPL, 48;
	mov.u32 	%r58, %ctaid.x;
	mov.u32 	%r59, %ntid.x;
	mov.u32 	%r60, %tid.x;
	mad.lo.s32 	%r1, %r58, %r59, %r60;
	setp.ge.s32 	%p2, %r1, %r55;
	@%p2 bra 	$L__BB5_48;
	ld.param.u64 	%rd128, [_Z41projectPointToPolygonMinSegKernel_unsplitiP7double2PKdS2_ii_param_1];
	ld.param.u32 	%r205, [_Z41projectPointToPolygonMinSegKernel_unsplitiP7double2PKdS2_ii_param_0];
	cvta.to.global.u64 	%rd38, %rd128;
	mul.wide.s32 	%rd39, %r1, 16;
	add.s64 	%rd40, %rd38, %rd39;
	ld.global.v2.f64 	{%fd1, %fd2}, [%rd40];
	mul.wide.s32 	%rd41, %r205, 16;
	add.s64 	%rd42, %rd40, %rd41;
	ld.global.v2.f64 	{%fd3, %fd4}, [%rd42];
	{
	.reg .b32 %temp; 
	mov.b64 	{%temp, %r2}, %fd3;
	}
	mov.f64 	%fd58, 0d4000000000000000;
	{
	.reg .b32 %temp; 
	mov.b64 	{%temp, %r61}, %fd58;
	}
	and.b32  	%r4, %r61, 2146435072;
	setp.eq.s32 	%p3, %r4, 1062207488;
	abs.f64 	%fd5, %fd3;
	{ // callseq 18, 0
	.param .b64 param0;
	st.param.f64 	[param0], %fd5;
	.param .b64 retval0;
	call.uni (retval0), 
	__internal_accurate_pow, 
	(
	param0
	);
	ld.param.f64 	%fd59, [retval0];
	} // callseq 18
	setp.lt.s32 	%p4, %r2, 0;
	neg.f64 	%fd61, %fd59;
	selp.f64 	%fd62, %fd61, %fd59, %p3;
	selp.f64 	%fd342, %fd62, %fd59, %p4;
	setp.neu.f64 	%p5, %fd3, 0d0000000000000000;
	@%p5 bra 	$L__BB5_3;
	setp.eq.s32 	%p6, %r4, 1062207488;
	selp.b32 	%r62, %r2, 0, %p6;
	setp.lt.s32 	%p7, %r61, 0;
	or.b32  	%r63, %r62, 2146435072;
	selp.b32 	%r64, %r63, %r62, %p7;
	mov.b32 	%r65, 0;
	mov.b64 	%fd342, {%r65, %r64};
$L__BB5_3:
	add.f64 	%fd63, %fd3, 0d4000000000000000;
	{
	.reg .b32 %temp; 
	mov.b64 	{%temp, %r66}, %fd63;
	}
	and.b32  	%r67, %r66, 2146435072;
	setp.ne.s32 	%p8, %r67, 2146435072;
	@%p8 bra 	$L__BB5_8;
	setp.num.f64 	%p9, %fd3, %fd3;
	@%p9 bra 	$L__BB5_6;
	mov.f64 	%fd64, 0d4000000000000000;
	add.rn.f64 	%fd342, %fd3, %fd64;
	bra.uni 	$L__BB5_8;
$L__BB5_6:
	setp.neu.f64 	%p10, %fd5, 0d7FF0000000000000;
	@%p10 bra 	$L__BB5_8;
	setp.lt.s32 	%p11, %r2, 0;
	setp.eq.s32 	%p12, %r4, 1062207488;
	setp.lt.s32 	%p13, %r61, 0;
	selp.b32 	%r69, 0, 2146435072, %p13;
	and.b32  	%r70, %r61, 2147483647;
	setp.ne.s32 	%p14, %r70, 1071644672;
	or.b32  	%r71, %r69, -2147483648;
	selp.b32 	%r72, %r71, %r69, %p14;
	selp.b32 	%r73, %r72, %r69, %p12;
	selp.b32 	%r74, %r73, %r69, %p11;
	mov.b32 	%r75, 0;
	mov.b64 	%fd342, {%r75, %r74};
$L__BB5_8:
	setp.eq.s32 	%p15, %r4, 1062207488;
	{
	.reg .b32 %temp; 
	mov.b64 	{%temp, %r5}, %fd4;
	}
	abs.f64 	%fd12, %fd4;
	{ // callseq 19, 0
	.param .b64 param0;
	st.param.f64 	[param0], %fd12;
	.param .b64 retval0;
	call.uni (retval0), 
	__internal_accurate_pow, 
	(
	param0
	);
	ld.param.f64 	%fd65, [retval0];
	} // callseq 19
	setp.lt.s32 	%p16, %r5, 0;
	neg.f64 	%fd67, %fd65;
	selp.f64 	%fd68, %fd67, %fd65, %p15;
	selp.f64 	%fd344, %fd68, %fd65, %p16;
	setp.neu.f64 	%p17, %fd4, 0d0000000000000000;
	@%p17 bra 	$L__BB5_10;
	setp.eq.s32 	%p18, %r4, 1062207488;
	selp.b32 	%r77, %r5, 0, %p18;
	setp.lt.s32 	%p19, %r61, 0;
	or.b32  	%r78, %r77, 2146435072;
	selp.b32 	%r79, %r78, %r77, %p19;
	mov.b32 	%r80, 0;
	mov.b64 	%fd344, {%r80, %r79};
$L__BB5_10:
	add.f64 	%fd69, %fd4, 0d4000000000000000;
	{
	.reg .b32 %temp; 
	mov.b64 	{%temp, %r81}, %fd69;
	}
	and.b32  	%r82, %r81, 2146435072;
	setp.ne.s32 	%p20, %r82, 2146435072;
	@%p20 bra 	$L__BB5_15;
	setp.num.f64 	%p21, %fd4, %fd4;
	@%p21 bra 	$L__BB5_13;
	mov.f64 	%fd70, 0d4000000000000000;
	add.rn.f64 	%fd344, %fd4, %fd70;
	bra.uni 	$L__BB5_15;
$L__BB5_13:
	setp.neu.f64 	%p22, %fd12, 0d7FF0000000000000;
	@%p22 bra 	$L__BB5_15;
	setp.lt.s32 	%p23, %r5, 0;
	setp.eq.s32 	%p24, %r4, 1062207488;
	setp.lt.s32 	%p25, %r61, 0;
	selp.b32 	%r84, 0, 2146435072, %p25;
	and.b32  	%r85, %r61, 2147483647;
	setp.ne.s32 	%p26, %r85, 1071644672;
	or.b32  	%r86, %r84, -2147483648;
	selp.b32 	%r87, %r86, %r84, %p26;
	selp.b32 	%r88, %r87, %r84, %p24;
	selp.b32 	%r89, %r88, %r84, %p23;
	mov.b32 	%r90, 0;
	mov.b64 	%fd344, {%r90, %r89};
$L__BB5_15:
	ld.param.u32 	%r207, [_Z41projectPointToPolygonMinSegKernel_unsplitiP7double2PKdS2_ii_param_4];
	setp.eq.f64 	%p27, %fd4, 0d3FF0000000000000;
	selp.f64 	%fd71, 0d3FF0000000000000, %fd344, %p27;
	setp.eq.f64 	%p28, %fd3, 0d3FF0000000000000;
	selp.f64 	%fd72, 0d3FF0000000000000, %fd342, %p28;
	add.f64 	%fd73, %fd72, %fd71;
	sqrt.rn.f64 	%fd19, %fd73;
	setp.lt.s32 	%p29, %r207, 1;
	@%p29 bra 	$L__BB5_48;
	ld.param.u32 	%r208, [_Z41projectPointToPolygonMinSegKernel_unsplitiP7double2PKdS2_ii_param_4];
	neg.s32 	%r92, %r57;
	cvt.rn.f64.s32 	%fd20, %r92;
	setp.lt.u32 	%p30, %r208, 8;
	mov.b16 	%rs34, 1;
	mov.b32 	%r219, 0;
	@%p30 bra 	$L__BB5_19;
	ld.param.u32 	%r209, [_Z41projectPointToPolygonMinSegKernel_unsplitiP7double2PKdS2_ii_param_4];
	ld.global.f64 	%fd346, [%rd2];
	ld.global.f64 	%fd345, [%rd1];
	and.b32  	%r93, %r209, 2147483640;
	neg.s32 	%r217, %r93;
	add.s64 	%rd135, %rd1, 32;
	add.s64 	%rd134, %rd2, 32;
	mov.b16 	%rs34, 1;
	ld.param.u32 	%r210, [_Z41projectPointToPolygonMinSegKernel_unsplitiP7double2PKdS2_ii_param_4];
	and.b32  	%r219, %r210, 2147483640;
$L__BB5_18:
	.pragma "nounroll";
	ld.global.f64 	%fd74, [%rd134+-24];
	sub.f64 	%fd75, %fd74, %fd346;
	sub.f64 	%fd76, %fd1, %fd345;
	mul.f64 	%fd77, %fd75, %fd76;
	ld.global.f64 	%fd78, [%rd135+-24];
	sub.f64 	%fd79, %fd78, %fd345;
	sub.f64 	%fd80, %fd19, %fd346;
	mul.f64 	%fd81, %fd79, %fd80;
	sub.f64 	%fd82, %fd77, %fd81;
	setp.gt.f64 	%p31, %fd82, %fd20;
	ld.global.f64 	%fd84, [%rd134+-16];
	sub.f64 	%fd85, %fd84, %fd74;
	sub.f64 	%fd86, %fd1, %fd78;
	mul.f64 	%fd87, %fd85, %fd86;
	ld.global.f64 	%fd88, [%rd135+-16];
	sub.f64 	%fd89, %fd88, %fd78;
	sub.f64 	%fd90, %fd19, %fd74;
	mul.f64 	%fd91, %fd89, %fd90;
	sub.f64 	%fd92, %fd87, %fd91;
	setp.gt.f64 	%p32, %fd92, %fd20;
	ld.global.f64 	%fd94, [%rd134+-8];
	sub.f64 	%fd95, %fd94, %fd84;
	sub.f64 	%fd96, %fd1, %fd88;
	mul.f64 	%fd97, %fd95, %fd96;
	ld.global.f64 	%fd98, [%rd135+-8];
	sub.f64 	%fd99, %fd98, %fd88;
	sub.f64 	%fd100, %fd19, %fd84;
	mul.f64 	%fd101, %fd99, %fd100;
	sub.f64 	%fd102, %fd97, %fd101;
	setp.gt.f64 	%p33, %fd102, %fd20;
	ld.global.f64 	%fd104, [%rd134];
	sub.f64 	%fd105, %fd104, %fd94;
	sub.f64 	%fd106, %fd1, %fd98;
	mul.f64 	%fd107, %fd105, %fd106;
	ld.global.f64 	%fd108, [%rd135];
	sub.f64 	%fd109, %fd108, %fd98;
	sub.f64 	%fd110, %fd19, %fd94;
	mul.f64 	%fd111, %fd109, %fd110;
	sub.f64 	%fd112, %fd107, %fd111;
	setp.gt.f64 	%p34, %fd112, %fd20;
	ld.global.f64 	%fd114, [%rd134+8];
	sub.f64 	%fd115, %fd114, %fd104;
	sub.f64 	%fd116, %fd1, %fd108;
	mul.f64 	%fd117, %fd115, %fd116;
	ld.global.f64 	%fd118, [%rd135+8];
	sub.f64 	%fd119, %fd118, %fd108;
	sub.f64 	%fd120, %fd19, %fd104;
	mul.f64 	%fd121, %fd119, %fd120;
	sub.f64 	%fd122, %fd117, %fd121;
	setp.gt.f64 	%p35, %fd122, %fd20;
	ld.global.f64 	%fd124, [%rd134+16];
	sub.f64 	%fd125, %fd124, %fd114;
	sub.f64 	%fd126, %fd1, %fd118;
	mul.f64 	%fd127, %fd125, %fd126;
	ld.global.f64 	%fd128, [%rd135+16];
	sub.f64 	%fd129, %fd128, %fd118;
	sub.f64 	%fd130, %fd19, %fd114;
	mul.f64 	%fd131, %fd129, %fd130;
	sub.f64 	%fd132, %fd127, %fd131;
	setp.gt.f64 	%p36, %fd132, %fd20;
	ld.global.f64 	%fd134, [%rd134+24];
	sub.f64 	%fd135, %fd134, %fd124;
	sub.f64 	%fd136, %fd1, %fd128;
	mul.f64 	%fd137, %fd135, %fd136;
	ld.global.f64 	%fd138, [%rd135+24];
	sub.f64 	%fd139, %fd138, %fd128;
	sub.f64 	%fd140, %fd19, %fd124;
	mul.f64 	%fd141, %fd139, %fd140;
	sub.f64 	%fd142, %fd137, %fd141;
	ld.global.f64 	%fd346, [%rd134+32];
	sub.f64 	%fd144, %fd346, %fd134;
	sub.f64 	%fd145, %fd1, %fd138;
	mul.f64 	%fd146, %fd144, %fd145;
	ld.global.f64 	%fd345, [%rd135+32];
	sub.f64 	%fd147, %fd345, %fd138;
	sub.f64 	%fd148, %fd19, %fd134;
	mul.f64 	%fd149, %fd147, %fd148;
	sub.f64 	%fd150, %fd146, %fd149;
	max.f64 	%fd151, %fd150, %fd142;
	setp.gt.f64 	%p37, %fd151, %fd20;
	selp.b16 	%rs16, 0, %rs34, %p31;
	selp.b16 	%rs17, 0, %rs16, %p32;
	selp.b16 	%rs18, 0, %rs17, %p33;
	selp.b16 	%rs19, 0, %rs18, %p34;
	selp.b16 	%rs20, 0, %rs19, %p35;
	selp.b16 	%rs21, 0, %rs20, %p36;
	selp.b16 	%rs34, 0, %rs21, %p37;
	add.s32 	%r217, %r217, 8;
	add.s64 	%rd135, %rd135, 64;
	add.s64 	%rd134, %rd134, 64;
	setp.ne.s32 	%p38, %r217, 0;
	@%p38 bra 	$L__BB5_18;
$L__BB5_19:
	ld.param.u32 	%r211, [_Z41projectPointToPolygonMinSegKernel_unsplitiP7double2PKdS2_ii_param_4];
	and.b32  	%r11, %r211, 7;
	setp.eq.s32 	%p39, %r11, 0;
	@%p39 bra 	$L__BB5_27;
	setp.lt.u32 	%p40, %r11, 4;
	@%p40 bra 	$L__BB5_22;
	ld.param.u64 	%rd130, [_Z41projectPointToPolygonMinSegKernel_unsplitiP7double2PKdS2_ii_param_3];
	mul.wide.u32 	%rd43, %r219, 8;
	add.s64 	%rd44, %rd2, %rd43;
	ld.global.f64 	%fd152, [%rd44+8];
	ld.global.f64 	%fd153, [%rd44];
	sub.f64 	%fd154, %fd152, %fd153;
	cvta.to.global.u64 	%rd45, %rd130;
	add.s64 	%rd46, %rd45, %rd43;
	ld.global.f64 	%fd155, [%rd46];
	sub.f64 	%fd156, %fd1, %fd155;
	mul.f64 	%fd157, %fd154, %fd156;
	ld.global.f64 	%fd158, [%rd46+8];
	sub.f64 	%fd159, %fd158, %fd155;
	sub.f64 	%fd160, %fd19, %fd153;
	mul.f64 	%fd161, %fd159, %fd160;
	sub.f64 	%fd162, %fd157, %fd161;
	setp.gt.f64 	%p41, %fd162, %fd20;
	ld.global.f64 	%fd164, [%rd44+16];
	sub.f64 	%fd165, %fd164, %fd152;
	sub.f64 	%fd166, %fd1, %fd158;
	mul.f64 	%fd167, %fd165, %fd166;
	ld.global.f64 	%fd168, [%rd46+16];
	sub.f64 	%fd169, %fd168, %fd158;
	sub.f64 	%fd170, %fd19, %fd152;
	mul.f64 	%fd171, %fd169, %fd170;
	sub.f64 	%fd172, %fd167, %fd171;
	setp.gt.f64 	%p42, %fd172, %fd20;
	ld.global.f64 	%fd174, [%rd44+24];
	sub.f64 	%fd175, %fd174, %fd164;
	sub.f64 	%fd176, %fd1, %fd168;
	mul.f64 	%fd177, %fd175, %fd176;
	ld.global.f64 	%fd178, [%rd46+24];
	sub.f64 	%fd179, %fd178, %fd168;
	sub.f64 	%fd180, %fd19, %fd164;
	mul.f64 	%fd181, %fd179, %fd180;
	sub.f64 	%fd182, %fd177, %fd181;
	add.s32 	%r219, %r219, 4;
	ld.global.f64 	%fd184, [%rd44+32];
	sub.f64 	%fd185, %fd184, %fd174;
	sub.f64 	%fd186, %fd1, %fd178;
	mul.f64 	%fd187, %fd185, %fd186;
	ld.global.f64 	%fd188, [%rd46+32];
	sub.f64 	%fd189, %fd188, %fd178;
	sub.f64 	%fd190, %fd19, %fd174;
	mul.f64 	%fd191, %fd189, %fd190;
	sub.f64 	%fd192, %fd187, %fd191;
	max.f64 	%fd193, %fd192, %fd182;
	setp.gt.f64 	%p43, %fd193, %fd20;
	selp.b16 	%rs23, 0, %rs34, %p41;
	selp.b16 	%rs24, 0, %rs23, %p42;
	selp.b16 	%rs34, 0, %rs24, %p43;
$L__BB5_22:
	ld.param.u32 	%r212, [_Z41projectPointToPolygonMinSegKernel_unsplitiP7double2PKdS2_ii_param_4];
	and.b32  	%r14, %r212, 3;
	setp.eq.s32 	%p44, %r14, 0;
	@%p44 bra 	$L__BB5_27;
	setp.eq.s32 	%p45, %r14, 1;
	@%p45 bra 	$L__BB5_25;
	ld.param.u64 	%rd131, [_Z41projectPointToPolygonMinSegKernel_unsplitiP7double2PKdS2_ii_param_3];
	mul.wide.u32 	%rd47, %r219, 8;
	add.s64 	%rd48, %rd2, %rd47;
	ld.global.f64 	%fd194, [%rd48+8];
	ld.global.f64 	%fd195, [%rd48];
	sub.f64 	%fd196, %fd194, %fd195;
	cvta.to.global.u64 	%rd49, %rd131;
	add.s64 	%rd50, %rd49, %rd47;
	ld.global.f64 	%fd197, [%rd50];
	sub.f64 	%fd198, %fd1, %fd197;
	mul.f64 	%fd199, %fd196, %fd198;
	ld.global.f64 	%fd200, [%rd50+8];
	sub.f64 	%fd201, %fd200, %fd197;
	sub.f64 	%fd202, %fd19, %fd195;
	mul.f64 	%fd203, %fd201, %fd202;
	sub.f64 	%fd204, %fd199, %fd203;
	add.s32 	%r219, %r219, 2;
	ld.global.f64 	%fd206, [%rd48+16];
	sub.f64 	%fd207, %fd206, %fd194;
	sub.f64 	%fd208, %fd1, %fd200;
	mul.f64 	%fd209, %fd207, %fd208;
	ld.global.f64 	%fd210, [%rd50+16];
	sub.f64 	%fd211, %fd210, %fd200;
	sub.f64 	%fd212, %fd19, %fd194;
	mul.f64 	%fd213, %fd211, %fd212;
	sub.f64 	%fd214, %fd209, %fd213;
	max.f64 	%fd215, %fd214, %fd204;
	setp.gt.f64 	%p46, %fd215, %fd20;
	selp.b16 	%rs34, 0, %rs34, %p46;
$L__BB5_25:
	ld.param.u32 	%r213, [_Z41projectPointToPolygonMinSegKernel_unsplitiP7double2PKdS2_ii_param_4];
	and.b32  	%r94, %r213, 1;
	setp.eq.b32 	%p47, %r94, 1;
	not.pred 	%p48, %p47;
	@%p48 bra 	$L__BB5_27;
	ld.param.u64 	%rd132, [_Z41projectPointToPolygonMinSegKernel_unsplitiP7double2PKdS2_ii_param_3];
	mul.wide.u32 	%rd51, %r219, 8;
	add.s64 	%rd52, %rd2, %rd51;
	ld.global.f64 	%fd216, [%rd52+8];
	ld.global.f64 	%fd217, [%rd52];
	sub.f64 	%fd218, %fd216, %fd217;
	cvta.to.global.u64 	%rd53, %rd132;
	add.s64 	%rd54, %rd53, %rd51;
	ld.global.f64 	%fd219, [%rd54];
	sub.f64 	%fd220, %fd1, %fd219;
	mul.f64 	%fd221, %fd218, %fd220;
	ld.global.f64 	%fd222, [%rd54+8];
	sub.f64 	%fd223, %fd222, %fd219;
	sub.f64 	%fd224, %fd19, %fd217;
	mul.f64 	%fd225, %fd223, %fd224;
	sub.f64 	%fd226, %fd221, %fd225;
	setp.gt.f64 	%p49, %fd226, %fd20;
	selp.b16 	%rs34, 0, %rs34, %p49;
$L__BB5_27:
	and.b16  	%rs26, %rs34, 255;
	setp.ne.s16 	%p50, %rs26, 0;
	@%p50 bra 	$L__BB5_48;
	ld.param.u32 	%r214, [_Z41projectPointToPolygonMinSegKernel_unsplitiP7double2PKdS2_ii_param_4];
	ld.param.u64 	%rd133, [_Z41projectPointToPolygonMinSegKernel_unsplitiP7double2PKdS2_ii_param_3];
	setp.eq.s32 	%p51, %r4, 1062207488;
	and.b32  	%r95, %r61, 2147483647;
	setp.ne.s32 	%p52, %r95, 1071644672;
	and.pred  	%p1, %p51, %p52;
	ld.global.f64 	%fd348, [%rd2];
	cvta.to.global.u64 	%rd55, %rd133;
	ld.global.f64 	%fd347, [%rd55];
	neg.s32 	%r221, %r214;
	add.s64 	%rd140, %rd2, 8;
	add.s64 	%rd139, %rd55, 8;
	mov.u64 	%rd136, %rd3;
	mov.u64 	%rd137, %rd4;
	mov.u64 	%rd138, %rd5;
$L__BB5_29:
	mov.f64 	%fd30, %fd348;
	mov.f64 	%fd29, %fd347;
	setp.lt.s32 	%p53, %r61, 0;
	ld.global.f64 	%fd348, [%rd140];
	sub.f64 	%fd227, %fd348, %fd30;
	ld.global.f64 	%fd347, [%rd139];
	{
	.reg .b32 %temp; 
	mov.b64 	{%temp, %r22}, %fd227;
	}
	abs.f64 	%fd33, %fd227;
	{ // callseq 20, 0
	.param .b64 param0;
	st.param.f64 	[param0], %fd33;
	.param .b64 retval0;
	call.uni (retval0), 
	__internal_accurate_pow, 
	(
	param0
	);
	ld.param.f64 	%fd228, [retval0];
	} // callseq 20
	setp.lt.s32 	%p55, %r22, 0;
	neg.f64 	%fd230, %fd228;
	selp.f64 	%fd231, %fd230, %fd228, %p51;
	selp.f64 	%fd232, %fd231, %fd228, %p55;
	setp.eq.f64 	%p56, %fd227, 0d0000000000000000;
	selp.b32 	%r97, %r22, 0, %p51;
	or.b32  	%r98, %r97, 2146435072;
	selp.b32 	%r99, %r98, %r97, %p53;
	mov.b32 	%r100, 0;
	mov.b64 	%fd233, {%r100, %r99};
	selp.f64 	%fd349, %fd233, %fd232, %p56;
	add.f64 	%fd234, %fd227, 0d4000000000000000;
	{
	.reg .b32 %temp; 
	mov.b64 	{%temp, %r101}, %fd234;
	}
	and.b32  	%r102, %r101, 2146435072;
	setp.ne.s32 	%p57, %r102, 2146435072;
	@%p57 bra 	$L__BB5_51;
	setp.num.f64 	%p58, %fd227, %fd227;
	@%p58 bra 	$L__BB5_49;
	mov.f64 	%fd237, 0d4000000000000000;
	add.rn.f64 	%fd349, %fd227, %fd237;
	bra.uni 	$L__BB5_51;
$L__BB5_32:
	ld.param.u32 	%r215, [_Z41projectPointToPolygonMinSegKernel_unsplitiP7double2PKdS2_ii_param_4];
	setp.eq.s32 	%p94, %r215, 1;
	mov.b64 	%rd143, 0;
	@%p94 bra 	$L__BB5_47;
	ld.param.u32 	%r216, [_Z41projectPointToPolygonMinSegKernel_unsplitiP7double2PKdS2_ii_param_4];
	max.s32 	%r147, %r216, 2;
	add.s32 	%r18, %r147, -1;
	and.b32  	%r19, %r18, 15;
	setp.lt.s32 	%p95, %r216, 17;
	mov.b32 	%r229, 1;
	mov.b32 	%r236, 0;
	@%p95 bra 	$L__BB5_37;
	and.b32  	%r20, %r18, -16;
	add.s64 	%rd141, %rd5, 64;
	mov.b32 	%r222, 0;
	mov.u32 	%r236, %r222;
$L__BB5_35:
	.pragma "nounroll";
	add.s32 	%r149, %r222, 1;
	ld.local.f64 	%fd278, [%rd141+-56];
	mul.wide.u32 	%rd57, %r236, 8;
	add.s64 	%rd58, %rd5, %rd57;
	ld.local.f64 	%fd279, [%rd58];
	setp.lt.f64 	%p96, %fd278, %fd279;
	selp.b32 	%r150, %r149, %r236, %p96;
	ld.local.f64 	%fd280, [%rd141+-48];
	mul.wide.u32 	%rd59, %r150, 8;
	add.s64 	%rd60, %rd5, %rd59;
	ld.local.f64 	%fd281, [%rd60];
	setp.lt.f64 	%p97, %fd280, %fd281;
	add.s32 	%r151, %r222, 2;
	selp.b32 	%r152, %r151, %r150, %p97;
	ld.local.f64 	%fd282, [%rd141+-40];
	mul.wide.u32 	%rd61, %r152, 8;
	add.s64 	%rd62, %rd5, %rd61;
	ld.local.f64 	%fd283, [%rd62];
	setp.lt.f64 	%p98, %fd282, %fd283;
	add.s32 	%r153, %r222, 3;
	selp.b32 	%r154, %r153, %r152, %p98;
	ld.local.f64 	%fd284, [%rd141+-32];
	mul.wide.u32 	%rd63, %r154, 8;
	add.s64 	%rd64, %rd5, %rd63;
	ld.local.f64 	%fd285, [%rd64];
	setp.lt.f64 	%p99, %fd284, %fd285;
	add.s32 	%r155, %r222, 4;
	selp.b32 	%r156, %r155, %r154, %p99;
	ld.local.f64 	%fd286, [%rd141+-24];
	mul.wide.u32 	%rd65, %r156, 8;
	add.s64 	%rd66, %rd5, %rd65;
	ld.local.f64 	%fd287, [%rd66];
	setp.lt.f64 	%p100, %fd286, %fd287;
	add.s32 	%r157, %r222, 5;
	selp.b32 	%r158, %r157, %r156, %p100;
	ld.local.f64 	%fd288, [%rd141+-16];
	mul.wide.u32 	%rd67, %r158, 8;
	add.s64 	%rd68, %rd5, %rd67;
	ld.local.f64 	%fd289, [%rd68];
	setp.lt.f64 	%p101, %fd288, %fd289;
	add.s32 	%r159, %r222, 6;
	selp.b32 	%r160, %r159, %r158, %p101;
	ld.local.f64 	%fd290, [%rd141+-8];
	mul.wide.u32 	%rd69, %r160, 8;
	add.s64 	%rd70, %rd5, %rd69;
	ld.local.f64 	%fd291, [%rd70];
	setp.lt.f64 	%p102, %fd290, %fd291;
	add.s32 	%r161, %r222, 7;
	selp.b32 	%r162, %r161, %r160, %p102;
	ld.local.f64 	%fd292, [%rd141];
	mul.wide.u32 	%rd71, %r162, 8;
	add.s64 	%rd72, %rd5, %rd71;
	ld.local.f64 	%fd293, [%rd72];
	setp.lt.f64 	%p103, %fd292, %fd293;
	add.s32 	%r163, %r222, 8;
	selp.b32 	%r164, %r163, %r162, %p103;
	ld.local.f64 	%fd294, [%rd141+8];
	mul.wide.u32 	%rd73, %r164, 8;
	add.s64 	%rd74, %rd5, %rd73;
	ld.local.f64 	%fd295, [%rd74];
	setp.lt.f64 	%p104, %fd294, %fd295;
	add.s32 	%r165, %r222, 9;
	selp.b32 	%r166, %r165, %r164, %p104;
	ld.local.f64 	%fd296, [%rd141+16];
	mul.wide.u32 	%rd75, %r166, 8;
	add.s64 	%rd76, %rd5, %rd75;
	ld.local.f64 	%fd297, [%rd76];
	setp.lt.f64 	%p105, %fd296, %fd297;
	add.s32 	%r167, %r222, 10;
	selp.b32 	%r168, %r167, %r166, %p105;
	ld.local.f64 	%fd298, [%rd141+24];
	mul.wide.u32 	%rd77, %r168, 8;
	add.s64 	%rd78, %rd5, %rd77;
	ld.local.f64 	%fd299, [%rd78];
	setp.lt.f64 	%p106, %fd298, %fd299;
	add.s32 	%r169, %r222, 11;
	selp.b32 	%r170, %r169, %r168, %p106;
	ld.local.f64 	%fd300, [%rd141+32];
	mul.wide.u32 	%rd79, %r170, 8;
	add.s64 	%rd80, %rd5, %rd79;
	ld.local.f64 	%fd301, [%rd80];
	setp.lt.f64 	%p107, %fd300, %fd301;
	add.s32 	%r171, %r222, 12;
	selp.b32 	%r172, %r171, %r170, %p107;
	ld.local.f64 	%fd302, [%rd141+40];
	mul.wide.u32 	%rd81, %r172, 8;
	add.s64 	%rd82, %rd5, %rd81;
	ld.local.f64 	%fd303, [%rd82];
	setp.lt.f64 	%p108, %fd302, %fd303;
	add.s32 	%r173, %r222, 13;
	selp.b32 	%r174, %r173, %r172, %p108;
	ld.local.f64 	%fd304, [%rd141+48];
	mul.wide.u32 	%rd83, %r174, 8;
	add.s64 	%rd84, %rd5, %rd83;
	ld.local.f64 	%fd305, [%rd84];
	setp.lt.f64 	%p109, %fd304, %fd305;
	add.s32 	%r175, %r222, 14;
	selp.b32 	%r176, %r175, %r174, %p109;
	ld.local.f64 	%fd306, [%rd141+56];
	mul.wide.u32 	%rd85, %r176, 8;
	add.s64 	%rd86, %rd5, %rd85;
	ld.local.f64 	%fd307, [%rd86];
	setp.lt.f64 	%p110, %fd306, %fd307;
	add.s32 	%r177, %r222, 15;
	selp.b32 	%r178, %r177, %r176, %p110;
	ld.local.f64 	%fd308, [%rd141+64];
	mul.wide.u32 	%rd87, %r178, 8;
	add.s64 	%rd88, %rd5, %rd87;
	ld.local.f64 	%fd309, [%rd88];
	setp.lt.f64 	%p111, %fd308, %fd309;
	add.s32 	%r222, %r222, 16;
	selp.b32 	%r236, %r222, %r178, %p111;
	add.s64 	%rd141, %rd141, 128;
	setp.ne.s32 	%p112, %r222, %r20;
	@%p112 bra 	$L__BB5_35;
	add.s32 	%r229, %r222, 1;
$L__BB5_37:
	setp.eq.s32 	%p113, %r19, 0;
	@%p113 bra 	$L__BB5_46;
	and.b32  	%r35, %r18, 7;
	setp.lt.u32 	%p114, %r19, 8;
	@%p114 bra 	$L__BB5_40;
	mul.wide.u32 	%rd89, %r229, 8;
	add.s64 	%rd90, %rd5, %rd89;
	ld.local.f64 	%fd310, [%rd90];
	mul.wide.u32 	%rd91, %r236, 8;
	add.s64 	%rd92, %rd5, %rd91;
	ld.local.f64 	%fd311, [%rd92];
	setp.lt.f64 	%p115, %fd310, %fd311;
	selp.b32 	%r180, %r229, %r236, %p115;
	add.s32 	%r181, %r229, 1;
	ld.local.f64 	%fd312, [%rd90+8];
	mul.wide.u32 	%rd93, %r180, 8;
	add.s64 	%rd94, %rd5, %rd93;
	ld.local.f64 	%fd313, [%rd94];
	setp.lt.f64 	%p116, %fd312, %fd313;
	selp.b32 	%r182, %r181, %r180, %p116;
	add.s32 	%r183, %r229, 2;
	ld.local.f64 	%fd314, [%rd90+16];
	mul.wide.u32 	%rd95, %r182, 8;
	add.s64 	%rd96, %rd5, %rd95;
	ld.local.f64 	%fd315, [%rd96];
	setp.lt.f64 	%p117, %fd314, %fd315;
	selp.b32 	%r184, %r183, %r182, %p117;
	add.s32 	%r185, %r229, 3;
	ld.local.f64 	%fd316, [%rd90+24];
	mul.wide.u32 	%rd97, %r184, 8;
	add.s64 	%rd98, %rd5, %rd97;
	ld.local.f64 	%fd317, [%rd98];
	setp.lt.f64 	%p118, %fd316, %fd317;
	selp.b32 	%r186, %r185, %r184, %p118;
	add.s32 	%r187, %r229, 4;
	ld.local.f64 	%fd318, [%rd90+32];
	mul.wide.u32 	%rd99, %r186, 8;
	add.s64 	%rd100, %rd5, %rd99;
	ld.local.f64 	%fd319, [%rd100];
	setp.lt.f64 	%p119, %fd318, %fd319;
	selp.b32 	%r188, %r187, %r186, %p119;
	add.s32 	%r189, %r229, 5;
	ld.local.f64 	%fd320, [%rd90+40];
	mul.wide.u32 	%rd101, %r188, 8;
	add.s64 	%rd102, %rd5, %rd101;
	ld.local.f64 	%fd321, [%rd102];
	setp.lt.f64 	%p120, %fd320, %fd321;
	selp.b32 	%r190, %r189, %r188, %p120;
	add.s32 	%r191, %r229, 6;
	ld.local.f64 	%fd322, [%rd90+48];
	mul.wide.u32 	%rd103, %r190, 8;
	add.s64 	%rd104, %rd5, %rd103;
	ld.local.f64 	%fd323, [%rd104];
	setp.lt.f64 	%p121, %fd322, %fd323;
	selp.b32 	%r192, %r191, %r190, %p121;
	add.s32 	%r193, %r229, 7;
	ld.local.f64 	%fd324, [%rd90+56];
	mul.wide.u32 	%rd105, %r192, 8;
	add.s64 	%rd106, %rd5, %rd105;
	ld.local.f64 	%fd325, [%rd106];
	setp.lt.f64 	%p122, %fd324, %fd325;
	selp.b32 	%r236, %r193, %r192, %p122;
	add.s32 	%r229, %r229, 8;
$L__BB5_40:
	setp.eq.s32 	%p123, %r35, 0;
	@%p123 bra 	$L__BB5_46;
	and.b32  	%r41, %r18, 3;
	setp.lt.u32 	%p124, %r35, 4;
	@%p124 bra 	$L__BB5_43;
	mul.wide.u32 	%rd107, %r229, 8;
	add.s64 	%rd108, %rd5, %rd107;
	ld.local.f64 	%fd326, [%rd108];
	mul.wide.u32 	%rd109, %r236, 8;
	add.s64 	%rd110, %rd5, %rd109;
	ld.local.f64 	%fd327, [%rd110];
	setp.lt.f64 	%p125, %fd326, %fd327;
	selp.b32 	%r195, %r229, %r236, %p125;
	add.s32 	%r196, %r229, 1;
	ld.local.f64 	%fd328, [%rd108+8];
	mul.wide.u32 	%rd111, %r195, 8;
	add.s64 	%rd112, %rd5, %rd111;
	ld.local.f64 	%fd329, [%rd112];
	setp.lt.f64 	%p126, %fd328, %fd329;
	selp.b32 	%r197, %r196, %r195, %p126;
	add.s32 	%r198, %r229, 2;
	ld.local.f64 	%fd330, [%rd108+16];
	mul.wide.u32 	%rd113, %r197, 8;
	add.s64 	%rd114, %rd5, %rd113;
	ld.local.f64 	%fd331, [%rd114];
	setp.lt.f64 	%p127, %fd330, %fd331;
	selp.b32 	%r199, %r198, %r197, %p127;
	add.s32 	%r200, %r229, 3;
	ld.local.f64 	%fd332, [%rd108+24];
	mul.wide.u32 	%rd115, %r199, 8;
	add.s64 	%rd116, %rd5, %rd115;
	ld.local.f64 	%fd333, [%rd116];
	setp.lt.f64 	%p128, %fd332, %fd333;
	selp.b32 	%r236, %r200, %r199, %p128;
	add.s32 	%r229, %r229, 4;
$L__BB5_43:
	setp.eq.s32 	%p129, %r41, 0;
	@%p129 bra 	$L__BB5_46;
	mul.wide.u32 	%rd117, %r229, 8;
	add.s64 	%rd142, %rd5, %rd117;
	neg.s32 	%r233, %r41;
$L__BB5_45:
	.pragma "nounroll";
	ld.local.f64 	%fd334, [%rd142];
	mul.wide.u32 	%rd118, %r236, 8;
	add.s64 	%rd119, %rd5, %rd118;
	ld.local.f64 	%fd335, [%rd119];
	setp.lt.f64 	%p130, %fd334, %fd335;
	selp.b32 	%r236, %r229, %r236, %p130;
	add.s32 	%r229, %r229, 1;
	add.s64 	%rd142, %rd142, 8;
	add.s32 	%r233, %r233, 1;
	setp.ne.s32 	%p131, %r233, 0;
	@%p131 bra 	$L__BB5_45;
$L__BB5_46:
	cvt.u64.u32 	%rd143, %r236;
$L__BB5_47:
	ld.param.u64 	%rd129, [_Z41projectPointToPolygonMinSegKernel_unsplitiP7double2PKdS2_ii_param_1];
	ld.param.u32 	%r206, [_Z41projectPointToPolygonMinSegKernel_unsplitiP7double2PKdS2_ii_param_0];
	shl.b64 	%rd120, %rd143, 3;
	add.s64 	%rd121, %rd3, %rd120;
	ld.local.f64 	%fd336, [%rd121];
	add.s64 	%rd122, %rd4, %rd120;
	ld.local.f64 	%fd337, [%rd122];
	div.rn.f64 	%fd338, %fd336, %fd19;
	mul.f64 	%fd339, %fd3, %fd338;
	mul.f64 	%fd340, %fd4, %fd338;
	mul.wide.s32 	%rd123, %r206, 16;
	cvta.to.global.u64 	%rd124, %rd129;
	mov.u32 	%r201, %ctaid.x;
	mov.u32 	%r202, %ntid.x;
	mov.u32 	%r203, %tid.x;
	mad.lo.s32 	%r204, %r201, %r202, %r203;
	mul.wide.s32 	%rd125, %r204, 16;
	add.s64 	%rd126, %rd124, %rd125;
	add.s64 	%rd127, %rd126, %rd123;
	st.global.v2.f64 	[%rd127], {%fd339, %fd340};
	st.global.v2.f64 	[%rd126], {%fd337, %fd2};
$L__BB5_48:
	ret;
$L__BB5_49:
	setp.neu.f64 	%p59, %fd33, 0d7FF0000000000000;
	@%p59 bra 	$L__BB5_51;
	selp.b32 	%r103, 0, 2146435072, %p53;
	or.b32  	%r104, %r103, -2147483648;
	selp.b32 	%r105, %r104, %r103, %p1;
	selp.b32 	%r106, %r105, %r103, %p55;
	mov.b32 	%r107, 0;
	mov.b64 	%fd349, {%r107, %r106};
$L__BB5_51:
	and.b32  	%r108, %r61, 2146435072;
	setp.eq.s32 	%p63, %r108, 1062207488;
	sub.f64 	%fd238, %fd347, %fd29;
	{
	.reg .b32 %temp; 
	mov.b64 	{%temp, %r23}, %fd238;
	}
	abs.f64 	%fd38, %fd238;
	{ // callseq 21, 0
	.param .b64 param0;
	st.param.f64 	[param0], %fd38;
	.param .b64 retval0;
	call.uni (retval0), 
	__internal_accurate_pow, 
	(
	param0
	);
	ld.param.f64 	%fd239, [retval0];
	} // callseq 21
	setp.lt.s32 	%p64, %r23, 0;
	neg.f64 	%fd241, %fd239;
	selp.f64 	%fd242, %fd241, %fd239, %p63;
	selp.f64 	%fd243, %fd242, %fd239, %p64;
	setp.eq.f64 	%p65, %fd238, 0d0000000000000000;
	selp.b32 	%r109, %r23, 0, %p63;
	or.b32  	%r110, %r109, 2146435072;
	selp.b32 	%r111, %r110, %r109, %p53;
	mov.b32 	%r112, 0;
	mov.b64 	%fd244, {%r112, %r111};
	selp.f64 	%fd350, %fd244, %fd243, %p65;
	add.f64 	%fd245, %fd238, 0d4000000000000000;
	{
	.reg .b32 %temp; 
	mov.b64 	{%temp, %r113}, %fd245;
	}
	and.b32  	%r114, %r113, 2146435072;
	setp.ne.s32 	%p66, %r114, 2146435072;
	@%p66 bra 	$L__BB5_56;
	setp.num.f64 	%p67, %fd238, %fd238;
	@%p67 bra 	$L__BB5_54;
	mov.f64 	%fd246, 0d4000000000000000;
	add.rn.f64 	%fd350, %fd238, %fd246;
	bra.uni 	$L__BB5_56;
$L__BB5_54:
	setp.neu.f64 	%p68, %fd38, 0d7FF0000000000000;
	@%p68 bra 	$L__BB5_56;
	selp.b32 	%r115, 0, 2146435072, %p53;
	or.b32  	%r116, %r115, -2147483648;
	selp.b32 	%r117, %r116, %r115, %p1;
	selp.b32 	%r118, %r117, %r115, %p64;
	mov.b32 	%r119, 0;
	mov.b64 	%fd350, {%r119, %r118};
$L__BB5_56:
	and.b32  	%r120, %r61, 2146435072;
	setp.eq.s32 	%p72, %r120, 1062207488;
	sub.f64 	%fd247, %fd347, %fd29;
	setp.eq.f64 	%p73, %fd247, 0d3FF0000000000000;
	selp.f64 	%fd248, 0d3FF0000000000000, %fd350, %p73;
	sub.f64 	%fd249, %fd348, %fd30;
	setp.eq.f64 	%p74, %fd249, 0d3FF0000000000000;
	selp.f64 	%fd250, 0d3FF0000000000000, %fd349, %p74;
	add.f64 	%fd251, %fd250, %fd248;
	sub.f64 	%fd252, %fd19, %fd30;
	sub.f64 	%fd253, %fd1, %fd29;
	mul.f64 	%fd254, %fd253, %fd247;
	fma.rn.f64 	%fd255, %fd252, %fd249, %fd254;
	div.rn.f64 	%fd256, %fd255, %fd251;
	min.f64 	%fd257, %fd256, 0d3FF0000000000000;
	max.f64 	%fd258, %fd257, 0d0000000000000000;
	fma.rn.f64 	%fd259, %fd249, %fd258, %fd30;
	fma.rn.f64 	%fd44, %fd258, %fd247, %fd29;
	st.local.f64 	[%rd136], %fd259;
	st.local.f64 	[%rd137], %fd44;
	sub.f64 	%fd45, %fd19, %fd259;
	{
	.reg .b32 %temp; 
	mov.b64 	{%temp, %r24}, %fd45;
	}
	abs.f64 	%fd46, %fd45;
	{ // callseq 22, 0
	.param .b64 param0;
	st.param.f64 	[param0], %fd46;
	.param .b64 retval0;
	call.uni (retval0), 
	__internal_accurate_pow, 
	(
	param0
	);
	ld.param.f64 	%fd260, [retval0];
	} // callseq 22
	setp.lt.s32 	%p75, %r24, 0;
	neg.f64 	%fd262, %fd260;
	selp.f64 	%fd263, %fd262, %fd260, %p72;
	selp.f64 	%fd264, %fd263, %fd260, %p75;
	setp.eq.f64 	%p76, %fd45, 0d0000000000000000;
	selp.b32 	%r121, %r24, 0, %p72;
	or.b32  	%r122, %r121, 2146435072;
	selp.b32 	%r123, %r122, %r121, %p53;
	mov.b32 	%r124, 0;
	mov.b64 	%fd265, {%r124, %r123};
	selp.f64 	%fd351, %fd265, %fd264, %p76;
	add.f64 	%fd266, %fd45, 0d4000000000000000;
	{
	.reg .b32 %temp; 
	mov.b64 	{%temp, %r125}, %fd266;
	}
	and.b32  	%r126, %r125, 2146435072;
	setp.ne.s32 	%p77, %r126, 2146435072;
	@%p77 bra 	$L__BB5_61;
	setp.num.f64 	%p78, %fd45, %fd45;
	@%p78 bra 	$L__BB5_59;
	mov.f64 	%fd267, 0d4000000000000000;
	add.rn.f64 	%fd351, %fd45, %fd267;
	bra.uni 	$L__BB5_61;
$L__BB5_59:
	setp.neu.f64 	%p79, %fd46, 0d7FF0000000000000;
	@%p79 bra 	$L__BB5_61;
	selp.b32 	%r127, 0, 2146435072, %p53;
	or.b32  	%r128, %r127, -2147483648;
	selp.b32 	%r129, %r128, %r127, %p1;
	selp.b32 	%r130, %r129, %r127, %p75;
	mov.b32 	%r131, 0;
	mov.b64 	%fd351, {%r131, %r130};
$L__BB5_61:
	setp.eq.f64 	%p84, %fd45, 0d3FF0000000000000;
	selp.f64 	%fd51, 0d3FF0000000000000, %fd351, %p84;
	sub.f64 	%fd52, %fd1, %fd44;
	{
	.reg .b32 %temp; 
	mov.b64 	{%temp, %r25}, %fd52;
	}
	abs.f64 	%fd53, %fd52;
	{ // callseq 23, 0
	.param .b64 param0;
	st.param.f64 	[param0], %fd53;
	.param .b64 retval0;
	call.uni (retval0), 
	__internal_accurate_pow, 
	(
	param0
	);
	ld.param.f64 	%fd268, [retval0];
	} // callseq 23
	setp.lt.s32 	%p85, %r25, 0;
	neg.f64 	%fd270, %fd268;
	selp.f64 	%fd271, %fd270, %fd268, %p72;
	selp.f64 	%fd272, %fd271, %fd268, %p85;
	setp.eq.f64 	%p86, %fd52, 0d0000000000000000;
	selp.b32 	%r133, %r25, 0, %p72;
	or.b32  	%r134, %r133, 2146435072;
	selp.b32 	%r135, %r134, %r133, %p53;
	mov.b32 	%r136, 0;
	mov.b64 	%fd273, {%r136, %r135};
	selp.f64 	%fd352, %fd273, %fd272, %p86;
	add.f64 	%fd274, %fd52, 0d4000000000000000;
	{
	.reg .b32 %temp; 
	mov.b64 	{%temp, %r137}, %fd274;
	}
	and.b32  	%r138, %r137, 2146435072;
	setp.ne.s32 	%p87, %r138, 2146435072;
	@%p87 bra 	$L__BB5_66;
	setp.num.f64 	%p88, %fd52, %fd52;
	@%p88 bra 	$L__BB5_64;
	mov.f64 	%fd275, 0d4000000000000000;
	add.rn.f64 	%fd352, %fd52, %fd275;
	bra.uni 	$L__BB5_66;
$L__BB5_64:
	setp.neu.f64 	%p89, %fd53, 0d7FF0000000000000;
	@%p89 bra 	$L__BB5_66;
	setp.lt.s32 	%p91, %r61, 0;
	selp.b32 	%r139, 0, 2146435072, %p91;
	or.b32  	%r140, %r139, -2147483648;
	selp.b32 	%r141, %r140, %r139, %p1;
	selp.b32 	%r142, %r141, %r139, %p85;
	mov.b32 	%r143, 0;
	mov.b64 	%fd352, {%r143, %r142};
$L__BB5_66:
	setp.eq.f64 	%p92, %fd52, 0d3FF0000000000000;
	selp.f64 	%fd276, 0d3FF0000000000000, %fd352, %p92;
	add.f64 	%fd277, %fd51, %fd276;
	st.local.f64 	[%rd138], %fd277;
	add.s32 	%r221, %r221, 1;
	setp.eq.s32 	%p93, %r221, 0;
	add.s64 	%rd140, %rd140, 8;
	add.s64 	%rd139, %rd139, 8;
	add.s64 	%rd138, %rd138, 8;
	add.s64 	%rd137, %rd137, 8;
	add.s64 	%rd136, %rd136, 8;
	@%p93 bra 	$L__BB5_32;
	bra.uni 	$L__BB5_29;

}
.func  (.param .b64 func_retval0) __internal_accurate_pow(
	.param .b64 __internal_accurate_pow_param_0
)
{
	.reg .pred 	%p<8>;
	.reg .b32 	%r<49>;
	.reg .b32 	%f<3>;
	.reg .b64 	%fd<109>;

	ld.param.f64 	%fd10, [__internal_accurate_pow_param_0];
	{
	.reg .b32 %temp; 
	mov.b64 	{%temp, %r46}, %fd10;
	}
	{
	.reg .b32 %temp; 
	mov.b64 	{%r45, %temp}, %fd10;
	}
	shr.u32 	%r47, %r46, 20;
	setp.gt.u32 	%p1, %r46, 1048575;
	@%p1 bra 	$L__BB6_2;
	mul.f64 	%fd11, %fd10, 0d4350000000000000;
	{
	.reg .b32 %temp; 
	mov.b64 	{%temp, %r46}, %fd11;
	}
	{
	.reg .b32 %temp; 
	mov.b64 	{%r45, %temp}, %fd11;
	}
	shr.u32 	%r16, %r46, 20;
	add.s32 	%r47, %r16, -54;
$L__BB6_2:
	add.s32 	%r48, %r47, -1023;
	and.b32  	%r17, %r46, -2146435073;
	or.b32  	%r18, %r17, 1072693248;
	mov.b64 	%fd107, {%r45, %r18};
	setp.lt.u32 	%p2, %r18, 1073127583;
	@%p2 bra 	$L__BB6_4;
	{
	.reg .b32 %temp; 
	mov.b64 	{%r19, %temp}, %fd107;
	}
	{
	.reg .b32 %temp; 
	mov.b64 	{%temp, %r20}, %fd107;
	}
	add.s32 	%r21, %r20, -1048576;
	mov.b64 	%fd107, {%r19, %r21};
	add.s32 	%r48, %r47, -1022;
$L__BB6_4:
	add.f64 	%fd12, %fd107, 0dBFF0000000000000;
	add.f64 	%fd13, %fd107, 0d3FF0000000000000;
	rcp.approx.ftz.f64 	%fd14, %fd13;
	neg.f64 	%fd15, %fd13;
	fma.rn.f64 	%fd16, %fd15, %fd14, 0d3FF0000000000000;
	fma.rn.f64 	%fd17, %fd16, %fd16, %fd16;
	fma.rn.f64 	%fd18, %fd17, %fd14, %fd14;
	mul.f64 	%fd19, %fd12, %fd18;
	fma.rn.f64 	%fd20, %fd12, %fd18, %fd19;
	mul.f64 	%fd21, %fd20, %fd20;
	fma.rn.f64 	%fd22, %fd21, 0d3EB0F5FF7D2CAFE2, 0d3ED0F5D241AD3B5A;
	fma.rn.f64 	%fd23, %fd22, %fd21, 0d3EF3B20A75488A3F;
	fma.rn.f64 	%fd24, %fd23, %fd21, 0d3F1745CDE4FAECD5;
	fma.rn.f64 	%fd25, %fd24, %fd21, 0d3F3C71C7258A578B;
	fma.rn.f64 	%fd26, %fd25, %fd21, 0d3F6249249242B910;
	fma.rn.f64 	%fd27, %fd26, %fd21, 0d3F89999999999DFB;
	sub.f64 	%fd28, %fd12, %fd20;
	add.f64 	%fd29, %fd28, %fd28;
	neg.f64 	%fd30, %fd20;
	fma.rn.f64 	%fd31, %fd30, %fd12, %fd29;
	mul.f64 	%fd32, %fd18, %fd31;
	fma.rn.f64 	%fd33, %fd21, %fd27, 0d3FB5555555555555;
	mov.f64 	%fd34, 0d3FB5555555555555;
	sub.f64 	%fd35, %fd34, %fd33;
	fma.rn.f64 	%fd36, %fd21, %fd27, %fd35;
	add.f64 	%fd37, %fd36, 0dBC46A4CB00B9E7B0;
	add.f64 	%fd38, %fd33, %fd37;
	sub.f64 	%fd39, %fd33, %fd38;
	add.f64 	%fd40, %fd37, %fd39;
	mul.rn.f64 	%fd41, %fd20, %fd20;
	neg.f64 	%fd42, %fd41;
	fma.rn.f64 	%fd43, %fd20, %fd20, %fd42;
	{
	.reg .b32 %temp; 
	mov.b64 	{%r22, %temp}, %fd32;
	}
	{
	.reg .b32 %temp; 
	mov.b64 	{%temp, %r23}, %fd32;
	}
	add.s32 	%r24, %r23, 1048576;
	mov.b64 	%fd44, {%r22, %r24};
	fma.rn.f64 	%fd45, %fd20, %fd44, %fd43;
	mul.rn.f64 	%fd46, %fd41, %fd20;
	neg.f64 	%fd47, %fd46;
	fma.rn.f64 	%fd48, %fd41, %fd20, %fd47;
	fma.rn.f64 	%fd49, %fd41, %fd32, %fd48;
	fma.rn.f64 	%fd50, %fd45, %fd20, %fd49;
	mul.rn.f64 	%fd51, %fd38, %fd46;
	neg.f64 	%fd52, %fd51;
	fma.rn.f64 	%fd53, %fd38, %fd46, %fd52;
	fma.rn.f64 	%fd54, %fd38, %fd50, %fd53;
	fma.rn.f64 	%fd55, %fd40, %fd46, %fd54;
	add.f64 	%fd56, %fd51, %fd55;
	sub.f64 	%fd57, %fd51, %fd56;
	add.f64 	%fd58, %fd55, %fd57;
	add.f64 	%fd59, %fd20, %fd56;
	sub.f64 	%fd60, %fd20, %fd59;
	add.f64 	%fd61, %fd56, %fd60;
	add.f64 	%fd62, %fd58, %fd61;
	add.f64 	%fd63, %fd32, %fd62;
	add.f64 	%fd64, %fd59, %fd63;
	sub.f64 	%fd65, %fd59, %fd64;
	add.f64 	%fd66, %fd63, %fd65;
	xor.b32  	%r25, %r48, -2147483648;
	mov.b32 	%r26, 1127219200;
	mov.b64 	%fd67, {%r25, %r26};
	mov.b32 	%r27, -2147483648;
	mov.b64 	%fd68, {%r27, %r26};
	sub.f64 	%fd69, %fd67, %fd68;
	fma.rn.f64 	%fd70, %fd69, 0d3FE62E42FEFA39EF, %fd64;
	fma.rn.f64 	%fd71, %fd69, 0dBFE62E42FEFA39EF, %fd70;
	sub.f64 	%fd72, %fd71, %fd64;
	sub.f64 	%fd73, %fd66, %fd72;
	fma.rn.f64 	%fd74, %fd69, 0d3C7ABC9E3B39803F, %fd73;
	add.f64 	%fd75, %fd70, %fd74;
	sub.f64 	%fd76, %fd70, %fd75;
	add.f64 	%fd77, %fd74, %fd76;
	mov.f64 	%fd78, 0d4000000000000000;
	{
	.reg .b32 %temp; 
	mov.b64 	{%temp, %r28}, %fd78;
	}
	{
	.reg .b32 %temp; 
	mov.b64 	{%r29, %temp}, %fd78;
	}
	shl.b32 	%r30, %r28, 1;
	setp.gt.u32 	%p3, %r30, -33554433;
	and.b32  	%r31, %r28, -15728641;
	selp.b32 	%r32, %r31, %r28, %p3;
	mov.b64 	%fd79, {%r29, %r32};
	mul.rn.f64 	%fd80, %fd75, %fd79;
	neg.f64 	%fd81, %fd80;
	fma.rn.f64 	%fd82, %fd75, %fd79, %fd81;
	fma.rn.f64 	%fd83, %fd77, %fd79, %fd82;
	add.f64 	%fd4, %fd80, %fd83;
	sub.f64 	%fd84, %fd80, %fd4;
	add.f64 	%fd5, %fd83, %fd84;
	fma.rn.f64 	%fd85, %fd4, 0d3FF71547652B82FE, 0d4338000000000000;
	{
	.reg .b32 %temp; 
	mov.b64 	{%r13, %temp}, %fd85;
	}
	mov.f64 	%fd86, 0dC338000000000000;
	add.rn.f64 	%fd87, %fd85, %fd86;
	fma.rn.f64 	%fd88, %fd87, 0dBFE62E42FEFA39EF, %fd4;
	fma.rn.f64 	%fd89, %fd87, 0dBC7ABC9E3B39803F, %fd88;
	fma.rn.f64 	%fd90, %fd89, 0d3E5ADE1569CE2BDF, 0d3E928AF3FCA213EA;
	fma.rn.f64 	%fd91, %fd90, %fd89, 0d3EC71DEE62401315;
	fma.rn.f64 	%fd92, %fd91, %fd89, 0d3EFA01997C89EB71;
	fma.rn.f64 	%fd93, %fd92, %fd89, 0d3F2A01A014761F65;
	fma.rn.f64 	%fd94, %fd93, %fd89, 0d3F56C16C1852B7AF;
	fma.rn.f64 	%fd95, %fd94, %fd89, 0d3F81111111122322;
	fma.rn.f64 	%fd96, %fd95, %fd89, 0d3FA55555555502A1;
	fma.rn.f64 	%fd97, %fd96, %fd89, 0d3FC5555555555511;
	fma.rn.f64 	%fd98, %fd97, %fd89, 0d3FE000000000000B;
	fma.rn.f64 	%fd99, %fd98, %fd89, 0d3FF0000000000000;
	fma.rn.f64 	%fd100, %fd99, %fd89, 0d3FF0000000000000;
	{
	.reg .b32 %temp; 
	mov.b64 	{%r14, %temp}, %fd100;
	}
	{
	.reg .b32 %temp; 
	mov.b64 	{%temp, %r15}, %fd100;
	}
	shl.b32 	%r33, %r13, 20;
	add.s32 	%r34, %r33, %r15;
	mov.b64 	%fd108, {%r14, %r34};
	{
	.reg .b32 %temp; 
	mov.b64 	{%temp, %r35}, %fd4;
	}
	mov.b32 	%f2, %r35;
	abs.f32 	%f1, %f2;
	setp.lt.f32 	%p4, %f1, 0f4086232B;
	@%p4 bra 	$L__BB6_7;
	setp.lt.f64 	%p5, %fd4, 0d0000000000000000;
	add.f64 	%fd101, %fd4, 0d7FF0000000000000;
	selp.f64 	%fd108, 0d0000000000000000, %fd101, %p5;
	setp.geu.f32 	%p6, %f1, 0f40874800;
	@%p6 bra 	$L__BB6_7;
	shr.u32 	%r36, %r13, 31;
	add.s32 	%r37, %r13, %r36;
	shr.s32 	%r38, %r37, 1;
	shl.b32 	%r39, %r38, 20;
	add.s32 	%r40, %r15, %r39;
	mov.b64 	%fd102, {%r14, %r40};
	sub.s32 	%r41, %r13, %r38;
	shl.b32 	%r42, %r41, 20;
	add.s32 	%r43, %r42, 1072693248;
	mov.b32 	%r44, 0;
	mov.b64 	%fd103, {%r44, %r43};
	mul.f64 	%fd108, %fd103, %fd102;
$L__BB6_7:
	abs.f64 	%fd104, %fd108;
	setp.eq.f64 	%p7, %fd104, 0d7FF0000000000000;
	fma.rn.f64 	%fd105, %fd108, %fd5, %fd108;
	selp.f64 	%fd106, %fd108, %fd105, %p7;
	st.param.f64 	[func_retval0], %fd106;
	ret;

}


// ===== COMPILED SASS (sm_100) =====

	.target	sm_100

	.elftype	@"ET_EXEC"


//--------------------- .note.nv.tkinfo           --------------------------
	.section	.note.nv.tkinfo,"",@"SHT_NOTE"
	.sectionflags	@"SHF_NOTE_NV_TKINFO"
	.tkinfo
        /*0018*/ 	.word	0x00000002
        /*0030*/ 	.string	""
        /*0030*/ 	.string	"ptxas"
        /*0030*/ 	.string	"Cuda compilation tools, release 13.0, V13.0.88"
        /*0030*/ 	.string	"Build cuda_13.0.r13.0/compiler.36424714_0"
        /*0030*/ 	.string	"-arch sm_100 -m 64 "



//--------------------- .note.nv.cuinfo           --------------------------
	.section	.note.nv.cuinfo,"",@"SHT_NOTE"
	.sectionflags	@"SHF_NOTE_NV_CUINFO"
        /*0018*/ 	.short	0x0002
        /*001a*/ 	.short	0x0064
        /*001c*/ 	.short	0x0082
	.zero		2


//--------------------- .nv.info                  --------------------------
	.section	.nv.info,"",@"SHT_CUDA_INFO"
	.align	4


	//----- nvinfo : EIATTR_REGCOUNT
	.align		4
        /*0000*/ 	.byte	0x04, 0x2f
        /*0002*/ 	.short	(.L_1 - .L_0)
	.align		4
.L_0:
        /*0004*/ 	.word	index@(_Z31projectPointsToPolygonNokKerneliP7double2S0_dddddd)
        /*0008*/ 	.word	0x0000002e


	//----- nvinfo : EIATTR_FRAME_SIZE
	.align		4
.L_1:
        /*000c*/ 	.byte	0x04, 0x11
        /*000e*/ 	.short	(.L_3 - .L_2)
	.align		4
.L_2:
        /*0010*/ 	.word	index@($_Z31projectPointsToPolygonNokKerneliP7double2S0_dddddd$__internal_accurate_pow)
        /*0014*/ 	.word	0x00000000


	//----- nvinfo : EIATTR_FRAME_SIZE
	.align		4
.L_3:
        /*0018*/ 	.byte	0x04, 0x11
        /*001a*/ 	.short	(.L_5 - .L_4)
	.align		4
.L_4:
        /*001c*/ 	.word	index@($__internal_11_$__cuda_sm20_dsqrt_rn_f64_mediumpath_v1)
        /*0020*/ 	.word	0x00000000


	//----- nvinfo : EIATTR_FRAME_SIZE
	.align		4
.L_5:
        /*0024*/ 	.byte	0x04, 0x11
        /*0026*/ 	.short	(.L_7 - .L_6)
	.align		4
.L_6:
        /*0028*/ 	.word	index@($__internal_10_$__cuda_sm20_div_rn_f64_full)
        /*002c*/ 	.word	0x00000000


	//----- nvinfo : EIATTR_FRAME_SIZE
	.align		4
.L_7:
        /*0030*/ 	.byte	0x04, 0x11
        /*0032*/ 	.short	(.L_9 - .L_8)
	.align		4
.L_8:
        /*0034*/ 	.word	index@(_Z31projectPointsToPolygonNokKerneliP7double2S0_dddddd)
        /*0038*/ 	.word	0x00000000


	//----- nvinfo : EIATTR_REGCOUNT
	.align		4
.L_9:
        /*003c*/ 	.byte	0x04, 0x2f
        /*003e*/ 	.short	(.L_11 - .L_10)
	.align		4
.L_10:
        /*0040*/ 	.word	index@(_Z39projectPointsToPolygonNokKernel_unsplitiP7double2dddddd)
        /*0044*/ 	.word	0x0000002e


	//----- nvinfo : EIATTR_FRAME_SIZE
	.align		4
.L_11:
        /*0048*/ 	.byte	0x04, 0x11
        /*004a*/ 	.short	(.L_13 - .L_12)
	.align		4
.L_12:
        /*004c*/ 	.word	index@($_Z39projectPointsToPolygonNokKernel_unsplitiP7double2dddddd$__internal_accurate_pow)
        /*0050*/ 	.word	0x00000000


	//----- nvinfo : EIATTR_FRAME_SIZE
	.align		4
.L_13:
        /*0054*/ 	.byte	0x04, 0x11
        /*0056*/ 	.short	(.L_15 - .L_14)
	.align		4
.L_14:
        /*0058*/ 	.word	index@($__internal_9_$__cuda_sm20_dsqrt_rn_f64_mediumpath_v1)
        /*005c*/ 	.word	0x00000000


	//----- nvinfo : EIATTR_FRAME_SIZE
	.align		4
.L_15:
        /*0060*/ 	.byte	0x04, 0x11
        /*0062*/ 	.short	(.L_17 - .L_16)
	.align		4
.L_16:
        /*0064*/ 	.word	index@($__internal_8_$__cuda_sm20_div_rn_f64_full)
        /*0068*/ 	.word	0x00000000


	//----- nvinfo : EIATTR_FRAME_SIZE
	.align		4
.L_17:
        /*006c*/ 	.byte	0x04, 0x11
        /*006e*/ 	.short	(.L_19 - .L_18)
	.align		4
.L_18:
        /*0070*/ 	.word	index@(_Z39projectPointsToPolygonNokKernel_unsplitiP7double2dddddd)
        /*0074*/ 	.word	0x00000000


	//----- nvinfo : EIATTR_REGCOUNT
	.align		4
.L_19:
        /*0078*/ 	.byte	0x04, 0x2f
        /*007a*/ 	.short	(.L_21 - .L_20)
	.align		4
.L_20:
        /*007c*/ 	.word	index@(_Z33projectPointsToPolygonWithkKerneliP7double2S0_ddddd)
        /*0080*/ 	.word	0x0000002e


	//----- nvinfo : EIATTR_FRAME_SIZE
	.align		4
.L_21:
        /*0084*/ 	.byte	0x04, 0x11
        /*0086*/ 	.short	(.L_23 - .L_22)
	.align		4
.L_22:
        /*0088*/ 	.word	index@($_Z33projectPointsToPolygonWithkKerneliP7double2S0_ddddd$__internal_accurate_pow)
        /*008c*/ 	.word	0x00000000


	//----- nvinfo : EIATTR_FRAME_SIZE
	.align		4
.L_23:
        /*0090*/ 	.byte	0x04, 0x11
        /*0092*/ 	.short	(.L_25 - .L_24)
	.align		4
.L_24:
        /*0094*/ 	.word	index@($__internal_7_$__cuda_sm20_dsqrt_rn_f64_mediumpath_v1)
        /*0098*/ 	.word	0x00000000


	//----- nvinfo : EIATTR_FRAME_SIZE
	.align		4
.L_25:
        /*009c*/ 	.byte	0x04, 0x11
        /*009e*/ 	.short	(.L_27 - .L_26)
	.align		4
.L_26:
        /*00a0*/ 	.word	index@($__internal_6_$__cuda_sm20_div_rn_f64_full)
        /*00a4*/ 	.word	0x00000000


	//----- nvinfo : EIATTR_FRAME_SIZE
	.align		4
.L_27:
        /*00a8*/ 	.byte	0x04, 0x11
        /*00aa*/ 	.short	(.L_29 - .L_28)
	.align		4
.L_28:
        /*00ac*/ 	.word	index@(_Z33projectPointsToPolygonWithkKerneliP7double2S0_ddddd)
        /*00b0*/ 	.word	0x00000000


	//----- nvinfo : EIATTR_REGCOUNT
	.align		4
.L_29:
        /*00b4*/ 	.byte	0x04, 0x2f
        /*00b6*/ 	.short	(.L_31 - .L_30)
	.align		4
.L_30:
        /*00b8*/ 	.word	index@(_Z41projectPointsToPolygonWithkKernel_unsplitiP7double2ddddd)
        /*00bc*/ 	.word	0x0000002e


	//----- nvinfo : EIATTR_FRAME_SIZE
	.align		4
.L_31:
        /*00c0*/ 	.byte	0x04, 0x11
        /*00c2*/ 	.short	(.L_33 - .L_32)
	.align		4
.L_32:
        /*00c4*/ 	.word	index@($_Z41projectPointsToPolygonWithkKernel_unsplitiP7double2ddddd$__internal_accurate_pow)
        /*00c8*/ 	.word	0x00000000


	//----- nvinfo : EIATTR_FRAME_SIZE
	.align		4
.L_33:
        /*00cc*/ 	.byte	0x04, 0x11
        /*00ce*/ 	.short	(.L_35 - .L_34)
	.align		4
.L_34:
        /*00d0*/ 	.word	index@($__internal_5_$__cuda_sm20_dsqrt_rn_f64_mediumpath_v1)
        /*00d4*/ 	.word	0x00000000


	//----- nvinfo : EIATTR_FRAME_SIZE
	.align		4
.L_35:
        /*00d8*/ 	.byte	0x04, 0x11
        /*00da*/ 	.short	(.L_37 - .L_36)
	.align		4
.L_36:
        /*00dc*/ 	.word	index@($__internal_4_$__cuda_sm20_div_rn_f64_full)
        /*00e0*/ 	.word	0x00000000


	//----- nvinfo : EIATTR_FRAME_SIZE
	.align		4
.L_37:
        /*00e4*/ 	.byte	0x04, 0x11
        /*00e6*/ 	.short	(.L_39 - .L_38)
	.align		4
.L_38:
        /*00e8*/ 	.word	index@(_Z41projectPointsToPolygonWithkKernel_unsplitiP7double2ddddd)
        /*00ec*/ 	.word	0x00000000


	//----- nvinfo : EIATTR_REGCOUNT
	.align		4
.L_39:
        /*00f0*/ 	.byte	0x04, 0x2f
        /*00f2*/ 	.short	(.L_41 - .L_40)
	.align		4
.L_40:
        /*00f4*/ 	.word	index@(_Z33projectPointToPolygonMinSegKerneliP7double2S0_PKdS2_ii)
        /*00f8*/ 	.word	0x00000030


	//----- nvinfo : EIATTR_FRAME_SIZE
	.align		4
.L_41:
        /*00fc*/ 	.byte	0x04, 0x11
        /*00fe*/ 	.short	(.L_43 - .L_42)
	.align		4
.L_42:
        /*0100*/ 	.word	index@($_Z33projectPointToPolygonMinSegKerneliP7double2S0_PKdS2_ii$__internal_accurate_pow)
        /*0104*/ 	.word	0x00000048


	//----- nvinfo : EIATTR_FRAME_SIZE
	.align		4
.L_43:
        /*0108*/ 	.byte	0x04, 0x11
        /*010a*/ 	.short	(.L_45 - .L_44)
	.align		4
.L_44:
        /*010c*/ 	.word	index@($__internal_3_$__cuda_sm20_dsqrt_rn_f64_mediumpath_v1)
        /*0110*/ 	.word	0x00000048


	//----- nvinfo : EIATTR_FRAME_SIZE
	.align		4
.L_45:
        /*0114*/ 	.byte	0x04, 0x11
        /*0116*/ 	.short	(.L_47 - .L_46)
	.align		4
.L_46:
        /*0118*/ 	.word	index@($__internal_2_$__cuda_sm20_div_rn_f64_full)
        /*011c*/ 	.word	0x00000048


	//----- nvinfo : EIATTR_FRAME_SIZE
	.align		4
.L_47:
        /*0120*/ 	.byte	0x04, 0x11
        /*0122*/ 	.short	(.L_49 - .L_48)
	.align		4
.L_48:
        /*0124*/ 	.word	index@(_Z33projectPointToPolygonMinSegKerneliP7double2S0_PKdS2_ii)
        /*0128*/ 	.word	0x00000048


	//----- nvinfo : EIATTR_REGCOUNT
	.align		4
.L_49:
        /*012c*/ 	.byte	0x04, 0x2f
        /*012e*/ 	.short	(.L_51 - .L_50)
	.align		4
.L_50:
        /*0130*/ 	.word	index@(_Z41projectPointToPolygonMinSegKernel_unsplitiP7double2PKdS2_ii)
        /*0134*/ 	.word	0x00000030


	//----- nvinfo : EIATTR_FRAME_SIZE
	.align		4
.L_51:
        /*0138*/ 	.byte	0x04, 0x11
        /*013a*/ 	.short	(.L_53 - .L_52)
	.align		4
.L_52:
        /*013c*/ 	.word	index@($_Z41projectPointToPolygonMinSegKernel_unsplitiP7double2PKdS2_ii$__internal_accurate_pow)
        /*0140*/ 	.word	0x00000048


	//----- nvinfo : EIATTR_FRAME_SIZE
	.align		4
.L_53:
        /*0144*/ 	.byte	0x04, 0x11
        /*0146*/ 	.short	(.L_55 - .L_54)
	.align		4
.L_54:
        /*0148*/ 	.word	index@($__internal_1_$__cuda_sm20_dsqrt_rn_f64_mediumpath_v1)
        /*014c*/ 	.word	0x00000048


	//----- nvinfo : EIATTR_FRAME_SIZE
	.align		4
.L_55:
        /*0150*/ 	.byte	0x04, 0x11
        /*0152*/ 	.short	(.L_57 - .L_56)
	.align		4
.L_56:
        /*0154*/ 	.word	index@($__internal_0_$__cuda_sm20_div_rn_f64_full)
        /*0158*/ 	.word	0x00000048


	//----- nvinfo : EIATTR_FRAME_SIZE
	.align		4
.L_57:
        /*015c*/ 	.byte	0x04, 0x11
        /*015e*/ 	.short	(.L_59 - .L_58)
	.align		4
.L_58:
        /*0160*/ 	.word	index@(_Z41projectPointToPolygonMinSegKernel_unsplitiP7double2PKdS2_ii)
        /*0164*/ 	.word	0x00000048


	//----- nvinfo : EIATTR_MIN_STACK_SIZE
	.align		4
.L_59:
        /*0168*/ 	.byte	0x04, 0x12
        /*016a*/ 	.short	(.L_61 - .L_60)
	.align		4
.L_60:
        /*016c*/ 	.word	index@(_Z41projectPointToPolygonMinSegKernel_unsplitiP7double2PKdS2_ii)
        /*0170*/ 	.word	0x00000048


	//----- nvinfo : EIATTR_MIN_STACK_SIZE
	.align		4
.L_61:
        /*0174*/ 	.byte	0x04, 0x12
        /*0176*/ 	.short	(.L_63 - .L_62)
	.align		4
.L_62:
        /*0178*/ 	.word	index@(_Z33projectPointToPolygonMinSegKerneliP7double2S0_PKdS2_ii)
        /*017c*/ 	.word	0x00000048


	//----- nvinfo : EIATTR_MIN_STACK_SIZE
	.align		4
.L_63:
        /*0180*/ 	.byte	0x04, 0x12
        /*0182*/ 	.short	(.L_65 - .L_64)
	.align		4
.L_64:
        /*0184*/ 	.word	index@(_Z41projectPointsToPolygonWithkKernel_unsplitiP7double2ddddd)
        /*0188*/ 	.word	0x00000000


	//----- nvinfo : EIATTR_MIN_STACK_SIZE
	.align		4
.L_65:
        /*018c*/ 	.byte	0x04, 0x12
        /*018e*/ 	.short	(.L_67 - .L_66)
	.align		4
.L_66:
        /*0190*/ 	.word	index@(_Z33projectPointsToPolygonWithkKerneliP7double2S0_ddddd)
        /*0194*/ 	.word	0x00000000


	//----- nvinfo : EIATTR_MIN_STACK_SIZE
	.align		4
.L_67:
        /*0198*/ 	.byte	0x04, 0x12
        /*019a*/ 	.short	(.L_69 - .L_68)
	.align		4
.L_68:
        /*019c*/ 	.word	index@(_Z39projectPointsToPolygonNokKernel_unsplitiP7double2dddddd)
        /*01a0*/ 	.word	0x00000000


	//----- nvinfo : EIATTR_MIN_STACK_SIZE
	.align		4
.L_69:
        /*01a4*/ 	.byte	0x04, 0x12
        /*01a6*/ 	.short	(.L_71 - .L_70)
	.align		4
.L_70:
        /*01a8*/ 	.word	index@(_Z31projectPointsToPolygonNokKerneliP7double2S0_dddddd)
        /*01ac*/ 	.word	0x00000000
.L_71:


//--------------------- .nv.compat                --------------------------
	.section	.nv.compat,"",@"SHT_CUDA_COMPAT_INFO"
	.align	4
        /*0000*/ 	.byte	0x02, 0x09, 0x00, 0x00, 0x02, 0x02, 0x01, 0x00, 0x02, 0x05, 0x05, 0x00, 0x03, 0x07, 0x01, 0x01
        /*0010*/ 	.byte	0x02, 0x03, 0x00, 0x00, 0x02, 0x06, 0x01, 0x00, 0x04, 0x0b, 0x08, 0x00, 0x01, 0x00, 0x00, 0x00
        /*0020*/ 	.byte	0x00, 0x00, 0x00, 0x00


//--------------------- .nv.info._Z41projectPointToPolygonMinSegKernel_unsplitiP7double2PKdS2_ii --------------------------
	.section	.nv.info._Z41projectPointToPolygonMinSegKernel_unsplitiP7double2PKdS2_ii,"",@"SHT_CUDA_INFO"
	.sectionflags	@""
	.align	4


	//----- nvinfo : EIATTR_CUDA_API_VERSION
	.align		4
        /*0000*/ 	.byte	0x04, 0x37
        /*0002*/ 	.short	(.L_73 - .L_72)
.L_72:
        /*0004*/ 	.word	0x00000082


	//----- nvinfo : EIATTR_KPARAM_INFO
	.align		4
.L_73:
        /*0008*/ 	.byte	0x04, 0x17
        /*000a*/ 	.short	(.L_75 - .L_74)
.L_74:
        /*000c*/ 	.word	0x00000000
        /*0010*/ 	.short	0x0005
        /*0012*/ 	.short	0x0024
        /*0014*/ 	.byte	0x00, 0xf0, 0x11, 0x00


	//----- nvinfo : EIATTR_KPARAM_INFO
	.align		4
.L_75:
        /*0018*/ 	.byte	0x04, 0x17
        /*001a*/ 	.short	(.L_77 - .L_76)
.L_76:
        /*001c*/ 	.word	0x00000000
        /*0020*/ 	.short	0x0004
        /*0022*/ 	.short	0x0020
        /*0024*/ 	.byte	0x00, 0xf0, 0x11, 0x00


	//----- nvinfo : EIATTR_KPARAM_INFO
	.align		4
.L_77:
        /*0028*/ 	.byte	0x04, 0x17
        /*002a*/ 	.short	(.L_79 - .L_78)
.L_78:
        /*002c*/ 	.word	0x00000000
        /*0030*/ 	.short	0x0003
        /*0032*/ 	.short	0x0018
        /*0034*/ 	.byte	0x00, 0xf5, 0x21, 0x00


	//----- nvinfo : EIATTR_KPARAM_INFO
	.align		4
.L_79:
        /*0038*/ 	.byte	0x04, 0x17
        /*003a*/ 	.short	(.L_81 - .L_80)
.L_80:
        /*003c*/ 	.word	0x00000000
        /*0040*/ 	.short	0x0002
        /*0042*/ 	.short	0x0010
        /*0044*/ 	.byte	0x00, 0xf5, 0x21, 0x00


	//----- nvinfo : EIATTR_KPARAM_INFO
	.align		4
.L_81:
        /*0048*/ 	.byte	0x04, 0x17
        /*004a*/ 	.short	(.L_83 - .L_82)
.L_82:
        /*004c*/ 	.word	0x00000000
        /*0050*/ 	.short	0x0001
        /*0052*/ 	.short	0x0008
        /*0054*/ 	.byte	0x00, 0xf5, 0x21, 0x00


	//----- nvinfo : EIATTR_KPARAM_INFO
	.align		4
.L_83:
        /*0058*/ 	.byte	0x04, 0x17
        /*005a*/ 	.short	(.L_85 - .L_84)
.L_84:
        /*005c*/ 	.word	0x00000000
        /*0060*/ 	.short	0x0000
        /*0062*/ 	.short	0x0000
        /*0064*/ 	.byte	0x00, 0xf0, 0x11, 0x00


	//----- nvinfo : EIATTR_SPARSE_MMA_MASK
	.align		4
.L_85:
        /*0068*/ 	.byte	0x03, 0x50
        /*006a*/ 	.short	0x0000


	//----- nvinfo : EIATTR_MAXREG_COUNT
	.align		4
        /*006c*/ 	.byte	0x03, 0x1b
        /*006e*/ 	.short	0x00ff


	//----- nvinfo : EIATTR_MERCURY_ISA_VERSION
	.align		4
        /*0070*/ 	.byte	0x03, 0x5f
        /*0072*/ 	.short	0x0101


	//----- nvinfo : EIATTR_VRC_CTA_INIT_COUNT
	.align		4
        /*0074*/ 	.byte	0x02, 0x4a
	.zero		1
	.zero		1


	//----- nvinfo : EIATTR_EXIT_INSTR_OFFSETS
	.align		4
        /*0078*/ 	.byte	0x04, 0x1c
        /*007a*/ 	.short	(.L_87 - .L_86)


	//   ....[0]....
.L_86:
        /*007c*/ 	.word	0x000000a0


	//   ....[1]....
        /*0080*/ 	.word	0x00000590


	//   ....[2]....
        /*0084*/ 	.word	0x00001410


	//   ....[3]....
        /*0088*/ 	.word	0x00002e00


	//----- nvinfo : EIATTR_CRS_STACK_SIZE
	.align		4
.L_87:
        /*008c*/ 	.byte	0x04, 0x1e
        /*008e*/ 	.short	(.L_89 - .L_88)
.L_88:
        /*0090*/ 	.word	0x00000000


	//----- nvinfo : EIATTR_CBANK_PARAM_SIZE
	.align		4
.L_89:
        /*0094*/ 	.byte	0x03, 0x19
        /*0096*/ 	.short	0x0028


	//----- nvinfo : EIATTR_PARAM_CBANK
	.align		4
        /*0098*/ 	.byte	0x04, 0x0a
        /*009a*/ 	.short	(.L_91 - .L_90)
	.align		4
.L_90:
        /*009c*/ 	.word	index@(.nv.constant0._Z41projectPointToPolygonMinSegKernel_unsplitiP7double2PKdS2_ii)
        /*00a0*/ 	.short	0x0380
        /*00a2*/ 	.short	0x0028


	//----- nvinfo : EIATTR_SW_WAR
	.align		4
.L_91:
        /*00a4*/ 	.byte	0x04, 0x36
        /*00a6*/ 	.short	(.L_93 - .L_92)
.L_92:
        /*00a8*/ 	.word	0x00000008
.L_93:


//--------------------- .nv.info._Z33projectPointToPolygonMinSegKerneliP7double2S0_PKdS2_ii --------------------------
	.section	.nv.info._Z33projectPointToPolygonMinSegKerneliP7double2S0_PKdS2_ii,"",@"SHT_CUDA_INFO"
	.sectionflags	@""
	.align	4


	//----- nvinfo : EIATTR_CUDA_API_VERSION
	.align		4
        /*0000*/ 	.byte	0x04, 0x37
        /*0002*/ 	.short	(.L_95 - .L_94)
.L_94:
        /*0004*/ 	.word	0x00000082


	//----- nvinfo : EIATTR_KPARAM_INFO
	.align		4
.L_95:
        /*0008*/ 	.byte	0x04, 0x17
        /*000a*/ 	.short	(.L_97 - .L_96)
.L_96:
        /*000c*/ 	.word	0x00000000
        /*0010*/ 	.short	0x0006
        /*0012*/ 	.short	0x002c
        /*0014*/ 	.byte	0x00, 0xf0, 0x11, 0x00


	//----- nvinfo : EIATTR_KPARAM_INFO
	.align		4
.L_97:
        /*0018*/ 	.byte	0x04, 0x17
        /*001a*/ 	.short	(.L_99 - .L_98)
.L_98:
        /*001c*/ 	.word	0x00000000
        /*0020*/ 	.short	0x0005
        /*0022*/ 	.short	0x0028
        /*0024*/ 	.byte	0x00, 0xf0, 0x11, 0x00


	//----- nvinfo : EIATTR_KPARAM_INFO
	.align		4
.L_99:
        /*0028*/ 	.byte	0x04, 0x17
        /*002a*/ 	.short	(.L_101 - .L_100)
.L_100:
        /*002c*/ 	.word	0x00000000
        /*0030*/ 	.short	0x0004
        /*0032*/ 	.short	0x0020
        /*0034*/ 	.byte	0x00, 0xf5, 0x21, 0x00


	//----- nvinfo : EIATTR_KPARAM_INFO
	.align		4
.L_101:
        /*0038*/ 	.byte	0x04, 0x17
        /*003a*/ 	.short	(.L_103 - .L_102)
.L_102:
        /*003c*/ 	.word	0x00000000
        /*0040*/ 	.short	0x0003
        /*0042*/ 	.short	0x0018
        /*0044*/ 	.byte	0x00, 0xf5, 0x21, 0x00


	//----- nvinfo : EIATTR_KPARAM_INFO
	.align		4
.L_103:
        /*0048*/ 	.byte	0x04, 0x17
        /*004a*/ 	.short	(.L_105 - .L_104)
.L_104:
        /*004c*/ 	.word	0x00000000
        /*0050*/ 	.short	0x0002
        /*0052*/ 	.short	0x0010
        /*0054*/ 	.byte	0x00, 0xf5, 0x21, 0x00


	//----- nvinfo : EIATTR_KPARAM_INFO
	.align		4
.L_105:
        /*0058*/ 	.byte	0x04, 0x17
        /*005a*/ 	.short	(.L_107 - .L_106)
.L_106:
        /*005c*/ 	.word	0x00000000
        /*0060*/ 	.short	0x0001
        /*0062*/ 	.short	0x0008
        /*0064*/ 	.byte	0x00, 0xf5, 0x21, 0x00


	//----- nvinfo : EIATTR_KPARAM_INFO
	.align		4
.L_107:
        /*0068*/ 	.byte	0x04, 0x17
        /*006a*/ 	.short	(.L_109 - .L_108)
.L_108:
        /*006c*/ 	.word	0x00000000
        /*0070*/ 	.short	0x0000
        /*0072*/ 	.short	0x0000
        /*0074*/ 	.byte	0x00, 0xf0, 0x11, 0x00


	//----- nvinfo : EIATTR_SPARSE_MMA_MASK
	.align		4
.L_109:
        /*0078*/ 	.byte	0x03, 0x50
        /*007a*/ 	.short	0x0000


	//----- nvinfo : EIATTR_MAXREG_COUNT
	.align		4
        /*007c*/ 	.byte	0x03, 0x1b
        /*007e*/ 	.short	0x00ff


	//----- nvinfo : EIATTR_MERCURY_ISA_VERSION
	.align		4
        /*0080*/ 	.byte	0x03, 0x5f
        /*0082*/ 	.short	0x0101


	//----- nvinfo : EIATTR_VRC_CTA_INIT_COUNT
	.align		4
        /*0084*/ 	.byte	0x02, 0x4a
	.zero		1
	.zero		1


	//----- nvinfo : EIATTR_EXIT_INSTR_OFFSETS
	.align		4
        /*0088*/ 	.byte	0x04, 0x1c
        /*008a*/ 	.short	(.L_111 - .L_110)


	//   ....[0]....
.L_110:
        /*008c*/ 	.word	0x000000a0


	//   ....[1]....
        /*0090*/ 	.word	0x000005a0


	//   ....[2]....
        /*0094*/ 	.word	0x00001430


	//   ....[3]....
        /*0098*/ 	.word	0x00002e30


	//----- nvinfo : EIATTR_CRS_STACK_SIZE
	.align		4
.L_111:
        /*009c*/ 	.byte	0x04, 0x1e
        /*009e*/ 	.short	(.L_113 - .L_112)
.L_112:
        /*00a0*/ 	.word	0x00000000


	//----- nvinfo : EIATTR_CBANK_PARAM_SIZE
	.align		4
.L_113:
        /*00a4*/ 	.byte	0x03, 0x19
        /*00a6*/ 	.short	0x0030


	//----- nvinfo : EIATTR_PARAM_CBANK
	.align		4
        /*00a8*/ 	.byte	0x04, 0x0a
        /*00aa*/ 	.short	(.L_115 - .L_114)
	.align		4
.L_114:
        /*00ac*/ 	.word	index@(.nv.constant0._Z33projectPointToPolygonMinSegKerneliP7double2S0_PKdS2_ii)
        /*00b0*/ 	.short	0x0380
        /*00b2*/ 	.short	0x0030


	//----- nvinfo : EIATTR_SW_WAR
	.align		4
.L_115:
        /*00b4*/ 	.byte	0x04, 0x36
        /*00b6*/ 	.short	(.L_117 - .L_116)
.L_116:
        /*00b8*/ 	.word	0x00000008
.L_117:


//--------------------- .nv.info._Z41projectPointsToPolygonWithkKernel_unsplitiP7double2ddddd --------------------------
	.section	.nv.info._Z41projectPointsToPolygonWithkKernel_unsplitiP7double2ddddd,"",@"SHT_CUDA_INFO"
	.sectionflags	@""
	.align	4


	//----- nvinfo : EIATTR_CUDA_API_VERSION
	.align		4
        /*0000*/ 	.byte	0x04, 0x37
        /*0002*/ 	.short	(.L_119 - .L_118)
.L_118:
        /*0004*/ 	.word	0x00000082


	//----- nvinfo : EIATTR_KPARAM_INFO
	.align		4
.L_119:
        /*0008*/ 	.byte	0x04, 0x17
        /*000a*/ 	.short	(.L_121 - .L_120)
.L_120:
        /*000c*/ 	.word	0x00000000
        /*0010*/ 	.short	0x0006
        /*0012*/ 	.short	0x0030
        /*0014*/ 	.byte	0x00, 0xf0, 0x21, 0x00


	//----- nvinfo : EIATTR_KPARAM_INFO
	.align		4
.L_121:
        /*0018*/ 	.byte	0x04, 0x17
        /*001a*/ 	.short	(.L_123 - .L_122)
.L_122:
        /*001c*/ 	.word	0x00000000
        /*0020*/ 	.short	0x0005
        /*0022*/ 	.short	0x0028
        /*0024*/ 	.byte	0x00, 0xf0, 0x21, 0x00


	//----- nvinfo : EIATTR_KPARAM_INFO
	.align		4
.L_123:
        /*0028*/ 	.byte	0x04, 0x17
        /*002a*/ 	.short	(.L_125 - .L_124)
.L_124:
        /*002c*/ 	.word	0x00000000
        /*0030*/ 	.short	0x0004
        /*0032*/ 	.short	0x0020
        /*0034*/ 	.byte	0x00, 0xf0, 0x21, 0x00


	//----- nvinfo : EIATTR_KPARAM_INFO
	.align		4
.L_125:
        /*0038*/ 	.byte	0x04, 0x17
        /*003a*/ 	.short	(.L_127 - .L_126)
.L_126:
        /*003c*/ 	.word	0x00000000
        /*0040*/ 	.short	0x0003
        /*0042*/ 	.short	0x0018
        /*0044*/ 	.byte	0x00, 0xf0, 0x21, 0x00


	//----- nvinfo : EIATTR_KPARAM_INFO
	.align		4
.L_127:
        /*0048*/ 	.byte	0x04, 0x17
        /*004a*/ 	.short	(.L_129 - .L_128)
.L_128:
        /*004c*/ 	.word	0x00000000
        /*0050*/ 	.short	0x0002
        /*0052*/ 	.short	0x0010
        /*0054*/ 	.byte	0x00, 0xf0, 0x21, 0x00


	//----- nvinfo : EIATTR_KPARAM_INFO
	.align		4
.L_129:
        /*0058*/ 	.byte	0x04, 0x17
        /*005a*/ 	.short	(.L_131 - .L_130)
.L_130:
        /*005c*/ 	.word	0x00000000
        /*0060*/ 	.short	0x0001
        /*0062*/ 	.short	0x0008
        /*0064*/ 	.byte	0x00, 0xf5, 0x21, 0x00


	//----- nvinfo : EIATTR_KPARAM_INFO
	.align		4
.L_131:
        /*0068*/ 	.byte	0x04, 0x17
        /*006a*/ 	.short	(.L_133 - .L_132)
.L_132:
        /*006c*/ 	.word	0x00000000
        /*0070*/ 	.short	0x0000
        /*0072*/ 	.short	0x0000
        /*0074*/ 	.byte	0x00, 0xf0, 0x11, 0x00


	//----- nvinfo : EIATTR_SPARSE_MMA_MASK
	.align		4
.L_133:
        /*0078*/ 	.byte	0x03, 0x50
        /*007a*/ 	.short	0x0000


	//----- nvinfo : EIATTR_MAXREG_COUNT
	.align		4
        /*007c*/ 	.byte	0x03, 0x1b
        /*007e*/ 	.short	0x00ff


	//----- nvinfo : EIATTR_MERCURY_ISA_VERSION
	.align		4
        /*0080*/ 	.byte	0x03, 0x5f
        /*0082*/ 	.short	0x0101


	//----- nvinfo : EIATTR_VRC_CTA_INIT_COUNT
	.align		4
        /*0084*/ 	.byte	0x02, 0x4a
	.zero		1
	.zero		1


	//----- nvinfo : EIATTR_EXIT_INSTR_OFFSETS
	.align		4
        /*0088*/ 	.byte	0x04, 0x1c
        /*008a*/ 	.short	(.L_135 - .L_134)


	//   ....[0]....
.L_134:
        /*008c*/ 	.word	0x00000070


	//   ....[1]....
        /*0090*/ 	.word	0x00000ba0


	//   ....[2]....
        /*0094*/ 	.word	0x00002360


	//----- nvinfo : EIATTR_CRS_STACK_SIZE
	.align		4
.L_135:
        /*0098*/ 	.byte	0x04, 0x1e
        /*009a*/ 	.short	(.L_137 - .L_136)
.L_136:
        /*009c*/ 	.word	0x00000000


	//----- nvinfo : EIATTR_CBANK_PARAM_SIZE
	.align		4
.L_137:
        /*00a0*/ 	.byte	0x03, 0x19
        /*00a2*/ 	.short	0x0038


	//----- nvinfo : EIATTR_PARAM_CBANK
	.align		4
        /*00a4*/ 	.byte	0x04, 0x0a
        /*00a6*/ 	.short	(.L_139 - .L_138)
	.align		4
.L_138:
        /*00a8*/ 	.word	index@(.nv.constant0._Z41projectPointsToPolygonWithkKernel_unsplitiP7double2ddddd)
        /*00ac*/ 	.short	0x0380
        /*00ae*/ 	.short	0x0038


	//----- nvinfo : EIATTR_SW_WAR
	.align		4
.L_139:
        /*00b0*/ 	.byte	0x04, 0x36
        /*00b2*/ 	.short	(.L_141 - .L_140)
.L_140:
        /*00b4*/ 	.word	0x00000008
.L_141:


//--------------------- .nv.info._Z33projectPointsToPolygonWithkKerneliP7double2S0_ddddd --------------------------
	.section	.nv.info._Z33projectPointsToPolygonWithkKerneliP7double2S0_ddddd,"",@"SHT_CUDA_INFO"
	.sectionflags	@""
	.align	4


	//----- nvinfo : EIATTR_CUDA_API_VERSION
	.align		4
        /*0000*/ 	.byte	0x04, 0x37
        /*0002*/ 	.short	(.L_143 - .L_142)
.L_142:
        /*0004*/ 	.word	0x00000082


	//----- nvinfo : EIATTR_KPARAM_INFO
	.align		4
.L_143:
        /*0008*/ 	.byte	0x04, 0x17
        /*000a*/ 	.short	(.L_145 - .L_144)
.L_144:
        /*000c*/ 	.word	0x00000000
        /*0010*/ 	.short	0x0007
        /*0012*/ 	.short	0x0038
        /*0014*/ 	.byte	0x00, 0xf0, 0x21, 0x00


	//----- nvinfo : EIATTR_KPARAM_INFO
	.align		4
.L_145:
        /*0018*/ 	.byte	0x04, 0x17
        /*001a*/ 	.short	(.L_147 - .L_146)
.L_146:
        /*001c*/ 	.word	0x00000000
        /*0020*/ 	.short	0x0006
        /*0022*/ 	.short	0x0030
        /*0024*/ 	.byte	0x00, 0xf0, 0x21, 0x00


	//----- nvinfo : EIATTR_KPARAM_INFO
	.align		4
.L_147:
        /*0028*/ 	.byte	0x04, 0x17
        /*002a*/ 	.short	(.L_149 - .L_148)
.L_148:
        /*002c*/ 	.word	0x00000000
        /*0030*/ 	.short	0x0005
        /*0032*/ 	.short	0x0028
        /*0034*/ 	.byte	0x00, 0xf0, 0x21, 0x00


	//----- nvinfo : EIATTR_KPARAM_INFO
	.align		4
.L_149:
        /*0038*/ 	.byte	0x04, 0x17
        /*003a*/ 	.short	(.L_151 - .L_150)
.L_150:
        /*003c*/ 	.word	0x00000000
        /*0040*/ 	.short	0x0004
        /*0042*/ 	.short	0x0020
        /*0044*/ 	.byte	0x00, 0xf0, 0x21, 0x00


	//----- nvinfo : EIATTR_KPARAM_INFO
	.align		4
.L_151:
        /*0048*/ 	.byte	0x04, 0x17
        /*004a*/ 	.short	(.L_153 - .L_152)
.L_152:
        /*004c*/ 	.word	0x00000000
        /*0050*/ 	.short	0x0003
        /*0052*/ 	.short	0x0018
        /*0054*/ 	.byte	0x00, 0xf0, 0x21, 0x00


	//----- nvinfo : EIATTR_KPARAM_INFO
	.align		4
.L_153:
        /*0058*/ 	.byte	0x04, 0x17
        /*005a*/ 	.short	(.L_155 - .L_154)
.L_154:
        /*005c*/ 	.word	0x00000000
        /*0060*/ 	.short	0x0002
        /*0062*/ 	.short	0x0010
        /*0064*/ 	.byte	0x00, 0xf5, 0x21, 0x00


	//----- nvinfo : EIATTR_KPARAM_INFO
	.align		4
.L_155:
        /*0068*/ 	.byte	0x04, 0x17
        /*006a*/ 	.short	(.L_157 - .L_156)
.L_156:
        /*006c*/ 	.word	0x00000000
        /*0070*/ 	.short	0x0001
        /*0072*/ 	.short	0x0008
        /*0074*/ 	.byte	0x00, 0xf5, 0x21, 0x00


	//----- nvinfo : EIATTR_KPARAM_INFO
	.align		4
.L_157:
        /*0078*/ 	.byte	0x04, 0x17
        /*007a*/ 	.short	(.L_159 - .L_158)
.L_158:
        /*007c*/ 	.word	0x00000000
        /*0080*/ 	.short	0x0000
        /*0082*/ 	.short	0x0000
        /*0084*/ 	.byte	0x00, 0xf0, 0x11, 0x00


	//----- nvinfo : EIATTR_SPARSE_MMA_MASK
	.align		4
.L_159:
        /*0088*/ 	.byte	0x03, 0x50
        /*008a*/ 	.short	0x0000


	//----- nvinfo : EIATTR_MAXREG_COUNT
	.align		4
        /*008c*/ 	.byte	0x03, 0x1b
        /*008e*/ 	.short	0x00ff


	//----- nvinfo : EIATTR_MERCURY_ISA_VERSION
	.align		4
        /*0090*/ 	.byte	0x03, 0x5f
        /*0092*/ 	.short	0x0101


	//----- nvinfo : EIATTR_VRC_CTA_INIT_COUNT
	.align		4
        /*0094*/ 	.byte	0x02, 0x4a
	.zero		1
	.zero		1


	//----- nvinfo : EIATTR_EXIT_INSTR_OFFSETS
	.align		4
        /*0098*/ 	.byte	0x04, 0x1c
        /*009a*/ 	.short	(.L_161 - .L_160)


	//   ....[0]....
.L_160:
        /*009c*/ 	.word	0x00000070


	//   ....[1]....
        /*00a0*/ 	.word	0x00000bb0


	//   ....[2]....
        /*00a4*/ 	.word	0x00002370


	//----- nvinfo : EIATTR_CRS_STACK_SIZE
	.align		4
.L_161:
        /*00a8*/ 	.byte	0x04, 0x1e
        /*00aa*/ 	.short	(.L_163 - .L_162)
.L_162:
        /*00ac*/ 	.word	0x00000000


	//----- nvinfo : EIATTR_CBANK_PARAM_SIZE
	.align		4
.L_163:
        /*00b0*/ 	.byte	0x03, 0x19
        /*00b2*/ 	.short	0x0040


	//----- nvinfo : EIATTR_PARAM_CBANK
	.align		4
        /*00b4*/ 	.byte	0x04, 0x0a
        /*00b6*/ 	.short	(.L_165 - .L_164)
	.align		4
.L_164:
        /*00b8*/ 	.word	index@(.nv.constant0._Z33projectPointsToPolygonWithkKerneliP7double2S0_ddddd)
        /*00bc*/ 	.short	0x0380
        /*00be*/ 	.short	0x0040


	//----- nvinfo : EIATTR_SW_WAR
	.align		4
.L_165:
        /*00c0*/ 	.byte	0x04, 0x36
        /*00c2*/ 	.short	(.L_167 - .L_166)
.L_166:
        /*00c4*/ 	.word	0x00000008
.L_167:


//--------------------- .nv.info._Z39projectPointsToPolygonNokKernel_unsplitiP7double2dddddd --------------------------
	.section	.nv.info._Z39projectPointsToPolygonNokKernel_unsplitiP7double2dddddd,"",@"SHT_CUDA_INFO"
	.sectionflags	@""
	.align	4


	//----- nvinfo : EIATTR_CUDA_API_VERSION
	.align		4
        /*0000*/ 	.byte	0x04, 0x37
        /*0002*/ 	.short	(.L_169 - .L_168)
.L_168:
        /*0004*/ 	.word	0x00000082


	//----- nvinfo : EIATTR_KPARAM_INFO
	.align		4
.L_169:
        /*0008*/ 	.byte	0x04, 0x17
        /*000a*/ 	.short	(.L_171 - .L_170)
.L_170:
        /*000c*/ 	.word	0x00000000
        /*0010*/ 	.short	0x0007
        /*0012*/ 	.short	0x0038
        /*0014*/ 	.byte	0x00, 0xf0, 0x21, 0x00


	//----- nvinfo : EIATTR_KPARAM_INFO
	.align		4
.L_171:
        /*0018*/ 	.byte	0x04, 0x17
        /*001a*/ 	.short	(.L_173 - .L_172)
.L_172:
        /*001c*/ 	.word	0x00000000
        /*0020*/ 	.short	0x0006
        /*0022*/ 	.short	0x0030
        /*0024*/ 	.byte	0x00, 0xf0, 0x21, 0x00


	//----- nvinfo : EIATTR_KPARAM_INFO
	.align		4
.L_173:
        /*0028*/ 	.byte	0x04, 0x17
        /*002a*/ 	.short	(.L_175 - .L_174)
.L_174:
        /*002c*/ 	.word	0x00000000
        /*0030*/ 	.short	0x0005
        /*0032*/ 	.short	0x0028
        /*0034*/ 	.byte	0x00, 0xf0, 0x21, 0x00


	//----- nvinfo : EIATTR_KPARAM_INFO
	.align		4
.L_175:
        /*0038*/ 	.byte	0x04, 0x17
        /*003a*/ 	.short	(.L_177 - .L_176)
.L_176:
        /*003c*/ 	.word	0x00000000
        /*0040*/ 	.short	0x0004
        /*0042*/ 	.short	0x0020
        /*0044*/ 	.byte	0x00, 0xf0, 0x21, 0x00


	//----- nvinfo : EIATTR_KPARAM_INFO
	.align		4
.L_177:
        /*0048*/ 	.byte	0x04, 0x17
        /*004a*/ 	.short	(.L_179 - .L_178)
.L_178:
        /*004c*/ 	.word	0x00000000
        /*0050*/ 	.short	0x0003
        /*0052*/ 	.short	0x0018
        /*0054*/ 	.byte	0x00, 0xf0, 0x21, 0x00


	//----- nvinfo : EIATTR_KPARAM_INFO
	.align		4
.L_179:
        /*0058*/ 	.byte	0x04, 0x17
        /*005a*/ 	.short	(.L_181 - .L_180)
.L_180:
        /*005c*/ 	.word	0x00000000
        /*0060*/ 	.short	0x0002
        /*0062*/ 	.short	0x0010
        /*0064*/ 	.byte	0x00, 0xf0, 0x21, 0x00


	//----- nvinfo : EIATTR_KPARAM_INFO
	.align		4
.L_181:
        /*0068*/ 	.byte	0x04, 0x17
        /*006a*/ 	.short	(.L_183 - .L_182)
.L_182:
        /*006c*/ 	.word	0x00000000
        /*0070*/ 	.short	0x0001
        /*0072*/ 	.short	0x0008
        /*0074*/ 	.byte	0x00, 0xf5, 0x21, 0x00


	//----- nvinfo : EIATTR_KPARAM_INFO
	.align		4
.L_183:
        /*0078*/ 	.byte	0x04, 0x17
        /*007a*/ 	.short	(.L_185 - .L_184)
.L_184:
        /*007c*/ 	.word	0x00000000
        /*0080*/ 	.short	0x0000
        /*0082*/ 	.short	0x0000
        /*0084*/ 	.byte	0x00, 0xf0, 0x11, 0x00


	//----- nvinfo : EIATTR_SPARSE_MMA_MASK
	.align		4
.L_185:
        /*0088*/ 	.byte	0x03, 0x50
        /*008a*/ 	.short	0x0000


	//----- nvinfo : EIATTR_MAXREG_COUNT
	.align		4
        /*008c*/ 	.byte	0x03, 0x1b
        /*008e*/ 	.short	0x00ff


	//----- nvinfo : EIATTR_MERCURY_ISA_VERSION
	.align		4
        /*0090*/ 	.byte	0x03, 0x5f
        /*0092*/ 	.short	0x0101


	//----- nvinfo : EIATTR_VRC_CTA_INIT_COUNT
	.align		4
        /*0094*/ 	.byte	0x02, 0x4a
	.zero		1
	.zero		1


	//----- nvinfo : EIATTR_EXIT_INSTR_OFFSETS
	.align		4
        /*0098*/ 	.byte	0x04, 0x1c
        /*009a*/ 	.short	(.L_187 - .L_186)


	//   ....[0]....
.L_186:
        /*009c*/ 	.word	0x00000070


	//   ....[1]....
        /*00a0*/ 	.word	0x00001290


	//   ....[2]....
        /*00a4*/ 	.word	0x00002430


	//----- nvinfo : EIATTR_CRS_STACK_SIZE
	.align		4
.L_187:
        /*00a8*/ 	.byte	0x04, 0x1e
        /*00aa*/ 	.short	(.L_189 - .L_188)
.L_188:
        /*00ac*/ 	.word	0x00000000


	//----- nvinfo : EIATTR_CBANK_PARAM_SIZE
	.align		4
.L_189:
        /*00b0*/ 	.byte	0x03, 0x19
        /*00b2*/ 	.short	0x0040


	//----- nvinfo : EIATTR_PARAM_CBANK
	.align		4
        /*00b4*/ 	.byte	0x04, 0x0a
        /*00b6*/ 	.short	(.L_191 - .L_190)
	.align		4
.L_190:
        /*00b8*/ 	.word	index@(.nv.constant0._Z39projectPointsToPolygonNokKernel_unsplitiP7double2dddddd)
        /*00bc*/ 	.short	0x0380
        /*00be*/ 	.short	0x0040


	//----- nvinfo : EIATTR_SW_WAR
	.align		4
.L_191:
        /*00c0*/ 	.byte	0x04, 0x36
        /*00c2*/ 	.short	(.L_193 - .L_192)
.L_192:
        /*00c4*/ 	.word	0x00000008
.L_193:


//--------------------- .nv.info._Z31projectPointsToPolygonNokKerneliP7double2S0_dddddd --------------------------
	.section	.nv.info._Z31projectPointsToPolygonNokKerneliP7double2S0_dddddd,"",@"SHT_CUDA_INFO"
	.sectionflags	@""
	.align	4


	//----- nvinfo : EIATTR_CUDA_API_VERSION
	.align		4
        /*0000*/ 	.byte	0x04, 0x37
        /*0002*/ 	.short	(.L_195 - .L_194)
.L_194:
        /*0004*/ 	.word	0x00000082


	//----- nvinfo : EIATTR_KPARAM_INFO
	.align		4
.L_195:
        /*0008*/ 	.byte	0x04, 0x17
        /*000a*/ 	.short	(.L_197 - .L_196)
.L_196:
        /*000c*/ 	.word	0x00000000
        /*0010*/ 	.short	0x0008
        /*0012*/ 	.short	0x0040
        /*0014*/ 	.byte	0x00, 0xf0, 0x21, 0x00


	//----- nvinfo : EIATTR_KPARAM_INFO
	.align		4
.L_197:
        /*0018*/ 	.byte	0x04, 0x17
        /*001a*/ 	.short	(.L_199 - .L_198)
.L_198:
        /*001c*/ 	.word	0x00000000
        /*0020*/ 	.short	0x0007
        /*0022*/ 	.short	0x0038
        /*0024*/ 	.byte	0x00, 0xf0, 0x21, 0x00


	//----- nvinfo : EIATTR_KPARAM_INFO
	.align		4
.L_199:
        /*0028*/ 	.byte	0x04, 0x17
        /*002a*/ 	.short	(.L_201 - .L_200)
.L_200:
        /*002c*/ 	.word	0x00000000
        /*0030*/ 	.short	0x0006
        /*0032*/ 	.short	0x0030
        /*0034*/ 	.byte	0x00, 0xf0, 0x21, 0x00


	//----- nvinfo : EIATTR_KPARAM_INFO
	.align		4
.L_201:
        /*0038*/ 	.byte	0x04, 0x17
        /*003a*/ 	.short	(.L_203 - .L_202)
.L_202:
        /*003c*/ 	.word	0x00000000
        /*0040*/ 	.short	0x0005
        /*0042*/ 	.short	0x0028
        /*0044*/ 	.byte	0x00, 0xf0, 0x21, 0x00


	//----- nvinfo : EIATTR_KPARAM_INFO
	.align		4
.L_203:
        /*0048*/ 	.byte	0x04, 0x17
        /*004a*/ 	.short	(.L_205 - .L_204)
.L_204:
        /*004c*/ 	.word	0x00000000
        /*0050*/ 	.short	0x0004
        /*0052*/ 	.short	0x0020
        /*0054*/ 	.byte	0x00, 0xf0, 0x21, 0x00


	//----- nvinfo : EIATTR_KPARAM_INFO
	.align		4
.L_205:
        /*0058*/ 	.byte	0x04, 0x17
        /*005a*/ 	.short	(.L_207 - .L_206)
.L_206:
        /*005c*/ 	.word	0x00000000
        /*0060*/ 	.short	0x0003
        /*0062*/ 	.short	0x0018
        /*0064*/ 	.byte	0x00, 0xf0, 0x21, 0x00


	//----- nvinfo : EIATTR_KPARAM_INFO
	.align		4
.L_207:
        /*0068*/ 	.byte	0x04, 0x17
        /*006a*/ 	.short	(.L_209 - .L_208)
.L_208:
        /*006c*/ 	.word	0x00000000
        /*0070*/ 	.short	0x0002
        /*0072*/ 	.short	0x0010
        /*0074*/ 	.byte	0x00, 0xf5, 0x21, 0x00


	//----- nvinfo : EIATTR_KPARAM_INFO
	.align		4
.L_209:
        /*0078*/ 	.byte	0x04, 0x17
        /*007a*/ 	.short	(.L_211 - .L_210)
.L_210:
        /*007c*/ 	.word	0x00000000
        /*0080*/ 	.short	0x0001
        /*0082*/ 	.short	0x0008
        /*0084*/ 	.byte	0x00, 0xf5, 0x21, 0x00


	//----- nvinfo : EIATTR_KPARAM_INFO
	.align		4
.L_211:
        /*0088*/ 	.byte	0x04, 0x17
        /*008a*/ 	.short	(.L_213 - .L_212)
.L_212:
        /*008c*/ 	.word	0x00000000
        /*0090*/ 	.short	0x0000
        /*0092*/ 	.short	0x0000
        /*0094*/ 	.byte	0x00, 0xf0, 0x11, 0x00


	//----- nvinfo : EIATTR_SPARSE_MMA_MASK
	.align		4
.L_213:
        /*0098*/ 	.byte	0x03, 0x50
        /*009a*/ 	.short	0x0000


	//----- nvinfo : EIATTR_MAXREG_COUNT
	.align		4
        /*009c*/ 	.byte	0x03, 0x1b
        /*009e*/ 	.short	0x00ff


	//----- nvinfo : EIATTR_MERCURY_ISA_VERSION
	.align		4
        /*00a0*/ 	.byte	0x03, 0x5f
        /*00a2*/ 	.short	0x0101


	//----- nvinfo : EIATTR_VRC_CTA_INIT_COUNT
	.align		4
        /*00a4*/ 	.byte	0x02, 0x4a
	.zero		1
	.zero		1


	//----- nvinfo : EIATTR_EXIT_INSTR_OFFSETS
	.align		4
        /*00a8*/ 	.byte	0x04, 0x1c
        /*00aa*/ 	.short	(.L_215 - .L_214)


	//   ....[0]....
.L_214:
        /*00ac*/ 	.word	0x00000070


	//   ....[1]....
        /*00b0*/ 	.word	0x000012a0


	//   ....[2]....
        /*00b4*/ 	.word	0x00002440


	//----- nvinfo : EIATTR_CRS_STACK_SIZE
	.align		4
.L_215:
        /*00b8*/ 	.byte	0x04, 0x1e
        /*00ba*/ 	.short	(.L_217 - .L_216)
.L_216:
        /*00bc*/ 	.word	0x00000000


	//----- nvinfo : EIATTR_CBANK_PARAM_SIZE
	.align		4
.L_217:
        /*00c0*/ 	.byte	0x03, 0x19
        /*00c2*/ 	.short	0x0048


	//----- nvinfo : EIATTR_PARAM_CBANK
	.align		4
        /*00c4*/ 	.byte	0x04, 0x0a
        /*00c6*/ 	.short	(.L_219 - .L_218)
	.align		4
.L_218:
        /*00c8*/ 	.word	index@(.nv.constant0._Z31projectPointsToPolygonNokKerneliP7double2S0_dddddd)
        /*00cc*/ 	.short	0x0380
        /*00ce*/ 	.short	0x0048


	//----- nvinfo : EIATTR_SW_WAR
	.align		4
.L_219:
        /*00d0*/ 	.byte	0x04, 0x36
        /*00d2*/ 	.short	(.L_221 - .L_220)
.L_220:
        /*00d4*/ 	.word	0x00000008
.L_221:


//--------------------- .nv.callgraph             --------------------------
	.section	.nv.callgraph,"",@"SHT_CUDA_CALLGRAPH"
	.align	4
	.sectionentsize	8
	.align		4
        /*0000*/ 	.word	0x00000000
	.align		4
        /*0004*/ 	.word	0xffffffff
	.align		4
        /*0008*/ 	.word	0x00000000
	.align		4
        /*000c*/ 	.word	0xfffffffe
	.align		4
        /*0010*/ 	.word	0x00000000
	.align		4
        /*0014*/ 	.word	0xfffffffd
	.align		4
        /*0018*/ 	.word	0x00000000
	.align		4
        /*001c*/ 	.word	0xfffffffc


//--------------------- .text._Z41projectPointToPolygonMinSegKernel_unsplitiP7double2PKdS2_ii --------------------------
	.section	.text._Z41projectPointToPolygonMinSegKernel_unsplitiP7double2PKdS2_ii,"ax",@progbits
	.align	128
        .global         _Z41projectPointToPolygonMinSegKernel_unsplitiP7double2PKdS2_ii
        .type           _Z41projectPointToPolygonMinSegKernel_unsplitiP7double2PKdS2_ii,@function
        .size           _Z41projectPointToPolygonMinSegKernel_unsplitiP7double2PKdS2_ii,(.L_x_256 - _Z41projectPointToPolygonMinSegKernel_unsplitiP7double2PKdS2_ii)
        .other          _Z41projectPointToPolygonMinSegKernel_unsplitiP7double2PKdS2_ii,@"STO_CUDA_ENTRY STV_DEFAULT"
_Z41projectPointToPolygonMinSegKernel_unsplitiP7double2PKdS2_ii:
.text._Z41projectPointToPolygonMinSegKernel_unsplitiP7double2PKdS2_ii:
[----:B------:R-:W0:Y:S01]  /*0000*/  LDC R1, c[0x0][0x37c] ;  /* 0x0000df00ff017b82 */ /* 0x000e220000000800 */
[----:B------:R-:W1:Y:S07]  /*0010*/  S2R R0, SR_TID.X ;  /* 0x0000000000007919 */ /* 0x000e6e0000002100 */
[----:B------:R-:W1:Y:S01]  /*0020*/  S2UR UR4, SR_CTAID.X ;  /* 0x00000000000479c3 */ /* 0x000e620000002500 */
[----:B0-----:R-:W-:-:S05]  /*0030*/  VIADD R1, R1, 0xffffffb8 ;  /* 0xffffffb801017836 */ /* 0x001fca0000000000 */
[C---:B------:R-:W-:Y:S02]  /*0040*/  R2UR UR8, R1.reuse ;  /* 0x00000000010872ca */ /* 0x040fe400000e0000 */
[----:B------:R-:W1:Y:S01]  /*0050*/  LDC R3, c[0x0][0x360] ;  /* 0x0000d800ff037b82 */ /* 0x000e620000000800 */
[----:B------:R-:W-:-:S07]  /*0060*/  R2UR UR15, R1 ;  /* 0x00000000010f72ca */ /* 0x000fce00000e0000 */
[----:B------:R-:W0:Y:S01]  /*0070*/  LDC R20, c[0x0][0x380] ;  /* 0x0000e000ff147b82 */ /* 0x000e220000000800 */
[----:B-1----:R-:W-:-:S05]  /*0080*/  IMAD R3, R3, UR4, R0 ;  /* 0x0000000403037c24 */ /* 0x002fca000f8e0200 */
[----:B0-----:R-:W-:-:S13]  /*0090*/  ISETP.GE.AND P0, PT, R3, R20, PT ;  /* 0x000000140300720c */ /* 0x001fda0003f06270 */
[----:B------:R-:W-:Y:S05]  /*00a0*/  @P0 EXIT ;  /* 0x000000000000094d */ /* 0x000fea0003800000 */
[----:B------:R-:W0:Y:S01]  /*00b0*/  LDC.64 R16, c[0x0][0x388] ;  /* 0x0000e200ff107b82 */ /* 0x000e220000000a00 */
[----:B------:R-:W1:Y:S01]  /*00c0*/  LDCU.64 UR16, c[0x0][0x358] ;  /* 0x00006b00ff1077ac */ /* 0x000e620008000a00 */
[----:B0-----:R-:W-:-:S04]  /*00d0*/  IMAD.WIDE R16, R3, 0x10, R16 ;  /* 0x0000001003107825 */ /* 0x001fc800078e0210 */
[----:B------:R-:W-:Y:S02]  /*00e0*/  IMAD.WIDE R20, R20, 0x10, R16 ;  /* 0x0000001014147825 */ /* 0x000fe400078e0210 */
[----:B-1----:R-:W5:Y:S04]  /*00f0*/  LDG.E.128 R16, desc[UR16][R16.64] ;  /* 0x0000001010107981 */ /* 0x002f68000c1e1d00 */
[----:B------:R-:W2:Y:S01]  /*0100*/  LDG.E.128 R20, desc[UR16][R20.64] ;  /* 0x0000001014147981 */ /* 0x000ea2000c1e1d00 */
[----:B------:R-:W-:Y:S01]  /*0110*/  BSSY.RECONVERGENT B0, `(.L_x_0) ;  /* 0x0000004000007945 */ /* 0x000fe20003800200 */
[----:B------:R-:W-:Y:S01]  /*0120*/  MOV R0, 0x150 ;  /* 0x0000015000007802 */ /* 0x000fe20000000f00 */
[----:B--2---:R-:W-:-:S11]  /*0130*/  DADD R44, -RZ, |R20| ;  /* 0x00000000ff2c7229 */ /* 0x004fd60000000514 */
[----:B-----5:R-:W-:Y:S05]  /*0140*/  CALL.REL.NOINC `($_Z41projectPointToPolygonMinSegKernel_unsplitiP7double2PKdS2_ii$__internal_accurate_pow) ;  /* 0x0000003400587944 */ /* 0x020fea0003c00000 */
[----:B------:R-:W-:Y:S05]  /*0150*/  BSYNC.RECONVERGENT B0 ;  /* 0x0000000000007941 */ /* 0x000fea0003800200 */
.L_x_0:
[C---:B------:R-:W-:Y:S01]  /*0160*/  DADD R2, R20.reuse, 2 ;  /* 0x4000000014027429 */ /* 0x040fe20000000000 */
[----:B------:R-:W-:Y:S01]  /*0170*/  BSSY.RECONVERGENT B0, `(.L_x_1) ;  /* 0x000000f000007945 */ /* 0x000fe20003800200 */
[----:B------:R-:W-:Y:S02]  /*0180*/  DSETP.NEU.AND P0, PT, R20, RZ, PT ;  /* 0x000000ff1400722a */ /* 0x000fe40003f0d000 */
[----:B------:R-:W-:-:S06]  /*0190*/  DADD R44, -RZ, |R22| ;  /* 0x00000000ff2c7229 */ /* 0x000fcc0000000516 */
[----:B------:R-:W-:Y:S01]  /*01a0*/  LOP3.LUT R2, R3, 0x7ff00000, RZ, 0xc0, !PT ;  /* 0x7ff0000003027812 */ /* 0x000fe200078ec0ff */
[----:B------:R-:W-:-:S03]  /*01b0*/  IMAD.MOV.U32 R3, RZ, RZ, R31 ;  /* 0x000000ffff037224 */ /* 0x000fc600078e001f */
[----:B------:R-:W-:Y:S01]  /*01c0*/  ISETP.NE.AND P1, PT, R2, 0x7ff00000, PT ;  /* 0x7ff000000200780c */ /* 0x000fe20003f25270 */
[----:B------:R-:W-:Y:S01]  /*01d0*/  IMAD.MOV.U32 R2, RZ, RZ, R30 ;  /* 0x000000ffff027224 */ /* 0x000fe200078e001e */
[----:B------:R-:W-:-:S11]  /*01e0*/  @!P0 CS2R R2, SRZ ;  /* 0x0000000000028805 */ /* 0x000fd6000001ff00 */
[----:B------:R-:W-:Y:S05]  /*01f0*/  @P1 BRA `(.L_x_2) ;  /* 0x0000000000181947 */ /* 0x000fea0003800000 */
[----:B------:R-:W-:-:S14]  /*0200*/  DSETP.NAN.AND P0, PT, R20, R20, PT ;  /* 0x000000141400722a */ /* 0x000fdc0003f08000 */
[----:B------:R-:W-:Y:S01]  /*0210*/  @P0 DADD R2, R20, 2 ;  /* 0x4000000014020429 */ /* 0x000fe20000000000 */
[----:B------:R-:W-:Y:S10]  /*0220*/  @P0 BRA `(.L_x_2) ;  /* 0x00000000000c0947 */ /* 0x000ff40003800000 */
[----:B------:R-:W-:-:S14]  /*0230*/  DSETP.NEU.AND P0, PT, |R20|, +INF , PT ;  /* 0x7ff000001400742a */ /* 0x000fdc0003f0d200 */
[----:B------:R-:W-:Y:S02]  /*0240*/  @!P0 IMAD.MOV.U32 R2, RZ, RZ, 0x0 ;  /* 0x00000000ff028424 */ /* 0x000fe400078e00ff */
[----:B------:R-:W-:-:S07]  /*0250*/  @!P0 IMAD.MOV.U32 R3, RZ, RZ, 0x7ff00000 ;  /* 0x7ff00000ff038424 */ /* 0x000fce00078e00ff */
.L_x_2:
[----:B------:R-:W-:Y:S05]  /*0260*/  BSYNC.RECONVERGENT B0 ;  /* 0x0000000000007941 */ /* 0x000fea0003800200 */
.L_x_1:
[----:B------:R-:W-:Y:S01]  /*0270*/  BSSY.RECONVERGENT B0, `(.L_x_3) ;  /* 0x0000003000007945 */ /* 0x000fe20003800200 */
[----:B------:R-:W-:-:S07]  /*0280*/  MOV R0, 0x2a0 ;  /* 0x000002a000007802 */ /* 0x000fce0000000f00 */
[----:B------:R-:W-:Y:S05]  /*0290*/  CALL.REL.NOINC `($_Z41projectPointToPolygonMinSegKernel_unsplitiP7double2PKdS2_ii$__internal_accurate_pow) ;  /* 0x0000003400047944 */ /* 0x000fea0003c00000 */
[----:B------:R-:W-:Y:S05]  /*02a0*/  BSYNC.RECONVERGENT B0 ;  /* 0x0000000000007941 */ /* 0x000fea0003800200 */
.L_x_3:
[C---:B------:R-:W-:Y:S01]  /*02b0*/  DADD R4, R22.reuse, 2 ;  /* 0x4000000016047429 */ /* 0x040fe20000000000 */
[----:B------:R-:W-:Y:S01]  /*02c0*/  BSSY.RECONVERGENT B0, `(.L_x_4) ;  /* 0x0000010000007945 */ /* 0x000fe20003800200 */
[----:B------:R-:W-:Y:S02]  /*02d0*/  DSETP.NEU.AND P0, PT, R22, RZ, PT ;  /* 0x000000ff1600722a */ /* 0x000fe40003f0d000 */
[----:B------:R-:W-:Y:S02]  /*02e0*/  DSETP.NEU.AND P3, PT, R20, 1, PT ;  /* 0x3ff000001400742a */ /* 0x000fe40003f6d000 */
[----:B------:R-:W-:-:S04]  /*02f0*/  DSETP.NEU.AND P2, PT, R22, 1, PT ;  /* 0x3ff000001600742a */ /* 0x000fc80003f4d000 */
[----:B------:R-:W-:Y:S02]  /*0300*/  LOP3.LUT R4, R5, 0x7ff00000, RZ, 0xc0, !PT ;  /* 0x7ff0000005047812 */ /* 0x000fe400078ec0ff */
[----:B------:R-:W-:Y:S02]  /*0310*/  FSEL R2, R2, RZ, P3 ;  /* 0x000000ff02027208 */ /* 0x000fe40001800000 */
[----:B------:R-:W-:Y:S02]  /*0320*/  ISETP.NE.AND P1, PT, R4, 0x7ff00000, PT ;  /* 0x7ff000000400780c */ /* 0x000fe40003f25270 */
[----:B------:R-:W-:Y:S02]  /*0330*/  FSEL R3, R3, 1.875, P3 ;  /* 0x3ff0000003037808 */ /* 0x000fe40001800000 */
[----:B------:R-:W-:-:S09]  /*0340*/  @!P0 CS2R R30, SRZ ;  /* 0x00000000001e8805 */ /* 0x000fd2000001ff00 */
[----:B------:R-:W-:Y:S05]  /*0350*/  @P1 BRA `(.L_x_5) ;  /* 0x0000000000181947 */ /* 0x000fea0003800000 */
[----:B------:R-:W-:-:S14]  /*0360*/  DSETP.NAN.AND P0, PT, R22, R22, PT ;  /* 0x000000161600722a */ /* 0x000fdc0003f08000 */
[----:B------:R-:W-:Y:S01]  /*0370*/  @P0 DADD R30, R22, 2 ;  /* 0x40000000161e0429 */ /* 0x000fe20000000000 */
[----:B------:R-:W-:Y:S10]  /*0380*/  @P0 BRA `(.L_x_5) ;  /* 0x00000000000c0947 */ /* 0x000ff40003800000 */
[----:B------:R-:W-:-:S14]  /*0390*/  DSETP.NEU.AND P0, PT, |R22|, +INF , PT ;  /* 0x7ff000001600742a */ /* 0x000fdc0003f0d200 */
[----:B------:R-:W-:Y:S02]  /*03a0*/  @!P0 IMAD.MOV.U32 R30, RZ, RZ, 0x0 ;  /* 0x00000000ff1e8424 */ /* 0x000fe400078e00ff */
[----:B------:R-:W-:-:S07]  /*03b0*/  @!P0 IMAD.MOV.U32 R31, RZ, RZ, 0x7ff00000 ;  /* 0x7ff00000ff1f8424 */ /* 0x000fce00078e00ff */
.L_x_5:
[----:B------:R-:W-:Y:S05]  /*03c0*/  BSYNC.RECONVERGENT B0 ;  /* 0x0000000000007941 */ /* 0x000fea0003800200 */
.L_x_4:
[----:B------:R-:W-:Y:S01]  /*03d0*/  FSEL R4, R30, RZ, P2 ;  /* 0x000000ff1e047208 */ /* 0x000fe20001000000 */
[----:B------:R-:W-:Y:S01]  /*03e0*/  IMAD.MOV.U32 R6, RZ, RZ, 0x0 ;  /* 0x00000000ff067424 */ /* 0x000fe200078e00ff */
[----:B------:R-:W-:Y:S01]  /*03f0*/  FSEL R5, R31, 1.875, P2 ;  /* 0x3ff000001f057808 */ /* 0x000fe20001000000 */
[----:B------:R-:W-:Y:S01]  /*0400*/  IMAD.MOV.U32 R7, RZ, RZ, 0x3fd80000 ;  /* 0x3fd80000ff077424 */ /* 0x000fe200078e00ff */
[----:B------:R-:W-:Y:S04]  /*0410*/  BSSY.RECONVERGENT B0, `(.L_x_6) ;  /* 0x0000014000007945 */ /* 0x000fe80003800200 */
[----:B------:R-:W-:-:S06]  /*0420*/  DADD R8, R2, R4 ;  /* 0x0000000002087229 */ /* 0x000fcc0000000004 */
[----:B------:R-:W0:Y:S04]  /*0430*/  MUFU.RSQ64H R5, R9 ;  /* 0x0000000900057308 */ /* 0x000e280000001c00 */
[----:B------:R-:W-:-:S05]  /*0440*/  VIADD R4, R9, 0xfcb00000 ;  /* 0xfcb0000009047836 */ /* 0x000fca0000000000 */
[----:B------:R-:W-:Y:S01]  /*0450*/  ISETP.GE.U32.AND P0, PT, R4, 0x7ca00000, PT ;  /* 0x7ca000000400780c */ /* 0x000fe20003f06070 */
[----:B0-----:R-:W-:-:S08]  /*0460*/  DMUL R2, R4, R4 ;  /* 0x0000000404027228 */ /* 0x001fd00000000000 */
[----:B------:R-:W-:-:S08]  /*0470*/  DFMA R2, R8, -R2, 1 ;  /* 0x3ff000000802742b */ /* 0x000fd00000000802 */
[----:B------:R-:W-:Y:S02]  /*0480*/  DFMA R6, R2, R6, 0.5 ;  /* 0x3fe000000206742b */ /* 0x000fe40000000006 */
[----:B------:R-:W-:-:S08]  /*0490*/  DMUL R2, R4, R2 ;  /* 0x0000000204027228 */ /* 0x000fd00000000000 */
[----:B------:R-:W-:-:S08]  /*04a0*/  DFMA R10, R6, R2, R4 ;  /* 0x00000002060a722b */ /* 0x000fd00000000004 */
[----:B------:R-:W-:Y:S02]  /*04b0*/  DMUL R12, R8, R10 ;  /* 0x0000000a080c7228 */ /* 0x000fe40000000000 */
[----:B------:R-:W-:Y:S02]  /*04c0*/  VIADD R7, R11, 0xfff00000 ;  /* 0xfff000000b077836 */ /* 0x000fe40000000000 */
[----:B------:R-:W-:-:S04]  /*04d0*/  IMAD.MOV.U32 R6, RZ, RZ, R10 ;  /* 0x000000ffff067224 */ /* 0x000fc800078e000a */
[----:B------:R-:W-:-:S08]  /*04e0*/  DFMA R14, R12, -R12, R8 ;  /* 0x8000000c0c0e722b */ /* 0x000fd00000000008 */
[----:B------:R-:W-:Y:S01]  /*04f0*/  DFMA R2, R14, R6, R12 ;  /* 0x000000060e02722b */ /* 0x000fe2000000000c */
[----:B------:R-:W-:Y:S10]  /*0500*/  @!P0 BRA `(.L_x_7) ;  /* 0x0000000000108947 */ /* 0x000ff40003800000 */
[----:B------:R-:W-:-:S07]  /*0510*/  MOV R0, 0x530 ;  /* 0x0000053000007802 */ /* 0x000fce0000000f00 */
[----:B------:R-:W-:Y:S05]  /*0520*/  CALL.REL.NOINC `($__internal_1_$__cuda_sm20_dsqrt_rn_f64_mediumpath_v1) ;  /* 0x0000002c00a47944 */ /* 0x000fea0003c00000 */
[----:B------:R-:W-:Y:S02]  /*0530*/  IMAD.MOV.U32 R2, RZ, RZ, R4 ;  /* 0x000000ffff027224 */ /* 0x000fe400078e0004 */
[----:B------:R-:W-:-:S07]  /*0540*/  IMAD.MOV.U32 R3, RZ, RZ, R5 ;  /* 0x000000ffff037224 */ /* 0x000fce00078e0005 */
.L_x_7:
[----:B------:R-:W-:Y:S05]  /*0550*/  BSYNC.RECONVERGENT B0 ;  /* 0x0000000000007941 */ /* 0x000fea0003800200 */
.L_x_6:
[----:B------:R-:W0:Y:S02]  /*0560*/  LDCU UR14, c[0x0][0x3a0] ;  /* 0x00007400ff0e77ac */ /* 0x000e240008000800 */
[----:B0-----:R-:W-:-:S06]  /*0570*/  UISETP.GE.AND UP0, UPT, UR14, 0x1, UPT ;  /* 0x000000010e00788c */ /* 0x001fcc000bf06270 */
[----:B------:R-:W-:-:S13]  /*0580*/  PLOP3.LUT P0, PT, PT, PT, UP0, 0x80, 0x8 ;  /* 0x000000000008781c */ /* 0x000fda0003f0f008 */
[----:B------:R-:W-:Y:S05]  /*0590*/  @!P0 EXIT ;  /* 0x000000000000894d */ /* 0x000fea0003800000 */
[----:B------:R-:W0:Y:S01]  /*05a0*/  LDCU UR9, c[0x0][0x3a4] ;  /* 0x00007480ff0977ac */ /* 0x000e220008000800 */
[----:B------:R-:W-:Y:S02]  /*05b0*/  IMAD.MOV.U32 R44, RZ, RZ, 0x1 ;  /* 0x00000001ff2c7424 */ /* 0x000fe400078e00ff */
[----:B------:R-:W-:Y:S01]  /*05c0*/  IMAD.MOV.U32 R0, RZ, RZ, RZ ;  /* 0x000000ffff007224 */ /* 0x000fe200078e00ff */
[----:B------:R-:W-:Y:S02]  /*05d0*/  UISETP.GE.U32.AND UP1, UPT, UR14, 0x8, UPT ;  /* 0x000000080e00788c */ /* 0x000fe4000bf26070 */
[----:B------:R-:W-:Y:S01]  /*05e0*/  ULOP3.LUT UP0, UR18, UR14, 0x7, URZ, 0xc0, !UPT ;  /* 0x000000070e127892 */ /* 0x000fe2000f80c0ff */
[----:B------:R-:W1:Y:S01]  /*05f0*/  LDCU.128 UR4, c[0x0][0x390] ;  /* 0x00007200ff0477ac */ /* 0x000e620008000c00 */
[----:B0-----:R-:W-:-:S09]  /*0600*/  UIADD3 UR9, UPT, UPT, -UR9, URZ, URZ ;  /* 0x000000ff09097290 */ /* 0x001fd2000fffe1ff */
[----:B------:R-:W0:Y:S01]  /*0610*/  I2F.F64 R4, UR9 ;  /* 0x0000000900047d12 */ /* 0x000e220008201c00 */
[----:B-1----:R-:W-:Y:S05]  /*0620*/  BRA.U !UP1, `(.L_x_8) ;  /* 0x0000000509bc7547 */ /* 0x002fea000b800000 */
[----:B------:R-:W1:Y:S08]  /*0630*/  LDC.64 R6, c[0x0][0x390] ;  /* 0x0000e400ff067b82 */ /* 0x000e700000000a00 */
[----:B------:R-:W2:Y:S01]  /*0640*/  LDC.64 R8, c[0x0][0x398] ;  /* 0x0000e600ff087b82 */ /* 0x000ea20000000a00 */
[----:B-1----:R-:W5:Y:S04]  /*0650*/  LDG.E.64 R6, desc[UR16][R6.64] ;  /* 0x0000001006067981 */ /* 0x002f68000c1e1b00 */
[----:B--2---:R-:W5:Y:S01]  /*0660*/  LDG.E.64 R8, desc[UR16][R8.64] ;  /* 0x0000001008087981 */ /* 0x004f62000c1e1b00 */
[----:B------:R-:W-:Y:S01]  /*0670*/  UMOV UR10, 0x20 ;  /* 0x00000020000a7882 */ /* 0x000fe20000000000 */
[----:B------:R-:W-:Y:S01]  /*0680*/  UMOV UR11, 0x0 ;  /* 0x00000000000b7882 */ /* 0x000fe20000000000 */
[----:B------:R-:W-:Y:S01]  /*0690*/  ULOP3.LUT UR9, UR14, 0x7ffffff8, URZ, 0xc0, !UPT ;  /* 0x7ffffff80e097892 */ /* 0x000fe2000f8ec0ff */
[----:B------:R-:W-:Y:S01]  /*06a0*/  IMAD.MOV.U32 R44, RZ, RZ, 0x1 ;  /* 0x00000001ff2c7424 */ /* 0x000fe200078e00ff */
[----:B------:R-:W-:-:S02]  /*06b0*/  UIMAD.WIDE.U32 UR12, UR6, 0x1, UR10 ;  /* 0x00000001060c78a5 */ /* 0x000fc4000f8e000a */
[----:B------:R-:W-:Y:S02]  /*06c0*/  UIMAD.WIDE.U32 UR10, UR4, 0x1, UR10 ;  /* 0x00000001040a78a5 */ /* 0x000fe4000f8e000a */
[----:B------:R-:W-:Y:S02]  /*06d0*/  IMAD.U32 R0, RZ, RZ, UR9 ;  /* 0x00000009ff007e24 */ /* 0x000fe4000f8e00ff */
[----:B------:R-:W-:Y:S01]  /*06e0*/  MOV R10, UR12 ;  /* 0x0000000c000a7c02 */ /* 0x000fe20008000f00 */
[----:B------:R-:W-:Y:S01]  /*06f0*/  UIADD3 UR19, UPT, UPT, UR11, UR5, URZ ;  /* 0x000000050b137290 */ /* 0x000fe2000fffe0ff */
[----:B------:R-:W-:Y:S01]  /*0700*/  IMAD.U32 R11, RZ, RZ, UR13 ;  /* 0x0000000dff0b7e24 */ /* 0x000fe2000f8e00ff */
[----:B------:R-:W-:Y:S01]  /*0710*/  UIADD3 UR12, UPT, UPT, UR13, UR7, URZ ;  /* 0x000000070d0c7290 */ /* 0x000fe2000fffe0ff */
[----:B------:R-:W-:Y:S02]  /*0720*/  IMAD.U32 R13, RZ, RZ, UR11 ;  /* 0x0000000bff0d7e24 */ /* 0x000fe4000f8e00ff */
[----:B------:R-:W-:Y:S01]  /*0730*/  IMAD.U32 R12, RZ, RZ, UR10 ;  /* 0x0000000aff0c7e24 */ /* 0x000fe2000f8e00ff */
[----:B------:R-:W-:Y:S01]  /*0740*/  UIADD3 UR10, UPT, UPT, -UR9, URZ, URZ ;  /* 0x000000ff090a7290 */ /* 0x000fe2000fffe1ff */
[----:B------:R-:W-:-:S02]  /*0750*/  IMAD.U32 R13, RZ, RZ, UR19 ;  /* 0x00000013ff0d7e24 */ /* 0x000fc4000f8e00ff */
[----:B------:R-:W-:-:S09]  /*0760*/  IMAD.U32 R11, RZ, RZ, UR12 ;  /* 0x0000000cff0b7e24 */ /* 0x000fd2000f8e00ff */
.L_x_9:
[----:B------:R-:W2:Y:S04]  /*0770*/  LDG.E.64 R38, desc[UR16][R10.64+-0x18] ;  /* 0xffffe8100a267981 */ /* 0x000ea8000c1e1b00 */
[----:B------:R-:W3:Y:S04]  /*0780*/  LDG.E.64 R40, desc[UR16][R12.64+-0x18] ;  /* 0xffffe8100c287981 */ /* 0x000ee8000c1e1b00 */
[----:B------:R-:W4:Y:S04]  /*0790*/  LDG.E.64 R34, desc[UR16][R10.64+-0x10] ;  /* 0xfffff0100a227981 */ /* 0x000f28000c1e1b00 */
[----:B------:R-:W4:Y:S04]  /*07a0*/  LDG.E.64 R36, desc[UR16][R12.64+-0x10] ;  /* 0xfffff0100c247981 */ /* 0x000f28000c1e1b00 */
[----:B------:R-:W4:Y:S01]  /*07b0*/  LDG.E.64 R26, desc[UR16][R10.64+-0x8] ;  /* 0xfffff8100a1a7981 */ /* 0x000f22000c1e1b00 */
[----:B-----5:R-:W-:-:S03]  /*07c0*/  DADD R24, -R6, R2 ;  /* 0x0000000006187229 */ /* 0x020fc60000000102 */
[----:B------:R-:W4:Y:S04]  /*07d0*/  LDG.E.64 R28, desc[UR16][R12.64+-0x8] ;  /* 0xfffff8100c1c7981 */ /* 0x000f28000c1e1b00 */
[----:B------:R-:W4:Y:S04]  /*07e0*/  LDG.E.64 R30, desc[UR16][R10.64] ;  /* 0x000000100a1e7981 */ /* 0x000f28000c1e1b00 */
[----:B------:R-:W4:Y:S01]  /*07f0*/  LDG.E.64 R32, desc[UR16][R12.64] ;  /* 0x000000100c207981 */ /* 0x000f22000c1e1b00 */
[--C-:B--2---:R-:W-:Y:S02]  /*0800*/  DADD R14, R38, -R8.reuse ;  /* 0x00000000260e7229 */ /* 0x104fe40000000808 */
[----:B------:R-:W-:-:S02]  /*0810*/  DADD R8, R16, -R8 ;  /* 0x0000000010087229 */ /* 0x000fc40000000808 */
[----:B---3--:R-:W-:-:S04]  /*0820*/  DADD R6, R40, -R6 ;  /* 0x0000000028067229 */ /* 0x008fc80000000806 */
[----:B------:R-:W-:Y:S02]  /*0830*/  DMUL R14, R14, R24 ;  /* 0x000000180e0e7228 */ /* 0x000fe40000000000 */
[----:B------:R-:W-:-:S06]  /*0840*/  DADD R24, -R40, R2 ;  /* 0x0000000028187229 */ /* 0x000fcc0000000102 */
[----:B------:R-:W-:Y:S02]  /*0850*/  DFMA R6, R6, R8, -R14 ;  /* 0x000000080606722b */ /* 0x000fe4000000080e */
[----:B------:R-:W2:Y:S01]  /*0860*/  LDG.E.64 R14, desc[UR16][R10.64+0x8] ;  /* 0x000008100a0e7981 */ /* 0x000ea2000c1e1b00 */
[----:B----4-:R-:W-:-:S08]  /*0870*/  DADD R8, -R38, R34 ;  /* 0x0000000026087229 */ /* 0x010fd00000000122 */
[----:B------:R-:W-:Y:S01]  /*0880*/  DMUL R8, R8, R24 ;  /* 0x0000001808087228 */ /* 0x000fe20000000000 */
[----:B------:R-:W3:Y:S01]  /*0890*/  LDG.E.64 R24, desc[UR16][R12.64+0x8] ;  /* 0x000008100c187981 */ /* 0x000ee2000c1e1b00 */
[----:B------:R-:W-:Y:S02]  /*08a0*/  DADD R38, R16, -R38 ;  /* 0x0000000010267229 */ /* 0x000fe40000000826 */
[----:B------:R-:W-:-:S08]  /*08b0*/  DADD R40, -R40, R36 ;  /* 0x0000000028287229 */ /* 0x000fd00000000124 */
[----:B------:R-:W-:Y:S02]  /*08c0*/  DFMA R8, R40, R38, -R8 ;  /* 0x000000262808722b */ /* 0x000fe40000000808 */
[----:B------:R-:W-:Y:S02]  /*08d0*/  DADD R40, -R36, R2 ;  /* 0x0000000024287229 */ /* 0x000fe40000000102 */
[----:B------:R-:W-:Y:S02]  /*08e0*/  DADD R38, -R34, R26 ;  /* 0x0000000022267229 */ /* 0x000fe4000000011a */
[----:B------:R-:W-:Y:S02]  /*08f0*/  DADD R34, R16, -R34 ;  /* 0x0000000010227229 */ /* 0x000fe40000000822 */
[----:B------:R-:W-:-:S04]  /*0900*/  DADD R36, -R36, R28 ;  /* 0x0000000024247229 */ /* 0x000fc8000000011c */
[----:B------:R-:W-:-:S08]  /*0910*/  DMUL R38, R38, R40 ;  /* 0x0000002826267228 */ /* 0x000fd00000000000 */
[----:B------:R-:W-:Y:S02]  /*0920*/  DFMA R38, R36, R34, -R38 ;  /* 0x000000222426722b */ /* 0x000fe40000000826 */
[----:B------:R-:W-:Y:S02]  /*0930*/  DADD R36, -R28, R2 ;  /* 0x000000001c247229 */ /* 0x000fe40000000102 */
[----:B------:R-:W-:Y:S02]  /*0940*/  DADD R34, -R26, R30 ;  /* 0x000000001a227229 */ /* 0x000fe4000000011e */
[----:B------:R-:W-:Y:S02]  /*0950*/  DADD R26, R16, -R26 ;  /* 0x00000000101a7229 */ /* 0x000fe4000000081a */
[----:B------:R-:W-:Y:S02]  /*0960*/  DADD R40, -R28, R32 ;  /* 0x000000001c287229 */ /* 0x000fe40000000120 */
[----:B------:R-:W-:-:S02]  /*0970*/  DADD R28, -R32, R2 ;  /* 0x00000000201c7229 */ /* 0x000fc40000000102 */
[----:B------:R-:W-:-:S08]  /*0980*/  DMUL R34, R34, R36 ;  /* 0x0000002422227228 */ /* 0x000fd00000000000 */
[----:B------:R-:W-:Y:S01]  /*0990*/  DFMA R26, R40, R26, -R34 ;  /* 0x0000001a281a722b */ /* 0x000fe20000000822 */
[----:B------:R-:W4:Y:S01]  /*09a0*/  LDG.E.64 R40, desc[UR16][R10.64+0x10] ;  /* 0x000010100a287981 */ /* 0x000f22000c1e1b00 */
[----:B--2---:R-:W-:-:S08]  /*09b0*/  DADD R36, -R30, R14 ;  /* 0x000000001e247229 */ /* 0x004fd0000000010e */
[----:B------:R-:W-:Y:S02]  /*09c0*/  DMUL R34, R36, R28 ;  /* 0x0000001c24227228 */ /* 0x000fe40000000000 */
[----:B------:R-:W-:Y:S01]  /*09d0*/  DADD R36, R16, -R30 ;  /* 0x0000000010247229 */ /* 0x000fe2000000081e */
[----:B------:R-:W2:Y:S01]  /*09e0*/  LDG.E.64 R28, desc[UR16][R12.64+0x10] ;  /* 0x000010100c1c7981 */ /* 0x000ea2000c1e1b00 */
[----:B---3--:R-:W-:-:S03]  /*09f0*/  DADD R32, -R32, R24 ;  /* 0x0000000020207229 */ /* 0x008fc60000000118 */
[----:B------:R-:W4:Y:S05]  /*0a00*/  LDG.E.64 R30, desc[UR16][R10.64+0x18] ;  /* 0x000018100a1e7981 */ /* 0x000f2a000c1e1b00 */
[----:B------:R-:W-:Y:S01]  /*0a10*/  DFMA R32, R32, R36, -R34 ;  /* 0x000000242020722b */ /* 0x000fe20000000822 */
[----:B------:R-:W3:Y:S01]  /*0a20*/  LDG.E.64 R34, desc[UR16][R12.64+0x18] ;  /* 0x000018100c227981 */ /* 0x000ee2000c1e1b00 */
[--C-:B0-----:R-:W-:Y:S02]  /*0a30*/  DSETP.GT.AND P1, PT, R6, R4.reuse, PT ;  /* 0x000000040600722a */ /* 0x101fe40003f24000 */
[----:B------:R-:W-:Y:S02]  /*0a40*/  DSETP.GT.AND P2, PT, R8, R4, PT ;  /* 0x000000040800722a */ /* 0x000fe40003f44000 */
[----:B--2---:R-:W-:-:S02]  /*0a50*/  DADD R36, -R28, R2 ;  /* 0x000000001c247229 */ /* 0x004fc40000000102 */
[----:B----4-:R-:W-:-:S08]  /*0a60*/  DADD R6, -R40, R30 ;  /* 0x0000000028067229 */ /* 0x010fd0000000011e */
[----:B------:R-:W-:Y:S02]  /*0a70*/  DMUL R8, R6, R36 ;  /* 0x0000002406087228 */ /* 0x000fe40000000000 */
[----:B------:R-:W-:Y:S02]  /*0a80*/  DADD R6, R16, -R40 ;  /* 0x0000000010067229 */ /* 0x000fe40000000828 */
[----:B---3--:R-:W-:-:S08]  /*0a90*/  DADD R36, -R28, R34 ;  /* 0x000000001c247229 */ /* 0x008fd00000000122 */
[----:B------:R-:W-:Y:S01]  /*0aa0*/  DFMA R36, R36, R6, -R8 ;  /* 0x000000062424722b */ /* 0x000fe20000000808 */
[----:B------:R-:W2:Y:S04]  /*0ab0*/  LDG.E.64 R8, desc[UR16][R10.64+0x20] ;  /* 0x000020100a087981 */ /* 0x000ea8000c1e1b00 */
[----:B------:R0:W3:Y:S01]  /*0ac0*/  LDG.E.64 R6, desc[UR16][R12.64+0x20] ;  /* 0x000020100c067981 */ /* 0x0000e2000c1e1b00 */
[----:B------:R-:W-:Y:S02]  /*0ad0*/  DSETP.GT.AND P3, PT, R38, R4, PT ;  /* 0x000000042600722a */ /* 0x000fe40003f64000 */
[----:B------:R-:W-:Y:S02]  /*0ae0*/  DADD R38, -R14, R40 ;  /* 0x000000000e267229 */ /* 0x000fe40000000128 */
[----:B------:R-:W-:-:S08]  /*0af0*/  DADD R40, -R24, R2 ;  /* 0x0000000018287229 */ /* 0x000fd00000000102 */
[----:B------:R-:W-:Y:S02]  /*0b00*/  DMUL R38, R38, R40 ;  /* 0x0000002826267228 */ /* 0x000fe40000000000 */
[----:B------:R-:W-:Y:S02]  /*0b10*/  DADD R40, -R34, R2 ;  /* 0x0000000022287229 */ /* 0x000fe40000000102 */
[----:B------:R-:W-:Y:S02]  /*0b20*/  DADD R24, -R24, R28 ;  /* 0x0000000018187229 */ /* 0x000fe4000000011c */
[----:B------:R-:W-:Y:S01]  /*0b30*/  DADD R14, R16, -R14 ;  /* 0x00000000100e7229 */ /* 0x000fe2000000080e */
[----:B------:R-:W-:Y:S01]  /*0b40*/  SEL R44, R44, RZ, !P1 ;  /* 0x000000ff2c2c7207 */ /* 0x000fe20004800000 */
[----:B------:R-:W-:-:S03]  /*0b50*/  DSETP.GT.AND P4, PT, R26, R4, PT ;  /* 0x000000041a00722a */ /* 0x000fc60003f84000 */
[----:B------:R-:W-:-:S03]  /*0b60*/  SEL R44, R44, RZ, !P2 ;  /* 0x000000ff2c2c7207 */ /* 0x000fc60005000000 */
[----:B------:R-:W-:Y:S01]  /*0b70*/  DFMA R38, R24, R14, -R38 ;  /* 0x0000000e1826722b */ /* 0x000fe20000000826 */
[----:B------:R-:W-:Y:S01]  /*0b80*/  SEL R44, R44, RZ, !P3 ;  /* 0x000000ff2c2c7207 */ /* 0x000fe20005800000 */
[----:B------:R-:W-:Y:S01]  /*0b90*/  IMAD.MOV.U32 R14, RZ, RZ, R36 ;  /* 0x000000ffff0e7224 */ /* 0x000fe200078e0024 */
[----:B------:R-:W-:Y:S01]  /*0ba0*/  DSETP.GT.AND P0, PT, R32, R4, PT ;  /* 0x000000042000722a */ /* 0x000fe20003f04000 */
[----:B------:R-:W-:Y:S01]  /*0bb0*/  UIADD3 UR10, UPT, UPT, UR10, 0x8, URZ ;  /* 0x000000080a0a7890 */ /* 0x000fe2000fffe0ff */
[----:B------:R-:W-:-:S03]  /*0bc0*/  SEL R44, R44, RZ, !P4 ;  /* 0x000000ff2c2c7207 */ /* 0x000fc60006000000 */
[----:B------:R-:W-:Y:S01]  /*0bd0*/  DSETP.GT.AND P1, PT, R38, R4, PT ;  /* 0x000000042600722a */ /* 0x000fe20003f24000 */
[----:B------:R-:W-:Y:S01]  /*0be0*/  UISETP.NE.AND UP1, UPT, UR10, URZ, UPT ;  /* 0x000000ff0a00728c */ /* 0x000fe2000bf25270 */
[----:B------:R-:W-:Y:S02]  /*0bf0*/  SEL R44, R44, RZ, !P0 ;  /* 0x000000ff2c2c7207 */ /* 0x000fe40004000000 */
[----:B0-----:R-:W-:Y:S02]  /*0c00*/  IADD3 R12, P2, PT, R12, 0x40, RZ ;  /* 0x000000400c0c7810 */ /* 0x001fe40007f5e0ff */
[----:B------:R-:W-:Y:S02]  /*0c10*/  SEL R44, R44, RZ, !P1 ;  /* 0x000000ff2c2c7207 */ /* 0x000fe40004800000 */
[----:B------:R-:W-:Y:S01]  /*0c20*/  IADD3 R10, P1, PT, R10, 0x40, RZ ;  /* 0x000000400a0a7810 */ /* 0x000fe20007f3e0ff */
[----:B------:R-:W-:-:S04]  /*0c30*/  IMAD.X R13, RZ, RZ, R13, P2 ;  /* 0x000000ffff0d7224 */ /* 0x000fc800010e060d */
[----:B------:R-:W-:Y:S01]  /*0c40*/  IMAD.X R11, RZ, RZ, R11, P1 ;  /* 0x000000ffff0b7224 */ /* 0x000fe200008e060b */
[----:B--2---:R-:W-:Y:S02]  /*0c50*/  DADD R42, -R30, R8 ;  /* 0x000000001e2a7229 */ /* 0x004fe40000000108 */
[----:B------:R-:W-:Y:S02]  /*0c60*/  DADD R30, R16, -R30 ;  /* 0x00000000101e7229 */ /* 0x000fe4000000081e */
[----:B---3--:R-:W-:-:S04]  /*0c70*/  DADD R34, -R34, R6 ;  /* 0x0000000022227229 */ /* 0x008fc80000000106 */
[----:B------:R-:W-:-:S08]  /*0c80*/  DMUL R40, R42, R40 ;  /* 0x000000282a287228 */ /* 0x000fd00000000000 */
[----:B------:R-:W-:-:S08]  /*0c90*/  DFMA R40, R34, R30, -R40 ;  /* 0x0000001e2228722b */ /* 0x000fd00000000828 */
[----:B------:R-:W-:Y:S02]  /*0ca0*/  DSETP.MAX.AND P5, P6, R36, R40, PT ;  /* 0x000000282400722a */ /* 0x000fe40003eaf000 */
[----:B------:R-:W-:-:S04]  /*0cb0*/  IMAD.MOV.U32 R24, RZ, RZ, R41 ;  /* 0x000000ffff187224 */ /* 0x000fc800078e0029 */
[----:B------:R-:W-:Y:S02]  /*0cc0*/  SEL R14, R14, R40, P5 ;  /* 0x000000280e0e7207 */ /* 0x000fe40002800000 */
[----:B------:R-:W-:-:S06]  /*0cd0*/  FSEL R15, R37, R24, P5 ;  /* 0x00000018250f7208 */ /* 0x000fcc0002800000 */
[----:B------:R-:W-:-:S06]  /*0ce0*/  @P6 LOP3.LUT R15, R24, 0x80000, RZ, 0xfc, !PT ;  /* 0x00080000180f6812 */ /* 0x000fcc00078efcff */
[----:B------:R-:W-:-:S06]  /*0cf0*/  DSETP.GT.AND P0, PT, R14, R4, PT ;  /* 0x000000040e00722a */ /* 0x000fcc0003f04000 */
[----:B------:R-:W-:Y:S01]  /*0d00*/  SEL R44, R44, RZ, !P0 ;  /* 0x000000ff2c2c7207 */ /* 0x000fe20004000000 */
[----:B------:R-:W-:Y:S07]  /*0d10*/  BRA.U UP1, `(.L_x_9) ;  /* 0xfffffff901947547 */ /* 0x000fee000b83ffff */
.L_x_8:
[----:B------:R-:W-:Y:S05]  /*0d20*/  BRA.U !UP0, `(.L_x_10) ;  /* 0x0000000508b47547 */ /* 0x000fea000b800000 */
[----:B------:R-:W-:Y:S02]  /*0d30*/  UISETP.GE.U32.AND UP0, UPT, UR18, 0x4, UPT ;  /* 0x000000041200788c */ /* 0x000fe4000bf06070 */
[----:B------:R-:W-:-:S07]  /*0d40*/  ULOP3.LUT UP1, UR9, UR14, 0x3, URZ, 0xc0, !UPT ;  /* 0x000000030e097892 */ /* 0x000fce000f82c0ff */
[----:B------:R-:W-:Y:S05]  /*0d50*/  BRA.U !UP0, `(.L_x_11) ;  /* 0x0000000108d07547 */ /* 0x000fea000b800000 */
[----:B------:R-:W1:Y:S08]  /*0d60*/  LDC.64 R36, c[0x0][0x398] ;  /* 0x0000e600ff247b82 */ /* 0x000e700000000a00 */
[----:B------:R-:W2:Y:S01]  /*0d70*/  LDC.64 R34, c[0x0][0x390] ;  /* 0x0000e400ff227b82 */ /* 0x000ea20000000a00 */
[----:B-1----:R-:W-:-:S05]  /*0d80*/  IMAD.WIDE.U32 R36, R0, 0x8, R36 ;  /* 0x0000000800247825 */ /* 0x002fca00078e0024 */
[----:B------:R-:W3:Y:S01]  /*0d90*/  LDG.E.64 R32, desc[UR16][R36.64] ;  /* 0x0000001024207981 */ /* 0x000ee2000c1e1b00 */
[----:B--2---:R-:W-:-:S03]  /*0da0*/  IMAD.WIDE.U32 R34, R0, 0x8, R34 ;  /* 0x0000000800227825 */ /* 0x004fc600078e0022 */
[----:B------:R-:W3:Y:S04]  /*0db0*/  LDG.E.64 R8, desc[UR16][R36.64+0x8] ;  /* 0x0000081024087981 */ /* 0x000ee8000c1e1b00 */
[----:B------:R-:W2:Y:S04]  /*0dc0*/  LDG.E.64 R26, desc[UR16][R34.64] ;  /* 0x00000010221a7981 */ /* 0x000ea8000c1e1b00 */
[----:B------:R-:W4:Y:S04]  /*0dd0*/  LDG.E.64 R12, desc[UR16][R34.64+0x8] ;  /* 0x00000810220c7981 */ /* 0x000f28000c1e1b00 */
[----:B------:R-:W5:Y:S04]  /*0de0*/  LDG.E.64 R10, desc[UR16][R34.64+0x10] ;  /* 0x00001010220a7981 */ /* 0x000f68000c1e1b00 */
[----:B------:R-:W5:Y:S04]  /*0df0*/  LDG.E.64 R6, desc[UR16][R36.64+0x10] ;  /* 0x0000101024067981 */ /* 0x000f68000c1e1b00 */
[----:B------:R-:W5:Y:S04]  /*0e00*/  LDG.E.64 R24, desc[UR16][R36.64+0x18] ;  /* 0x0000181024187981 */ /* 0x000f68000c1e1b00 */
[----:B------:R-:W5:Y:S04]  /*0e10*/  LDG.E.64 R14, desc[UR16][R34.64+0x18] ;  /* 0x00001810220e7981 */ /* 0x000f68000c1e1b00 */
[----:B------:R-:W5:Y:S04]  /*0e20*/  LDG.E.64 R30, desc[UR16][R36.64+0x20] ;  /* 0x00002010241e7981 */ /* 0x000f68000c1e1b00 */
[----:B------:R1:W5:Y:S01]  /*0e30*/  LDG.E.64 R28, desc[UR16][R34.64+0x20] ;  /* 0x00002010221c7981 */ /* 0x000362000c1e1b00 */
[----:B------:R-:W-:Y:S01]  /*0e40*/  VIADD R0, R0, 0x4 ;  /* 0x0000000400007836 */ /* 0x000fe20000000000 */
[----:B---3--:R-:W-:-:S02]  /*0e50*/  DADD R38, -R32, R8 ;  /* 0x0000000020267229 */ /* 0x008fc40000000108 */
[----:B--2---:R-:W-:Y:S02]  /*0e60*/  DADD R40, -R26, R2 ;  /* 0x000000001a287229 */ /* 0x004fe40000000102 */
[----:B------:R-:W-:Y:S02]  /*0e70*/  DADD R32, R16, -R32 ;  /* 0x0000000010207229 */ /* 0x000fe40000000820 */
[----:B----4-:R-:W-:-:S04]  /*0e80*/  DADD R26, R12, -R26 ;  /* 0x000000000c1a7229 */ /* 0x010fc8000000081a */
[----:B------:R-:W-:-:S08]  /*0e90*/  DMUL R38, R38, R40 ;  /* 0x0000002826267228 */ /* 0x000fd00000000000 */
[----:B------:R-:W-:Y:S02]  /*0ea0*/  DFMA R26, R26, R32, -R38 ;  /* 0x000000201a1a722b */ /* 0x000fe40000000826 */
[----:B-----5:R-:W-:Y:S02]  /*0eb0*/  DADD R38, -R10, R2 ;  /* 0x000000000a267229 */ /* 0x020fe40000000102 */
[----:B------:R-:W-:Y:S02]  /*0ec0*/  DADD R32, -R6, R24 ;  /* 0x0000000006207229 */ /* 0x000fe40000000118 */
[----:B------:R-:W-:Y:S02]  /*0ed0*/  DADD R40, -R14, R2 ;  /* 0x000000000e287229 */ /* 0x000fe40000000102 */
[----:B------:R-:W-:Y:S02]  /*0ee0*/  DADD R30, -R24, R30 ;  /* 0x00000000181e7229 */ /* 0x000fe4000000011e */
[----:B-1----:R-:W-:-:S02]  /*0ef0*/  DADD R34, R16, -R6 ;  /* 0x0000000010227229 */ /* 0x002fc40000000806 */
[----:B------:R-:W-:Y:S02]  /*0f00*/  DMUL R32, R32, R38 ;  /* 0x0000002620207228 */ /* 0x000fe40000000000 */
[----:B------:R-:W-:Y:S02]  /*0f10*/  DADD R28, -R14, R28 ;  /* 0x000000000e1c7229 */ /* 0x000fe4000000011c */
[----:B------:R-:W-:Y:S02]  /*0f20*/  DMUL R30, R30, R40 ;  /* 0x000000281e1e7228 */ /* 0x000fe40000000000 */
[----:B------:R-:W-:Y:S02]  /*0f30*/  DADD R36, -R10, R14 ;  /* 0x000000000a247229 */ /* 0x000fe4000000010e */
[----:B------:R-:W-:Y:S02]  /*0f40*/  DADD R24, R16, -R24 ;  /* 0x0000000010187229 */ /* 0x000fe40000000818 */
[----:B------:R-:W-:-:S02]  /*0f50*/  DADD R14, -R12, R2 ;  /* 0x000000000c0e7229 */ /* 0x000fc40000000102 */
[----:B------:R-:W-:Y:S02]  /*0f60*/  DADD R6, -R8, R6 ;  /* 0x0000000008067229 */ /* 0x000fe40000000106 */
[----:B------:R-:W-:Y:S02]  /*0f70*/  DFMA R32, R36, R34, -R32 ;  /* 0x000000222420722b */ /* 0x000fe40000000820 */
[----:B------:R-:W-:Y:S02]  /*0f80*/  DFMA R28, R28, R24, -R30 ;  /* 0x000000181c1c722b */ /* 0x000fe4000000081e */
[----:B------:R-:W-:Y:S02]  /*0f90*/  DADD R10, -R12, R10 ;  /* 0x000000000c0a7229 */ /* 0x000fe4000000010a */
[----:B------:R-:W-:Y:S02]  /*0fa0*/  DMUL R6, R6, R14 ;  /* 0x0000000e06067228 */ /* 0x000fe40000000000 */
[----:B------:R-:W-:-:S02]  /*0fb0*/  DADD R8, R16, -R8 ;  /* 0x0000000010087229 */ /* 0x000fc40000000808 */
[----:B------:R-:W-:-:S06]  /*0fc0*/  DSETP.MAX.AND P1, P2, R32, R28, PT ;  /* 0x0000001c2000722a */ /* 0x000fcc0003a2f000 */
[----:B------:R-:W-:Y:S01]  /*0fd0*/  DFMA R6, R10, R8, -R6 ;  /* 0x000000080a06722b */ /* 0x000fe20000000806 */
[----:B------:R-:W-:Y:S02]  /*0fe0*/  IMAD.MOV.U32 R8, RZ, RZ, R33 ;  /* 0x000000ffff087224 */ /* 0x000fe400078e0021 */
[----:B------:R-:W-:Y:S01]  /*0ff0*/  IMAD.MOV.U32 R9, RZ, RZ, R29 ;  /* 0x000000ffff097224 */ /* 0x000fe200078e001d */
[----:B0-----:R-:W-:-:S04]  /*1000*/  DSETP.GT.AND P0, PT, R26, R4, PT ;  /* 0x000000041a00722a */ /* 0x001fc80003f04000 */
[----:B------:R-:W-:Y:S02]  /*1010*/  FSEL R11, R8, R9, P1 ;  /* 0x00000009080b7208 */ /* 0x000fe40000800000 */
[----:B------:R-:W-:Y:S02]  /*1020*/  @P2 LOP3.LUT R11, R9, 0x80000, RZ, 0xfc, !PT ;  /* 0x00080000090b2812 */ /* 0x000fe400078efcff */
[----:B------:R-:W-:Y:S01]  /*1030*/  SEL R8, R32, R28, P1 ;  /* 0x0000001c20087207 */ /* 0x000fe20000800000 */
[----:B------:R-:W-:Y:S02]  /*1040*/  DSETP.GT.AND P1, PT, R6, R4, PT ;  /* 0x000000040600722a */ /* 0x000fe40003f24000 */
[----:B------:R-:W-:Y:S01]  /*1050*/  IMAD.MOV.U32 R9, RZ, RZ, R11 ;  /* 0x000000ffff097224 */ /* 0x000fe200078e000b */
[----:B------:R-:W-:-:S05]  /*1060*/  SEL R44, R44, RZ, !P0 ;  /* 0x000000ff2c2c7207 */ /* 0x000fca0004000000 */
[----:B------:R-:W-:Y:S01]  /*1070*/  DSETP.GT.AND P0, PT, R8, R4, PT ;  /* 0x000000040800722a */ /* 0x000fe20003f04000 */
[----:B------:R-:W-:-:S05]  /*1080*/  SEL R44, R44, RZ, !P1 ;  /* 0x000000ff2c2c7207 */ /* 0x000fca0004800000 */
[----:B------:R-:W-:-:S08]  /*1090*/  SEL R44, R44, RZ, !P0 ;  /* 0x000000ff2c2c7207 */ /* 0x000fd00004000000 */
.L_x_11:
[----:B------:R-:W-:Y:S05]  /*10a0*/  BRA.U !UP1, `(.L_x_10) ;  /* 0x0000000109d47547 */ /* 0x000fea000b800000 */
[----:B------:R-:W-:Y:S02]  /*10b0*/  UISETP.NE.AND UP0, UPT, UR9, 0x1, UPT ;  /* 0x000000010900788c */ /* 0x000fe4000bf05270 */
[----:B------:R-:W-:-:S04]  /*10c0*/  ULOP3.LUT UR10, UR14, 0x1, URZ, 0xc0, !UPT ;  /* 0x000000010e0a7892 */ /* 0x000fc8000f8ec0ff */
[----:B------:R-:W-:-:S03]  /*10d0*/  UISETP.NE.U32.AND UP1, UPT, UR10, 0x1, UPT ;  /* 0x000000010a00788c */ /* 0x000fc6000bf25070 */
[----:B------:R-:W-:Y:S08]  /*10e0*/  BRA.U !UP0, `(.L_x_12) ;  /* 0x0000000108807547 */ /* 0x000ff0000b800000 */
[----:B------:R-:W1:Y:S08]  /*10f0*/  LDC.64 R8, c[0x0][0x398] ;  /* 0x0000e600ff087b82 */ /* 0x000e700000000a00 */
[----:B------:R-:W2:Y:S01]  /*1100*/  LDC.64 R6, c[0x0][0x390] ;  /* 0x0000e400ff067b82 */ /* 0x000ea20000000a00 */
[----:B-1----:R-:W-:-:S05]  /*1110*/  IMAD.WIDE.U32 R24, R0, 0x8, R8 ;  /* 0x0000000800187825 */ /* 0x002fca00078e0008 */
[----:B------:R-:W3:Y:S01]  /*1120*/  LDG.E.64 R28, desc[UR16][R24.64+0x10] ;  /* 0x00001010181c7981 */ /* 0x000ee2000c1e1b00 */
[----:B--2---:R-:W-:-:S03]  /*1130*/  IMAD.WIDE.U32 R10, R0, 0x8, R6 ;  /* 0x00000008000a7825 */ /* 0x004fc600078e0006 */
[----:B------:R-:W2:Y:S04]  /*1140*/  LDG.E.64 R8, desc[UR16][R24.64] ;  /* 0x0000001018087981 */ /* 0x000ea8000c1e1b00 */
[----:B------:R-:W3:Y:S04]  /*1150*/  LDG.E.64 R6, desc[UR16][R24.64+0x8] ;  /* 0x0000081018067981 */ /* 0x000ee8000c1e1b00 */
[----:B------:R-:W4:Y:S04]  /*1160*/  LDG.E.64 R14, desc[UR16][R10.64] ;  /* 0x000000100a0e7981 */ /* 0x000f28000c1e1b00 */
[----:B------:R-:W5:Y:S04]  /*1170*/  LDG.E.64 R12, desc[UR16][R10.64+0x8] ;  /* 0x000008100a0c7981 */ /* 0x000f68000c1e1b00 */
[----:B------:R-:W5:Y:S01]  /*1180*/  LDG.E.64 R30, desc[UR16][R10.64+0x10] ;  /* 0x000010100a1e7981 */ /* 0x000f62000c1e1b00 */
[----:B------:R-:W-:Y:S01]  /*1190*/  VIADD R0, R0, 0x2 ;  /* 0x0000000200007836 */ /* 0x000fe20000000000 */
[----:B---3--:R-:W-:-:S02]  /*11a0*/  DADD R32, -R6, R28 ;  /* 0x0000000006207229 */ /* 0x008fc4000000011c */
[----:B--2---:R-:W-:Y:S02]  /*11b0*/  DADD R26, -R8, R6 ;  /* 0x00000000081a7229 */ /* 0x004fe40000000106 */
[--C-:B----4-:R-:W-:Y:S02]  /*11c0*/  DADD R28, -R14, R2.reuse ;  /* 0x000000000e1c7229 */ /* 0x110fe40000000102 */
[C---:B-----5:R-:W-:Y:S02]  /*11d0*/  DADD R34, -R12.reuse, R2 ;  /* 0x000000000c227229 */ /* 0x060fe40000000102 */
[----:B------:R-:W-:-:S04]  /*11e0*/  DADD R14, R12, -R14 ;  /* 0x000000000c0e7229 */ /* 0x000fc8000000080e */
[----:B------:R-:W-:Y:S02]  /*11f0*/  DMUL R26, R26, R28 ;  /* 0x0000001c1a1a7228 */ /* 0x000fe40000000000 */
[----:B------:R-:W-:Y:S02]  /*1200*/  DADD R30, -R12, R30 ;  /* 0x000000000c1e7229 */ /* 0x000fe4000000011e */
[----:B------:R-:W-:Y:S02]  /*1210*/  DMUL R32, R32, R34 ;  /* 0x0000002220207228 */ /* 0x000fe40000000000 */
[C---:B------:R-:W-:Y:S02]  /*1220*/  DADD R8, R16.reuse, -R8 ;  /* 0x0000000010087229 */ /* 0x040fe40000000808 */
[----:B------:R-:W-:-:S06]  /*1230*/  DADD R6, R16, -R6 ;  /* 0x0000000010067229 */ /* 0x000fcc0000000806 */
[----:B------:R-:W-:Y:S02]  /*1240*/  DFMA R8, R14, R8, -R26 ;  /* 0x000000080e08722b */ /* 0x000fe4000000081a */
[----:B------:R-:W-:-:S08]  /*1250*/  DFMA R6, R30, R6, -R32 ;  /* 0x000000061e06722b */ /* 0x000fd00000000820 */
[----:B------:R-:W-:Y:S01]  /*1260*/  DSETP.MAX.AND P0, P1, R8, R6, PT ;  /* 0x000000060800722a */ /* 0x000fe2000390f000 */
[----:B------:R-:W-:Y:S02]  /*1270*/  IMAD.MOV.U32 R10, RZ, RZ, R9 ;  /* 0x000000ffff0a7224 */ /* 0x000fe400078e0009 */
[----:B------:R-:W-:-:S05]  /*1280*/  IMAD.MOV.U32 R11, RZ, RZ, R7 ;  /* 0x000000ffff0b7224 */ /* 0x000fca00078e0007 */
[----:B------:R-:W-:Y:S02]  /*1290*/  FSEL R13, R10, R11, P0 ;  /* 0x0000000b0a0d7208 */ /* 0x000fe40000000000 */
[----:B------:R-:W-:-:S04]  /*12a0*/  SEL R6, R8, R6, P0 ;  /* 0x0000000608067207 */ /* 0x000fc80000000000 */
[----:B------:R-:W-:-:S04]  /*12b0*/  @P1 LOP3.LUT R13, R11, 0x80000, RZ, 0xfc, !PT ;  /* 0x000800000b0d1812 */ /* 0x000fc800078efcff */
[----:B------:R-:W-:-:S06]  /*12c0*/  MOV R7, R13 ;  /* 0x0000000d00077202 */ /* 0x000fcc0000000f00 */
[----:B0-----:R-:W-:-:S06]  /*12d0*/  DSETP.GT.AND P0, PT, R6, R4, PT ;  /* 0x000000040600722a */ /* 0x001fcc0003f04000 */
[----:B------:R-:W-:-:S08]  /*12e0*/  SEL R44, R44, RZ, !P0 ;  /* 0x000000ff2c2c7207 */ /* 0x000fd00004000000 */
.L_x_12:
[----:B------:R-:W-:Y:S05]  /*12f0*/  BRA.U UP1, `(.L_x_10) ;  /* 0x0000000101407547 */ /* 0x000fea000b800000 */
[----:B------:R-:W1:Y:S08]  /*1300*/  LDC.64 R12, c[0x0][0x398] ;  /* 0x0000e600ff0c7b82 */ /* 0x000e700000000a00 */
[----:B------:R-:W2:Y:S01]  /*1310*/  LDC.64 R6, c[0x0][0x390] ;  /* 0x0000e400ff067b82 */ /* 0x000ea20000000a00 */
[----:B-1----:R-:W-:-:S05]  /*1320*/  IMAD.WIDE.U32 R12, R0, 0x8, R12 ;  /* 0x00000008000c7825 */ /* 0x002fca00078e000c */
[----:B------:R-:W3:Y:S01]  /*1330*/  LDG.E.64 R14, desc[UR16][R12.64] ;  /* 0x000000100c0e7981 */ /* 0x000ee2000c1e1b00 */
[----:B--2---:R-:W-:-:S03]  /*1340*/  IMAD.WIDE.U32 R6, R0, 0x8, R6 ;  /* 0x0000000800067825 */ /* 0x004fc600078e0006 */
[----:B------:R-:W3:Y:S04]  /*1350*/  LDG.E.64 R24, desc[UR16][R12.64+0x8] ;  /* 0x000008100c187981 */ /* 0x000ee8000c1e1b00 */
[----:B------:R-:W2:Y:S04]  /*1360*/  LDG.E.64 R10, desc[UR16][R6.64] ;  /* 0x00000010060a7981 */ /* 0x000ea8000c1e1b00 */
[----:B------:R-:W4:Y:S01]  /*1370*/  LDG.E.64 R8, desc[UR16][R6.64+0x8] ;  /* 0x0000081006087981 */ /* 0x000f22000c1e1b00 */
[----:B---3--:R-:W-:Y:S02]  /*1380*/  DADD R24, -R14, R24 ;  /* 0x000000000e187229 */ /* 0x008fe40000000118 */
[----:B--2---:R-:W-:-:S02]  /*1390*/  DADD R26, -R10, R2 ;  /* 0x000000000a1a7229 */ /* 0x004fc40000000102 */
[----:B------:R-:W-:Y:S02]  /*13a0*/  DADD R14, R16, -R14 ;  /* 0x00000000100e7229 */ /* 0x000fe4000000080e */
[----:B----4-:R-:W-:-:S04]  /*13b0*/  DADD R8, R8, -R10 ;  /* 0x0000000008087229 */ /* 0x010fc8000000080a */
[----:B------:R-:W-:-:S08]  /*13c0*/  DMUL R24, R24, R26 ;  /* 0x0000001a18187228 */ /* 0x000fd00000000000 */
[----:B------:R-:W-:-:S08]  /*13d0*/  DFMA R8, R8, R14, -R24 ;  /* 0x0000000e0808722b */ /* 0x000fd00000000818 */
[----:B0-----:R-:W-:-:S06]  /*13e0*/  DSETP.GT.AND P0, PT, R8, R4, PT ;  /* 0x000000040800722a */ /* 0x001fcc0003f04000 */
[----:B------:R-:W-:-:S08]  /*13f0*/  SEL R44, R44, RZ, !P0 ;  /* 0x000000ff2c2c7207 */ /* 0x000fd00004000000 */
.L_x_10:
[----:B------:R-:W-:-:S13]  /*1400*/  LOP3.LUT P0, RZ, R44, 0xff, RZ, 0xc0, !PT ;  /* 0x000000ff2cff7812 */ /* 0x000fda000780c0ff */
[----:B------:R-:W-:Y:S05]  /*1410*/  @P0 EXIT ;  /* 0x000000000000094d */ /* 0x000fea0003800000 */
[----:B0-----:R-:W0:Y:S08]  /*1420*/  LDC.64 R4, c[0x0][0x390] ;  /* 0x0000e400ff047b82 */ /* 0x001e300000000a00 */
[----:B------:R-:W1:Y:S01]  /*1430*/  LDC.64 R6, c[0x0][0x398] ;  /* 0x0000e600ff067b82 */ /* 0x000e620000000a00 */
[----:B0-----:R-:W5:Y:S04]  /*1440*/  LDG.E.64 R4, desc[UR16][R4.64] ;  /* 0x0000001004047981 */ /* 0x001f68000c1e1b00 */
[----:B-1----:R-:W5:Y:S01]  /*1450*/  LDG.E.64 R6, desc[UR16][R6.64] ;  /* 0x0000001006067981 */ /* 0x002f62000c1e1b00 */
[----:B------:R-:W-:-:S02]  /*1460*/  UIADD3 UR11, UPT, UPT, UR15, 0x30, URZ ;  /* 0x000000300f0b7890 */ /* 0x000fc4000fffe0ff */
[----:B------:R-:W-:Y:S02]  /*1470*/  UIADD3 UR9, UP0, UPT, UR4, 0x8, URZ ;  /* 0x0000000804097890 */ /* 0x000fe4000ff1e0ff */
[----:B------:R-:W-:Y:S02]  /*1480*/  UIADD3 UR6, UP1, UPT, UR6, 0x8, URZ ;  /* 0x0000000806067890 */ /* 0x000fe4000ff3e0ff */
[----:B------:R-:W-:Y:S02]  /*1490*/  UIADD3.X UR10, UPT, UPT, URZ, UR5, URZ, UP0, !UPT ;  /* 0x00000005ff0a7290 */ /* 0x000fe400087fe4ff */
[----:B------:R-:W-:Y:S02]  /*14a0*/  UIADD3.X UR7, UPT, UPT, URZ, UR7, URZ, UP1, !UPT ;  /* 0x00000007ff077290 */ /* 0x000fe40008ffe4ff */
[----:B------:R-:W-:Y:S02]  /*14b0*/  UIADD3 UR12, UPT, UPT, UR15, 0x18, URZ ;  /* 0x000000180f0c7890 */ /* 0x000fe4000fffe0ff */
[----:B------:R-:W-:Y:S01]  /*14c0*/  UIADD3 UR4, UPT, UPT, -UR14, URZ, URZ ;  /* 0x000000ff0e047290 */ /* 0x000fe2000fffe1ff */
[----:B------:R-:W-:-:S11]  /*14d0*/  UMOV UR5, UR11 ;  /* 0x0000000b00057c82 */ /* 0x000fd60008000000 */
.L_x_25:
[----:B------:R-:W-:Y:S02]  /*14e0*/  IMAD.U32 R14, RZ, RZ, UR9 ;  /* 0x00000009ff0e7e24 */ /* 0x000fe4000f8e00ff */
[----:B------:R-:W-:-:S06]  /*14f0*/  IMAD.U32 R15, RZ, RZ, UR10 ;  /* 0x0000000aff0f7e24 */ /* 0x000fcc000f8e00ff */
[----:B------:R-:W2:Y:S01]  /*1500*/  LDG.E.64 R14, desc[UR16][R14.64] ;  /* 0x000000100e0e7981 */ /* 0x000ea2000c1e1b00 */
[----:B------:R-:W-:Y:S02]  /*1510*/  IMAD.U32 R24, RZ, RZ, UR6 ;  /* 0x00000006ff187e24 */ /* 0x000fe4000f8e00ff */
[----:B------:R-:W-:Y:S02]  /*1520*/  IMAD.U32 R25, RZ, RZ, UR7 ;  /* 0x00000007ff197e24 */ /* 0x000fe4000f8e00ff */
[----:B-----5:R-:W-:Y:S02]  /*1530*/  IMAD.MOV.U32 R8, RZ, RZ, R6 ;  /* 0x000000ffff087224 */ /* 0x020fe400078e0006 */
[----:B------:R-:W-:Y:S02]  /*1540*/  IMAD.MOV.U32 R9, RZ, RZ, R7 ;  /* 0x000000ffff097224 */ /* 0x000fe400078e0007 */
[----:B0-----:R0:W5:Y:S01]  /*1550*/  LDG.E.64 R6, desc[UR16][R24.64] ;  /* 0x0000001018067981 */ /* 0x001162000c1e1b00 */
[----:B------:R-:W-:Y:S01]  /*1560*/  BSSY.RECONVERGENT B0, `(.L_x_13) ;  /* 0x0000009000007945 */ /* 0x000fe20003800200 */
[----:B------:R-:W-:Y:S01]  /*1570*/  IMAD.MOV.U32 R12, RZ, RZ, R4 ;  /* 0x000000ffff0c7224 */ /* 0x000fe200078e0004 */
[----:B------:R-:W-:Y:S01]  /*1580*/  MOV R0, 0x15f0 ;  /* 0x000015f000007802 */ /* 0x000fe20000000f00 */
[----:B------:R-:W-:Y:S01]  /*1590*/  IMAD.MOV.U32 R13, RZ, RZ, R5 ;  /* 0x000000ffff0d7224 */ /* 0x000fe200078e0005 */
[----:B--2---:R-:W-:Y:S01]  /*15a0*/  DADD R10, R14, -R4 ;  /* 0x000000000e0a7229 */ /* 0x004fe20000000804 */
[----:B------:R-:W-:-:S02]  /*15b0*/  IMAD.MOV.U32 R4, RZ, RZ, R14 ;  /* 0x000000ffff047224 */ /* 0x000fc400078e000e */
[----:B------:R-:W-:-:S05]  /*15c0*/  IMAD.MOV.U32 R5, RZ, RZ, R15 ;  /* 0x000000ffff057224 */ /* 0x000fca00078e000f */
[----:B0-----:R-:W-:-:S11]  /*15d0*/  DADD R44, -RZ, |R10| ;  /* 0x00000000ff2c7229 */ /* 0x001fd6000000050a */
[----:B-----5:R-:W-:Y:S05]  /*15e0*/  CALL.REL.NOINC `($_Z41projectPointToPolygonMinSegKernel_unsplitiP7double2PKdS2_ii$__internal_accurate_pow) ;  /* 0x0000002000307944 */ /* 0x020fea0003c00000 */
[----:B------:R-:W-:Y:S05]  /*15f0*/  BSYNC.RECONVERGENT B0 ;  /* 0x0000000000007941 */ /* 0x000fea0003800200 */
.L_x_13:
[----:B------:R-:W-:Y:S02]  /*1600*/  DADD R24, R10, 2 ;  /* 0x400000000a187429 */ /* 0x000fe40000000000 */
[----:B------:R-:W-:Y:S02]  /*1610*/  DADD R14, R6, -R8 ;  /* 0x00000000060e7229 */ /* 0x000fe40000000808 */
[----:B------:R-:W-:-:S06]  /*1620*/  DSETP.NEU.AND P0, PT, R10, RZ, PT ;  /* 0x000000ff0a00722a */ /* 0x000fcc0003f0d000 */
[----:B------:R-:W-:Y:S01]  /*1630*/  LOP3.LUT R24, R25, 0x7ff00000, RZ, 0xc0, !PT ;  /* 0x7ff0000019187812 */ /* 0x000fe200078ec0ff */
[----:B------:R-:W-:Y:S01]  /*1640*/  DADD R44, -RZ, |R14| ;  /* 0x00000000ff2c7229 */ /* 0x000fe2000000050e */
[----:B------:R-:W-:Y:S02]  /*1650*/  FSEL R25, R31, RZ, P0 ;  /* 0x000000ff1f197208 */ /* 0x000fe40000000000 */
[----:B------:R-:W-:Y:S02]  /*1660*/  ISETP.NE.AND P1, PT, R24, 0x7ff00000, PT ;  /* 0x7ff000001800780c */ /* 0x000fe40003f25270 */
[----:B------:R-:W-:-:S11]  /*1670*/  FSEL R24, R30, RZ, P0 ;  /* 0x000000ff1e187208 */ /* 0x000fd60000000000 */
[----:B------:R-:W-:Y:S05]  /*1680*/  @P1 BRA `(.L_x_14) ;  /* 0x0000000000181947 */ /* 0x000fea0003800000 */
[----:B------:R-:W-:-:S14]  /*1690*/  DSETP.NAN.AND P0, PT, R10, R10, PT ;  /* 0x0000000a0a00722a */ /* 0x000fdc0003f08000 */
[----:B------:R-:W-:Y:S01]  /*16a0*/  @P0 DADD R24, R10, 2 ;  /* 0x400000000a180429 */ /* 0x000fe20000000000 */
[----:B------:R-:W-:Y:S10]  /*16b0*/  @P0 BRA `(.L_x_14) ;  /* 0x00000000000c0947 */ /* 0x000ff40003800000 */
[----:B------:R-:W-:-:S14]  /*16c0*/  DSETP.NEU.AND P0, PT, |R10|, +INF , PT ;  /* 0x7ff000000a00742a */ /* 0x000fdc0003f0d200 */
[----:B------:R-:W-:Y:S02]  /*16d0*/  @!P0 IMAD.MOV.U32 R24, RZ, RZ, 0x0 ;  /* 0x00000000ff188424 */ /* 0x000fe400078e00ff */
[----:B------:R-:W-:-:S07]  /*16e0*/  @!P0 IMAD.MOV.U32 R25, RZ, RZ, 0x7ff00000 ;  /* 0x7ff00000ff198424 */ /* 0x000fce00078e00ff */
.L_x_14:
[----:B------:R-:W-:Y:S01]  /*16f0*/  BSSY.RECONVERGENT B0, `(.L_x_15) ;  /* 0x0000003000007945 */ /* 0x000fe20003800200 */
[----:B------:R-:W-:-:S07]  /*1700*/  MOV R0, 0x1720 ;  /* 0x0000172000007802 */ /* 0x000fce0000000f00 */
[----:B------:R-:W-:Y:S05]  /*1710*/  CALL.REL.NOINC `($_Z41projectPointToPolygonMinSegKernel_unsplitiP7double2PKdS2_ii$__internal_accurate_pow) ;  /* 0x0000001c00e47944 */ /* 0x000fea0003c00000 */
[----:B------:R-:W-:Y:S05]  /*1720*/  BSYNC.RECONVERGENT B0 ;  /* 0x0000000000007941 */ /* 0x000fea0003800200 */
.L_x_15:
[----:B------:R-:W-:Y:S02]  /*1730*/  DADD R10, R14, 2 ;  /* 0x400000000e0a7429 */ /* 0x000fe40000000000 */
[----:B------:R-:W-:Y:S02]  /*1740*/  DADD R26, R4, -R12 ;  /* 0x00000000041a7229 */ /* 0x000fe4000000080c */
[----:B------:R-:W-:Y:S02]  /*1750*/  DADD R28, R6, -R8 ;  /* 0x00000000061c7229 */ /* 0x000fe40000000808 */
[----:B------:R-:W-:-:S04]  /*1760*/  DSETP.NEU.AND P0, PT, R14, RZ, PT ;  /* 0x000000ff0e00722a */ /* 0x000fc80003f0d000 */
[----:B------:R-:W-:Y:S01]  /*1770*/  LOP3.LUT R10, R11, 0x7ff00000, RZ, 0xc0, !PT ;  /* 0x7ff000000b0a7812 */ /* 0x000fe200078ec0ff */
[----:B------:R-:W-:Y:S01]  /*1780*/  DSETP.NEU.AND P3, PT, R26, 1, PT ;  /* 0x3ff000001a00742a */ /* 0x000fe20003f6d000 */
[----:B------:R-:W-:Y:S01]  /*1790*/  FSEL R30, R30, RZ, P0 ;  /* 0x000000ff1e1e7208 */ /* 0x000fe20000000000 */
[----:B------:R-:W-:Y:S01]  /*17a0*/  DSETP.NEU.AND P2, PT, R28, 1, PT ;  /* 0x3ff000001c00742a */ /* 0x000fe20003f4d000 */
[----:B------:R-:W-:Y:S02]  /*17b0*/  ISETP.NE.AND P1, PT, R10, 0x7ff00000, PT ;  /* 0x7ff000000a00780c */ /* 0x000fe40003f25270 */
[----:B------:R-:W-:Y:S02]  /*17c0*/  FSEL R31, R31, RZ, P0 ;  /* 0x000000ff1f1f7208 */ /* 0x000fe40000000000 */
[----:B------:R-:W-:Y:S02]  /*17d0*/  FSEL R10, R24, RZ, P3 ;  /* 0x000000ff180a7208 */ /* 0x000fe40001800000 */
[----:B------:R-:W-:-:S07]  /*17e0*/  FSEL R11, R25, 1.875, P3 ;  /* 0x3ff00000190b7808 */ /* 0x000fce0001800000 */
[----:B------:R-:W-:Y:S05]  /*17f0*/  @P1 BRA `(.L_x_16) ;  /* 0x0000000000181947 */ /* 0x000fea0003800000 */
[----:B------:R-:W-:-:S14]  /*1800*/  DSETP.NAN.AND P0, PT, R14, R14, PT ;  /* 0x0000000e0e00722a */ /* 0x000fdc0003f08000 */
[----:B------:R-:W-:Y:S01]  /*1810*/  @P0 DADD R30, R14, 2 ;  /* 0x400000000e1e0429 */ /* 0x000fe20000000000 */
[----:B------:R-:W-:Y:S10]  /*1820*/  @P0 BRA `(.L_x_16) ;  /* 0x00000000000c0947 */ /* 0x000ff40003800000 */
[----:B------:R-:W-:-:S14]  /*1830*/  DSETP.NEU.AND P0, PT, |R14|, +INF , PT ;  /* 0x7ff000000e00742a */ /* 0x000fdc0003f0d200 */
[----:B------:R-:W-:Y:S02]  /*1840*/  @!P0 IMAD.MOV.U32 R30, RZ, RZ, 0x0 ;  /* 0x00000000ff1e8424 */ /* 0x000fe400078e00ff */
[----:B------:R-:W-:-:S07]  /*1850*/  @!P0 IMAD.MOV.U32 R31, RZ, RZ, 0x7ff00000 ;  /* 0x7ff00000ff1f8424 */ /* 0x000fce00078e00ff */
.L_x_16:
[----:B------:R-:W-:Y:S01]  /*1860*/  FSEL R14, R30, RZ, P2 ;  /* 0x000000ff1e0e7208 */ /* 0x000fe20001000000 */
[----:B------:R-:W-:Y:S01]  /*1870*/  BSSY.RECONVERGENT B0, `(.L_x_17) ;  /* 0x000001d000007945 */ /* 0x000fe20003800200 */
[----:B------:R-:W-:-:S06]  /*1880*/  FSEL R15, R31, 1.875, P2 ;  /* 0x3ff000001f0f7808 */ /* 0x000fcc0001000000 */
[----:B------:R-:W-:Y:S01]  /*1890*/  DADD R14, R10, R14 ;  /* 0x000000000a0e7229 */ /* 0x000fe2000000000e */
[----:B------:R-:W-:-:S05]  /*18a0*/  IMAD.MOV.U32 R10, RZ, RZ, 0x1 ;  /* 0x00000001ff0a7424 */ /* 0x000fca00078e00ff */
[----:B------:R-:W0:Y:S02]  /*18b0*/  MUFU.RCP64H R11, R15 ;  /* 0x0000000f000b7308 */ /* 0x000e240000001800 */
[----:B0-----:R-:W-:-:S08]  /*18c0*/  DFMA R24, -R14, R10, 1 ;  /* 0x3ff000000e18742b */ /* 0x001fd0000000010a */
[----:B------:R-:W-:Y:S02]  /*18d0*/  DFMA R30, R24, R24, R24 ;  /* 0x00000018181e722b */ /* 0x000fe40000000018 */
[----:B------:R-:W-:-:S06]  /*18e0*/  DADD R24, R16, -R8 ;  /* 0x0000000010187229 */ /* 0x000fcc0000000808 */
[----:B------:R-:W-:Y:S02]  /*18f0*/  DFMA R30, R10, R30, R10 ;  /* 0x0000001e0a1e722b */ /* 0x000fe4000000000a */
[----:B------:R-:W-:Y:S02]  /*1900*/  DADD R10, -R12, R2 ;  /* 0x000000000c0a7229 */ /* 0x000fe40000000102 */
[----:B------:R-:W-:-:S04]  /*1910*/  DMUL R24, R28, R24 ;  /* 0x000000181c187228 */ /* 0x000fc80000000000 */
[----:B------:R-:W-:-:S04]  /*1920*/  DFMA R32, -R14, R30, 1 ;  /* 0x3ff000000e20742b */ /* 0x000fc8000000011e */
[----:B------:R-:W-:-:S04]  /*1930*/  DFMA R34, R26, R10, R24 ;  /* 0x0000000a1a22722b */ /* 0x000fc80000000018 */
[----:B------:R-:W-:-:S06]  /*1940*/  DFMA R32, R30, R32, R30 ;  /* 0x000000201e20722b */ /* 0x000fcc000000001e */
[----:B------:R-:W-:Y:S02]  /*1950*/  FSETP.GEU.AND P1, PT, |R35|, 6.5827683646048100446e-37, PT ;  /* 0x036000002300780b */ /* 0x000fe40003f2e200 */
[----:B------:R-:W-:-:S08]  /*1960*/  DMUL R10, R34, R32 ;  /* 0x00000020220a7228 */ /* 0x000fd00000000000 */
[----:B------:R-:W-:-:S08]  /*1970*/  DFMA R24, -R14, R10, R34 ;  /* 0x0000000a0e18722b */ /* 0x000fd00000000122 */
[----:B------:R-:W-:-:S10]  /*1980*/  DFMA R10, R32, R24, R10 ;  /* 0x00000018200a722b */ /* 0x000fd4000000000a */
[----:B------:R-:W-:-:S05]  /*1990*/  FFMA R0, RZ, R15, R11 ;  /* 0x0000000fff007223 */ /* 0x000fca000000000b */
[----:B------:R-:W-:-:S13]  /*19a0*/  FSETP.GT.AND P0, PT, |R0|, 1.469367938527859385e-39, PT ;  /* 0x001000000000780b */ /* 0x000fda0003f04200 */
[----:B------:R-:W-:Y:S05]  /*19b0*/  @P0 BRA P1, `(.L_x_18) ;  /* 0x0000000000200947 */ /* 0x000fea0000800000 */
[----:B------:R-:W-:Y:S01]  /*19c0*/  MOV R30, R34 ;  /* 0x00000022001e7202 */ /* 0x000fe20000000f00 */
[----:B------:R-:W-:Y:S01]  /*19d0*/  IMAD.MOV.U32 R31, RZ, RZ, R35 ;  /* 0x000000ffff1f7224 */ /* 0x000fe200078e0023 */
[----:B------:R-:W-:Y:S01]  /*19e0*/  MOV R0, 0x1a20 ;  /* 0x00001a2000007802 */ /* 0x000fe20000000f00 */
[----:B------:R-:W-:Y:S02]  /*19f0*/  IMAD.MOV.U32 R24, RZ, RZ, R14 ;  /* 0x000000ffff187224 */ /* 0x000fe400078e000e */
[----:B------:R-:W-:-:S07]  /*1a00*/  IMAD.MOV.U32 R25, RZ, RZ, R15 ;  /* 0x000000ffff197224 */ /* 0x000fce00078e000f */
[----:B------:R-:W-:Y:S05]  /*1a10*/  CALL.REL.NOINC `($__internal_0_$__cuda_sm20_div_rn_f64_full) ;  /* 0x0000001000fc7944 */ /* 0x000fea0003c00000 */
[----:B------:R-:W-:Y:S02]  /*1a20*/  IMAD.MOV.U32 R10, RZ, RZ, R32 ;  /* 0x000000ffff0a7224 */ /* 0x000fe400078e0020 */
[----:B------:R-:W-:-:S07]  /*1a30*/  IMAD.MOV.U32 R11, RZ, RZ, R33 ;  /* 0x000000ffff0b7224 */ /* 0x000fce00078e0021 */
.L_x_18:
[----:B------:R-:W-:Y:S05]  /*1a40*/  BSYNC.RECONVERGENT B0 ;  /* 0x0000000000007941 */ /* 0x000fea0003800200 */
.L_x_17:
[----:B------:R-:W-:Y:S01]  /*1a50*/  DSETP.MAX.AND P0, P1, RZ, R10, PT ;  /* 0x0000000aff00722a */ /* 0x000fe2000390f000 */
[----:B------:R-:W-:Y:S01]  /*1a60*/  IMAD.MOV.U32 R25, RZ, RZ, R11 ;  /* 0x000000ffff197224 */ /* 0x000fe200078e000b */
[----:B------:R-:W-:Y:S01]  /*1a70*/  BSSY.RECONVERGENT B0, `(.L_x_19) ;  /* 0x0000017000007945 */ /* 0x000fe20003800200 */
[----:B------:R-:W-:Y:S02]  /*1a80*/  IMAD.MOV.U32 R0, RZ, RZ, RZ ;  /* 0x000000ffff007224 */ /* 0x000fe400078e00ff */
[----:B------:R-:W-:Y:S02]  /*1a90*/  IMAD.MOV.U32 R15, RZ, RZ, R10 ;  /* 0x000000ffff0f7224 */ /* 0x000fe400078e000a */
[----:B------:R-:W-:Y:S01]  /*1aa0*/  IMAD.MOV.U32 R10, RZ, RZ, RZ ;  /* 0x000000ffff0a7224 */ /* 0x000fe200078e00ff */
[----:B------:R-:W-:Y:S01]  /*1ab0*/  FSEL R31, R0, R25, P0 ;  /* 0x00000019001f7208 */ /* 0x000fe20000000000 */
[----:B------:R-:W-:-:S03]  /*1ac0*/  IMAD.MOV.U32 R14, RZ, RZ, 0x80000 ;  /* 0x00080000ff0e7424 */ /* 0x000fc600078e00ff */
[----:B------:R-:W-:Y:S02]  /*1ad0*/  SEL R10, R10, R15, P0 ;  /* 0x0000000f0a0a7207 */ /* 0x000fe40000000000 */
[----:B------:R-:W-:-:S05]  /*1ae0*/  @P1 LOP3.LUT R31, R25, 0x80000, RZ, 0xfc, !PT ;  /* 0x00080000191f1812 */ /* 0x000fca00078efcff */
[----:B------:R-:W-:-:S04]  /*1af0*/  IMAD.MOV.U32 R11, RZ, RZ, R31 ;  /* 0x000000ffff0b7224 */ /* 0x000fc800078e001f */
[----:B------:R-:W-:Y:S02]  /*1b00*/  IMAD.MOV.U32 R0, RZ, RZ, R11 ;  /* 0x000000ffff007224 */ /* 0x000fe400078e000b */
[----:B------:R-:W-:-:S06]  /*1b10*/  DSETP.MIN.AND P0, P1, R10, 1, PT ;  /* 0x3ff000000a00742a */ /* 0x000fcc0003900000 */
[----:B------:R-:W-:Y:S02]  /*1b20*/  FSEL R15, R0, 1.875, P0 ;  /* 0x3ff00000000f7808 */ /* 0x000fe40000000000 */
[----:B------:R-:W-:Y:S02]  /*1b30*/  SEL R10, R10, RZ, P0 ;  /* 0x000000ff0a0a7207 */ /* 0x000fe40000000000 */
[----:B------:R-:W-:-:S04]  /*1b40*/  MOV R0, 0x1be0 ;  /* 0x00001be000007802 */ /* 0x000fc80000000f00 */
[----:B------:R-:W-:-:S05]  /*1b50*/  @P1 LOP3.LUT R15, R14, 0x3ff00000, RZ, 0xfc, !PT ;  /* 0x3ff000000e0f1812 */ /* 0x000fca00078efcff */
[----:B------:R-:W-:-:S06]  /*1b60*/  IMAD.MOV.U32 R11, RZ, RZ, R15 ;  /* 0x000000ffff0b7224 */ /* 0x000fcc00078e000f */
[-C--:B------:R-:W-:Y:S02]  /*1b70*/  DFMA R26, R26, R10.reuse, R12 ;  /* 0x0000000a1a1a722b */ /* 0x080fe4000000000c */
[----:B------:R-:W-:-:S05]  /*1b80*/  DFMA R8, R28, R10, R8 ;  /* 0x0000000a1c08722b */ /* 0x000fca0000000008 */
[----:B------:R0:W-:Y:S01]  /*1b90*/  STL.64 [UR8], R26 ;  /* 0x0000001aff007987 */ /* 0x0001e20008100a08 */
[----:B------:R-:W-:-:S03]  /*1ba0*/  DADD R10, -R26, R2 ;  /* 0x000000001a0a7229 */ /* 0x000fc60000000102 */
[----:B------:R0:W-:Y:S05]  /*1bb0*/  STL.64 [UR12], R8 ;  /* 0x00000008ff007987 */ /* 0x0001ea0008100a0c */
[----:B------:R-:W-:-:S11]  /*1bc0*/  DADD R44, -RZ, |R10| ;  /* 0x00000000ff2c7229 */ /* 0x000fd6000000050a */
[----:B0-----:R-:W-:Y:S05]  /*1bd0*/  CALL.REL.NOINC `($_Z41projectPointToPolygonMinSegKernel_unsplitiP7double2PKdS2_ii$__internal_accurate_pow) ;  /* 0x0000001800b47944 */ /* 0x001fea0003c00000 */
[----:B------:R-:W-:Y:S05]  /*1be0*/  BSYNC.RECONVERGENT B0 ;  /* 0x0000000000007941 */ /* 0x000fea0003800200 */
.L_x_19:
[----:B------:R-:W-:Y:S01]  /*1bf0*/  DADD R12, R10, 2 ;  /* 0x400000000a0c7429 */ /* 0x000fe20000000000 */
[----:B------:R-:W-:Y:S01]  /*1c00*/  BSSY.RECONVERGENT B0, `(.L_x_20) ;  /* 0x0000010000007945 */ /* 0x000fe20003800200 */
[----:B------:R-:W-:Y:S02]  /*1c10*/  DADD R8, R16, -R8 ;  /* 0x0000000010087229 */ /* 0x000fe40000000808 */
[C---:B------:R-:W-:Y:S02]  /*1c20*/  DSETP.NEU.AND P0, PT, R10.reuse, RZ, PT ;  /* 0x000000ff0a00722a */ /* 0x040fe40003f0d000 */
[----:B------:R-:W-:-:S04]  /*1c30*/  DSETP.NEU.AND P2, PT, R10, 1, PT ;  /* 0x3ff000000a00742a */ /* 0x000fc80003f4d000 */
        /* <DEDUP_REMOVED lines=12> */
.L_x_21:
[----:B------:R-:W-:Y:S05]  /*1d00*/  BSYNC.RECONVERGENT B0 ;  /* 0x0000000000007941 */ /* 0x000fea0003800200 */
.L_x_20:
[----:B------:R-:W-:Y:S01]  /*1d10*/  BSSY.RECONVERGENT B0, `(.L_x_22) ;  /* 0x0000005000007945 */ /* 0x000fe20003800200 */
[----:B------:R-:W-:Y:S02]  /*1d20*/  FSEL R10, R30, RZ, P2 ;  /* 0x000000ff1e0a7208 */ /* 0x000fe40001000000 */
[----:B------:R-:W-:Y:S02]  /*1d30*/  FSEL R11, R31, 1.875, P2 ;  /* 0x3ff000001f0b7808 */ /* 0x000fe40001000000 */
[----:B------:R-:W-:-:S07]  /*1d40*/  MOV R0, 0x1d60 ;  /* 0x00001d6000007802 */ /* 0x000fce0000000f00 */
[----:B------:R-:W-:Y:S05]  /*1d50*/  CALL.REL.NOINC `($_Z41projectPointToPolygonMinSegKernel_unsplitiP7double2PKdS2_ii$__internal_accurate_pow) ;  /* 0x0000001800547944 */ /* 0x000fea0003c00000 */
[----:B------:R-:W-:Y:S05]  /*1d60*/  BSYNC.RECONVERGENT B0 ;  /* 0x0000000000007941 */ /* 0x000fea0003800200 */
.L_x_22:
[C---:B------:R-:W-:Y:S01]  /*1d70*/  DADD R12, R8.reuse, 2 ;  /* 0x40000000080c7429 */ /* 0x040fe20000000000 */
[----:B------:R-:W-:Y:S01]  /*1d80*/  BSSY.RECONVERGENT B0, `(.L_x_23) ;  /* 0x000000d000007945 */ /* 0x000fe20003800200 */
[----:B------:R-:W-:-:S06]  /*1d90*/  DSETP.NEU.AND P0, PT, R8, RZ, PT ;  /* 0x000000ff0800722a */ /* 0x000fcc0003f0d000 */
[----:B------:R-:W-:Y:S02]  /*1da0*/  FSEL R30, R30, RZ, P0 ;  /* 0x000000ff1e1e7208 */ /* 0x000fe40000000000 */
[----:B------:R-:W-:Y:S02]  /*1db0*/  LOP3.LUT R12, R13, 0x7ff00000, RZ, 0xc0, !PT ;  /* 0x7ff000000d0c7812 */ /* 0x000fe400078ec0ff */
[----:B------:R-:W-:Y:S02]  /*1dc0*/  FSEL R31, R31, RZ, P0 ;  /* 0x000000ff1f1f7208 */ /* 0x000fe40000000000 */
[----:B------:R-:W-:-:S13]  /*1dd0*/  ISETP.NE.AND P1, PT, R12, 0x7ff00000, PT ;  /* 0x7ff000000c00780c */ /* 0x000fda0003f25270 */
[----:B------:R-:W-:Y:S05]  /*1de0*/  @P1 BRA `(.L_x_24) ;  /* 0x0000000000181947 */ /* 0x000fea0003800000 */
[----:B------:R-:W-:-:S14]  /*1df0*/  DSETP.NAN.AND P0, PT, R8, R8, PT ;  /* 0x000000080800722a */ /* 0x000fdc0003f08000 */
[----:B------:R-:W-:Y:S01]  /*1e00*/  @P0 DADD R30, R8, 2 ;  /* 0x40000000081e0429 */ /* 0x000fe20000000000 */
[----:B------:R-:W-:Y:S10]  /*1e10*/  @P0 BRA `(.L_x_24) ;  /* 0x00000000000c0947 */ /* 0x000ff40003800000 */
[----:B------:R-:W-:-:S14]  /*1e20*/  DSETP.NEU.AND P0, PT, |R8|, +INF , PT ;  /* 0x7ff000000800742a */ /* 0x000fdc0003f0d200 */
[----:B------:R-:W-:Y:S01]  /*1e30*/  @!P0 IMAD.MOV.U32 R30, RZ, RZ, 0x0 ;  /* 0x00000000ff1e8424 */ /* 0x000fe200078e00ff */
[----:B------:R-:W-:-:S07]  /*1e40*/  @!P0 MOV R31, 0x7ff00000 ;  /* 0x7ff00000001f8802 */ /* 0x000fce0000000f00 */
.L_x_24:
[----:B------:R-:W-:Y:S05]  /*1e50*/  BSYNC.RECONVERGENT B0 ;  /* 0x0000000000007941 */ /* 0x000fea0003800200 */
.L_x_23:
[----:B------:R-:W-:Y:S01]  /*1e60*/  DSETP.NEU.AND P0, PT, R8, 1, PT ;  /* 0x3ff000000800742a */ /* 0x000fe20003f0d000 */
[----:B------:R-:W-:Y:S02]  /*1e70*/  UIADD3 UR9, UP0, UPT, UR9, 0x8, URZ ;  /* 0x0000000809097890 */ /* 0x000fe4000ff1e0ff */
[----:B------:R-:W-:Y:S02]  /*1e80*/  UIADD3 UR4, UPT, UPT, UR4, 0x1, URZ ;  /* 0x0000000104047890 */ /* 0x000fe4000fffe0ff */
[----:B------:R-:W-:Y:S01]  /*1e90*/  UIADD3.X UR10, UPT, UPT, URZ, UR10, URZ, UP0, !UPT ;  /* 0x0000000aff0a7290 */ /* 0x000fe200087fe4ff */
[----:B------:R-:W-:Y:S01]  /*1ea0*/  FSEL R8, R30, RZ, P0 ;  /* 0x000000ff1e087208 */ /* 0x000fe20000000000 */
[----:B------:R-:W-:Y:S01]  /*1eb0*/  UISETP.NE.AND UP0, UPT, UR4, URZ, UPT ;  /* 0x000000ff0400728c */ /* 0x000fe2000bf05270 */
[----:B------:R-:W-:Y:S01]  /*1ec0*/  FSEL R9, R31, 1.875, P0 ;  /* 0x3ff000001f097808 */ /* 0x000fe20000000000 */
[----:B------:R-:W-:Y:S02]  /*1ed0*/  UIADD3 UR6, UP1, UPT, UR6, 0x8, URZ ;  /* 0x0000000806067890 */ /* 0x000fe4000ff3e0ff */
[----:B------:R-:W-:-:S02]  /*1ee0*/  UIADD3 UR12, UPT, UPT, UR12, 0x8, URZ ;  /* 0x000000080c0c7890 */ /* 0x000fc4000fffe0ff */
[----:B------:R-:W-:Y:S01]  /*1ef0*/  UIADD3 UR8, UPT, UPT, UR8, 0x8, URZ ;  /* 0x0000000808087890 */ /* 0x000fe2000fffe0ff */
[----:B------:R-:W-:Y:S01]  /*1f00*/  DADD R10, R10, R8 ;  /* 0x000000000a0a7229 */ /* 0x000fe20000000008 */
[----:B------:R-:W-:-:S06]  /*1f10*/  UIADD3.X UR7, UPT, UPT, URZ, UR7, URZ, UP1, !UPT ;  /* 0x00000007ff077290 */ /* 0x000fcc0008ffe4ff */
[----:B------:R0:W-:Y:S01]  /*1f20*/  STL.64 [UR5], R10 ;  /* 0x0000000aff007987 */ /* 0x0001e20008100a05 */
[----:B------:R-:W-:Y:S01]  /*1f30*/  UIADD3 UR5, UPT, UPT, UR5, 0x8, URZ ;  /* 0x0000000805057890 */ /* 0x000fe2000fffe0ff */
[----:B------:R-:W-:Y:S11]  /*1f40*/  BRA.U UP0, `(.L_x_25) ;  /* 0xfffffff500647547 */ /* 0x000ff6000b83ffff */
[----:B------:R-:W1:Y:S01]  /*1f50*/  LDCU UR7, c[0x0][0x3a0] ;  /* 0x00007400ff0777ac */ /* 0x000e620008000800 */
[----:B------:R-:W-:Y:S01]  /*1f60*/  IMAD.MOV.U32 R0, RZ, RZ, RZ ;  /* 0x000000ffff007224 */ /* 0x000fe200078e00ff */
[----:B-1----:R-:W-:-:S09]  /*1f70*/  UISETP.NE.AND UP0, UPT, UR7, 0x1, UPT ;  /* 0x000000010700788c */ /* 0x002fd2000bf05270 */
[----:B------:R-:W-:Y:S05]  /*1f80*/  BRA.U !UP0, `(.L_x_26) ;  /* 0x0000000d08007547 */ /* 0x000fea000b800000 */
[----:B------:R-:W-:Y:S01]  /*1f90*/  UISETP.LT.AND UP0, UPT, UR7, 0x2, UPT ;  /* 0x000000020700788c */ /* 0x000fe2000bf01270 */
[----:B------:R-:W-:-:S03]  /*1fa0*/  IMAD.MOV.U32 R0, RZ, RZ, RZ ;  /* 0x000000ffff007224 */ /* 0x000fc600078e00ff */
[----:B------:R-:W-:Y:S02]  /*1fb0*/  USEL UR4, UR7, 0x2, !UP0 ;  /* 0x0000000207047887 */ /* 0x000fe4000c000000 */
[----:B------:R-:W-:Y:S02]  /*1fc0*/  UISETP.GE.AND UP0, UPT, UR7, 0x11, UPT ;  /* 0x000000110700788c */ /* 0x000fe4000bf06270 */
[----:B------:R-:W-:-:S03]  /*1fd0*/  UIADD3 UR5, UPT, UPT, UR4, -0x1, URZ ;  /* 0xffffffff04057890 */ /* 0x000fc6000fffe0ff */
[----:B------:R-:W-:Y:S01]  /*1fe0*/  UMOV UR4, 0x1 ;  /* 0x0000000100047882 */ /* 0x000fe20000000000 */
[----:B------:R-:W-:-:S03]  /*1ff0*/  ULOP3.LUT UR6, UR5, 0xf, URZ, 0xc0, !UPT ;  /* 0x0000000f05067892 */ /* 0x000fc6000f8ec0ff */
[----:B------:R-:W-:Y:S09]  /*2000*/  BRA.U !UP0, `(.L_x_27) ;  /* 0x00000005086c7547 */ /* 0x000ff2000b800000 */
[----:B------:R-:W-:Y:S01]  /*2010*/  VIADD R4, R1, 0x70 ;  /* 0x0000007001047836 */ /* 0x000fe20000000000 */
[----:B------:R-:W-:Y:S01]  /*2020*/  ULOP3.LUT UR7, UR5, 0xfffffff0, URZ, 0xc0, !UPT ;  /* 0xfffffff005077892 */ /* 0x000fe2000f8ec0ff */
[----:B------:R-:W-:Y:S01]  /*2030*/  IMAD.MOV.U32 R0, RZ, RZ, RZ ;  /* 0x000000ffff007224 */ /* 0x000fe200078e00ff */
[----:B------:R-:W-:-:S10]  /*2040*/  UMOV UR4, URZ ;  /* 0x000000ff00047c82 */ /* 0x000fd40008000000 */
.L_x_28:
[----:B0-----:R-:W-:Y:S01]  /*2050*/  LEA R10, R0, UR11, 0x3 ;  /* 0x0000000b000a7c11 */ /* 0x001fe2000f8e18ff */
[----:B------:R-:W2:Y:S04]  /*2060*/  LDL.64 R6, [R4+-0x38] ;  /* 0xffffc80004067983 */ /* 0x000ea80000100a00 */
[----:B------:R-:W2:Y:S01]  /*2070*/  LDL.64 R8, [R10] ;  /* 0x000000000a087983 */ /* 0x000ea20000100a00 */
[----:B------:R-:W-:Y:S01]  /*2080*/  IMAD.U32 R5, RZ, RZ, UR4 ;  /* 0x00000004ff057e24 */ /* 0x000fe2000f8e00ff */
[----:B--2---:R-:W-:Y:S02]  /*2090*/  DSETP.GEU.AND P0, PT, R6, R8, PT ;  /* 0x000000080600722a */ /* 0x004fe40003f0e000 */
[----:B------:R-:W2:-:S12]  /*20a0*/  LDL.64 R6, [R4+-0x30] ;  /* 0xffffd00004067983 */ /* 0x000e980000100a00 */
[----:B------:R-:W-:-:S05]  /*20b0*/  @!P0 VIADD R0, R5, 0x1 ;  /* 0x0000000105008836 */ /* 0x000fca0000000000 */
[----:B------:R-:W-:-:S05]  /*20c0*/  LEA R11, R0, UR11, 0x3 ;  /* 0x0000000b000b7c11 */ /* 0x000fca000f8e18ff */
[----:B------:R-:W2:Y:S02]  /*20d0*/  LDL.64 R8, [R11] ;  /* 0x000000000b087983 */ /* 0x000ea40000100a00 */
        /* <DEDUP_REMOVED lines=26> */
[----:B------:R-:W2:-:S12]  /*2280*/  LDL.64 R6, [R4] ;  /* 0x0000000004067983 */ /* 0x000e980000100a00 */
[----:B------:R-:W-:-:S05]  /*2290*/  @!P0 VIADD R0, R5, 0x7 ;  /* 0x0000000705008836 */ /* 0x000fca0000000000 */
[----:B------:R-:W-:-:S05]  /*22a0*/  LEA R11, R0, UR11, 0x3 ;  /* 0x0000000b000b7c11 */ /* 0x000fca000f8e18ff */
[----:B------:R-:W2:Y:S02]  /*22b0*/  LDL.64 R8, [R11] ;  /* 0x000000000b087983 */ /* 0x000ea40000100a00 */
[----:B--2---:R-:W-:Y:S02]  /*22c0*/  DSETP.GEU.AND P0, PT, R6, R8, PT ;  /* 0x000000080600722a */ /* 0x004fe40003f0e000 */
[----:B------:R-:W2:-:S12]  /*22d0*/  LDL.64 R6, [R4+0x8] ;  /* 0x0000080004067983 */ /* 0x000e980000100a00 */
        /* <DEDUP_REMOVED lines=15> */
[----:B------:R-:W-:-:S04]  /*23d0*/  @!P0 IADD3 R0, PT, PT, R5, 0xb, RZ ;  /* 0x0000000b05008810 */ /* 0x000fc80007ffe0ff */
        /* <DEDUP_REMOVED lines=18> */
[----:B------:R0:W2:-:S12]  /*2500*/  LDL.64 R6, [R4+0x40] ;  /* 0x0000400004067983 */ /* 0x0000980000100a00 */
[----:B------:R-:W-:-:S05]  /*2510*/  @!P0 VIADD R0, R5, 0xf ;  /* 0x0000000f05008836 */ /* 0x000fca0000000000 */
[----:B------:R-:W-:-:S06]  /*2520*/  LEA R8, R0, UR11, 0x3 ;  /* 0x0000000b00087c11 */ /* 0x000fcc000f8e18ff */
[----:B------:R-:W2:Y:S01]  /*2530*/  LDL.64 R8, [R8] ;  /* 0x0000000008087983 */ /* 0x000ea20000100a00 */
[----:B------:R-:W-:-:S04]  /*2540*/  UIADD3 UR4, UPT, UPT, UR4, 0x10, URZ ;  /* 0x0000001004047890 */ /* 0x000fc8000fffe0ff */
[----:B------:R-:W-:Y:S02]  /*2550*/  UISETP.NE.AND UP0, UPT, UR4, UR7, UPT ;  /* 0x000000070400728c */ /* 0x000fe4000bf05270 */
[----:B------:R-:W-:Y:S02]  /*2560*/  IMAD.U32 R5, RZ, RZ, UR4 ;  /* 0x00000004ff057e24 */ /* 0x000fe4000f8e00ff */
[----:B0-----:R-:W-:Y:S01]  /*2570*/  VIADD R4, R4, 0x80 ;  /* 0x0000008004047836 */ /* 0x001fe20000000000 */
[----:B--2---:R-:W-:-:S06]  /*2580*/  DSETP.GEU.AND P0, PT, R6, R8, PT ;  /* 0x000000080600722a */ /* 0x004fcc0003f0e000 */
[----:B------:R-:W-:Y:S01]  /*2590*/  SEL R0, R5, R0, !P0 ;  /* 0x0000000005007207 */ /* 0x000fe20004000000 */
[----:B------:R-:W-:Y:S07]  /*25a0*/  BRA.U UP0, `(.L_x_28) ;  /* 0xfffffff900a87547 */ /* 0x000fee000b83ffff */
[----:B------:R-:W-:-:S12]  /*25b0*/  UIADD3 UR4, UPT, UPT, UR4, 0x1, URZ ;  /* 0x0000000104047890 */ /* 0x000fd8000fffe0ff */
.L_x_27:
[----:B------:R-:W-:-:S09]  /*25c0*/  UISETP.NE.AND UP0, UPT, UR6, URZ, UPT ;  /* 0x000000ff0600728c */ /* 0x000fd2000bf05270 */
[----:B------:R-:W-:Y:S05]  /*25d0*/  BRA.U !UP0, `(.L_x_26) ;  /* 0x00000005086c7547 */ /* 0x000fea000b800000 */
[----:B------:R-:W-:Y:S02]  /*25e0*/  UISETP.GE.U32.AND UP0, UPT, UR6, 0x8, UPT ;  /* 0x000000080600788c */ /* 0x000fe4000bf06070 */
[----:B------:R-:W-:-:S04]  /*25f0*/  ULOP3.LUT UR7, UR5, 0x7, URZ, 0xc0, !UPT ;  /* 0x0000000705077892 */ /* 0x000fc8000f8ec0ff */
[----:B------:R-:W-:-:S03]  /*2600*/  UISETP.NE.AND UP1, UPT, UR7, URZ, UPT ;  /* 0x000000ff0700728c */ /* 0x000fc6000bf25270 */
[----:B------:R-:W-:Y:S08]  /*2610*/  BRA.U !UP0, `(.L_x_29) ;  /* 0x0000000108b07547 */ /* 0x000ff0000b800000 */
[----:B------:R-:W-:Y:S02]  /*2620*/  ULEA UR6, UR4, UR11, 0x3 ;  /* 0x0000000b04067291 */ /* 0x000fe4000f8e18ff */
[----:B------:R-:W-:-:S05]  /*2630*/  LEA R8, R0, UR11, 0x3 ;  /* 0x0000000b00087c11 */ /* 0x000fca000f8e18ff */
[----:B------:R-:W2:Y:S04]  /*2640*/  LDL.64 R6, [R8] ;  /* 0x0000000008067983 */ /* 0x000ea80000100a00 */
[----:B------:R-:W2:Y:S02]  /*2650*/  LDL.64 R4, [UR6] ;  /* 0x00000006ff047983 */ /* 0x000ea40008100a00 */
[----:B--2---:R-:W-:Y:S01]  /*2660*/  DSETP.GEU.AND P0, PT, R4, R6, PT ;  /* 0x000000060400722a */ /* 0x004fe20003f0e000 */
[----:B------:R-:W-:-:S05]  /*2670*/  IMAD.U32 R5, RZ, RZ, UR4 ;  /* 0x00000004ff057e24 */ /* 0x000fca000f8e00ff */
[----:B------:R-:W-:Y:S02]  /*2680*/  SEL R0, R5, R0, !P0 ;  /* 0x0000000005007207 */ /* 0x000fe40004000000 */
[----:B------:R-:W2:Y:S02]  /*2690*/  LDL.64 R4, [UR6+0x8] ;  /* 0x00000806ff047983 */ /* 0x000ea40008100a00 */
[----:B------:R-:W-:-:S05]  /*26a0*/  LEA R9, R0, UR11, 0x3 ;  /* 0x0000000b00097c11 */ /* 0x000fca000f8e18ff */
[----:B------:R-:W2:Y:S01]  /*26b0*/  LDL.64 R6, [R9] ;  /* 0x0000000009067983 */ /* 0x000ea20000100a00 */
[----:B0-----:R-:W-:Y:S01]  /*26c0*/  IMAD.U32 R11, RZ, RZ, UR4 ;  /* 0x00000004ff0b7e24 */ /* 0x001fe2000f8e00ff */
[----:B--2---:R-:W-:Y:S02]  /*26d0*/  DSETP.GEU.AND P0, PT, R4, R6, PT ;  /* 0x000000060400722a */ /* 0x004fe40003f0e000 */
[----:B------:R-:W2:-:S12]  /*26e0*/  LDL.64 R4, [UR6+0x10] ;  /* 0x00001006ff047983 */ /* 0x000e980008100a00 */
[----:B------:R-:W-:-:S05]  /*26f0*/  @!P0 VIADD R0, R11, 0x1 ;  /* 0x000000010b008836 */ /* 0x000fca0000000000 */
[----:B------:R-:W-:-:S05]  /*2700*/  LEA R8, R0, UR11, 0x3 ;  /* 0x0000000b00087c11 */ /* 0x000fca000f8e18ff */
[----:B------:R-:W2:Y:S02]  /*2710*/  LDL.64 R6, [R8] ;  /* 0x0000000008067983 */ /* 0x000ea40000100a00 */
        /* <DEDUP_REMOVED lines=23> */
[----:B------:R-:W-:-:S06]  /*2890*/  LEA R6, R0, UR11, 0x3 ;  /* 0x0000000b00067c11 */ /* 0x000fcc000f8e18ff */
[----:B------:R-:W2:Y:S01]  /*28a0*/  LDL.64 R6, [R6] ;  /* 0x0000000006067983 */ /* 0x000ea20000100a00 */
[----:B------:R-:W-:Y:S01]  /*28b0*/  UIADD3 UR4, UPT, UPT, UR4, 0x8, URZ ;  /* 0x0000000804047890 */ /* 0x000fe2000fffe0ff */
[----:B--2---:R-:W-:-:S14]  /*28c0*/  DSETP.GEU.AND P0, PT, R4, R6, PT ;  /* 0x000000060400722a */ /* 0x004fdc0003f0e000 */
[----:B------:R-:W-:-:S07]  /*28d0*/  @!P0 VIADD R0, R11, 0x7 ;  /* 0x000000070b008836 */ /* 0x000fce0000000000 */
.L_x_29:
        /* <DEDUP_REMOVED lines=10> */
[----:B------:R-:W-:-:S05]  /*2980*/  MOV R5, UR4 ;  /* 0x0000000400057c02 */ /* 0x000fca0008000f00 */
        /* <DEDUP_REMOVED lines=18> */
.L_x_30:
[----:B------:R-:W-:Y:S05]  /*2ab0*/  BRA.U !UP1, `(.L_x_26) ;  /* 0x0000000109347547 */ /* 0x000fea000b800000 */
[----:B------:R-:W-:Y:S02]  /*2ac0*/  UIMAD UR6, UR4, 0x8, UR11 ;  /* 0x00000008040678a4 */ /* 0x000fe4000f8e020b */
[----:B------:R-:W-:-:S12]  /*2ad0*/  UIADD3 UR5, UPT, UPT, -UR5, URZ, URZ ;  /* 0x000000ff05057290 */ /* 0x000fd8000fffe1ff */
.L_x_31:
[----:B------:R-:W-:Y:S01]  /*2ae0*/  LEA R6, R0, UR11, 0x3 ;  /* 0x0000000b00067c11 */ /* 0x000fe2000f8e18ff */
[----:B------:R-:W2:Y:S05]  /*2af0*/  LDL.64 R4, [UR6] ;  /* 0x00000006ff047983 */ /* 0x000eaa0008100a00 */
[----:B------:R-:W2:Y:S01]  /*2b00*/  LDL.64 R6, [R6] ;  /* 0x0000000006067983 */ /* 0x000ea20000100a00 */
[----:B------:R-:W-:Y:S01]  /*2b10*/  UIADD3 UR5, UPT, UPT, UR5, 0x1, URZ ;  /* 0x0000000105057890 */ /* 0x000fe2000fffe0ff */
[----:B------:R-:W-:Y:S01]  /*2b20*/  IMAD.U32 R9, RZ, RZ, UR4 ;  /* 0x00000004ff097e24 */ /* 0x000fe2000f8e00ff */
[----:B------:R-:W-:Y:S02]  /*2b30*/  UIADD3 UR4, UPT, UPT, UR4, 0x1, URZ ;  /* 0x0000000104047890 */ /* 0x000fe4000fffe0ff */
[----:B------:R-:W-:-:S02]  /*2b40*/  UISETP.NE.AND UP0, UPT, UR5, URZ, UPT ;  /* 0x000000ff0500728c */ /* 0x000fc4000bf05270 */
[----:B------:R-:W-:Y:S01]  /*2b50*/  UIADD3 UR6, UPT, UPT, UR6, 0x8, URZ ;  /* 0x0000000806067890 */ /* 0x000fe2000fffe0ff */
[----:B--2---:R-:W-:-:S06]  /*2b60*/  DSETP.GEU.AND P0, PT, R4, R6, PT ;  /* 0x000000060400722a */ /* 0x004fcc0003f0e000 */
[----:B------:R-:W-:Y:S01]  /*2b70*/  SEL R0, R9, R0, !P0 ;  /* 0x0000000009007207 */ /* 0x000fe20004000000 */
[----:B------:R-:W-:Y:S07]  /*2b80*/  BRA.U UP0, `(.L_x_31) ;  /* 0xfffffffd00d47547 */ /* 0x000fee000b83ffff */
.L_x_26:
[----:B------:R-:W-:-:S05]  /*2b90*/  IMAD.U32 R0, R0, 0x8, R1 ;  /* 0x0000000800007824 */ /* 0x000fca00078e0001 */
[----:B0-----:R-:W2:Y:S01]  /*2ba0*/  LDL.64 R10, [R0] ;  /* 0x00000000000a7983 */ /* 0x001ea20000100a00 */
[----:B------:R-:W0:Y:S01]  /*2bb0*/  MUFU.RCP64H R5, R3 ;  /* 0x0000000300057308 */ /* 0x000e220000001800 */
[----:B------:R-:W-:Y:S02]  /*2bc0*/  IMAD.MOV.U32 R4, RZ, RZ, 0x1 ;  /* 0x00000001ff047424 */ /* 0x000fe400078e00ff */
[----:B------:R1:W5:Y:S01]  /*2bd0*/  LDL.64 R16, [R0+0x18] ;  /* 0x0000180000107983 */ /* 0x0003620000100a00 */
[----:B------:R-:W-:Y:S03]  /*2be0*/  BSSY.RECONVERGENT B0, `(.L_x_32) ;  /* 0x0000015000007945 */ /* 0x000fe60003800200 */
[----:B0-----:R-:W-:-:S08]  /*2bf0*/  DFMA R6, R4, -R2, 1 ;  /* 0x3ff000000406742b */ /* 0x001fd00000000802 */
[----:B------:R-:W-:-:S08]  /*2c00*/  DFMA R6, R6, R6, R6 ;  /* 0x000000060606722b */ /* 0x000fd00000000006 */
[----:B------:R-:W-:-:S08]  /*2c10*/  DFMA R6, R4, R6, R4 ;  /* 0x000000060406722b */ /* 0x000fd00000000004 */
[----:B------:R-:W-:-:S08]  /*2c20*/  DFMA R4, R6, -R2, 1 ;  /* 0x3ff000000604742b */ /* 0x000fd00000000802 */
[----:B------:R-:W-:-:S08]  /*2c30*/  DFMA R4, R6, R4, R6 ;  /* 0x000000040604722b */ /* 0x000fd00000000006 */
[----:B--2---:R-:W-:Y:S01]  /*2c40*/  DMUL R6, R10, R4 ;  /* 0x000000040a067228 */ /* 0x004fe20000000000 */
[----:B------:R-:W-:-:S07]  /*2c50*/  FSETP.GEU.AND P1, PT, |R11|, 6.5827683646048100446e-37, PT ;  /* 0x036000000b00780b */ /* 0x000fce0003f2e200 */
[----:B------:R-:W-:-:S08]  /*2c60*/  DFMA R8, R6, -R2, R10 ;  /* 0x800000020608722b */ /* 0x000fd0000000000a */
[----:B------:R-:W-:-:S10]  /*2c70*/  DFMA R4, R4, R8, R6 ;  /* 0x000000080404722b */ /* 0x000fd40000000006 */
[----:B-1----:R-:W-:-:S05]  /*2c80*/  FFMA R0, RZ, R3, R5 ;  /* 0x00000003ff007223 */ /* 0x002fca0000000005 */
[----:B------:R-:W-:-:S13]  /*2c90*/  FSETP.GT.AND P0, PT, |R0|, 1.469367938527859385e-39, PT ;  /* 0x001000000000780b */ /* 0x000fda0003f04200 */
[----:B------:R-:W-:Y:S05]  /*2ca0*/  @P0 BRA P1, `(.L_x_33) ;  /* 0x0000000000200947 */ /* 0x000fea0000800000 */
[----:B------:R-:W-:Y:S01]  /*2cb0*/  IMAD.MOV.U32 R30, RZ, RZ, R10 ;  /* 0x000000ffff1e7224 */ /* 0x000fe200078e000a */
[----:B------:R-:W-:Y:S01]  /*2cc0*/  MOV R0, 0x2d10 ;  /* 0x00002d1000007802 */ /* 0x000fe20000000f00 */
[----:B------:R-:W-:Y:S02]  /*2cd0*/  IMAD.MOV.U32 R31, RZ, RZ, R11 ;  /* 0x000000ffff1f7224 */ /* 0x000fe400078e000b */
[----:B------:R-:W-:Y:S02]  /*2ce0*/  IMAD.MOV.U32 R24, RZ, RZ, R2 ;  /* 0x000000ffff187224 */ /* 0x000fe400078e0002 */
[----:B------:R-:W-:-:S07]  /*2cf0*/  IMAD.MOV.U32 R25, RZ, RZ, R3 ;  /* 0x000000ffff197224 */ /* 0x000fce00078e0003 */
[----:B-----5:R-:W-:Y:S05]  /*2d00*/  CALL.REL.NOINC `($__internal_0_$__cuda_sm20_div_rn_f64_full) ;  /* 0x0000000000407944 */ /* 0x020fea0003c00000 */
[----:B------:R-:W-:Y:S02]  /*2d10*/  IMAD.MOV.U32 R4, RZ, RZ, R32 ;  /* 0x000000ffff047224 */ /* 0x000fe400078e0020 */
[----:B------:R-:W-:-:S07]  /*2d20*/  IMAD.MOV.U32 R5, RZ, RZ, R33 ;  /* 0x000000ffff057224 */ /* 0x000fce00078e0021 */
.L_x_33:
[----:B------:R-:W-:Y:S05]  /*2d30*/  BSYNC.RECONVERGENT B0 ;  /* 0x0000000000007941 */ /* 0x000fea0003800200 */
.L_x_32:
[----:B------:R-:W0:Y:S01]  /*2d40*/  S2R R0, SR_TID.X ;  /* 0x0000000000007919 */ /* 0x000e220000002100 */
[----:B------:R-:W0:Y:S01]  /*2d50*/  S2UR UR4, SR_CTAID.X ;  /* 0x00000000000479c3 */ /* 0x000e220000002500 */
[-C--:B------:R-:W-:Y:S02]  /*2d60*/  DMUL R20, R20, R4.reuse ;  /* 0x0000000414147228 */ /* 0x080fe40000000000 */
[----:B------:R-:W-:-:S05]  /*2d70*/  DMUL R22, R22, R4 ;  /* 0x0000000416167228 */ /* 0x000fca0000000000 */
[----:B------:R-:W0:Y:S08]  /*2d80*/  LDC R7, c[0x0][0x360] ;  /* 0x0000d800ff077b82 */ /* 0x000e300000000800 */
[----:B------:R-:W1:Y:S08]  /*2d90*/  LDC.64 R2, c[0x0][0x388] ;  /* 0x0000e200ff027b82 */ /* 0x000e700000000a00 */
[----:B------:R-:W2:Y:S01]  /*2da0*/  LDC R9, c[0x0][0x380] ;  /* 0x0000e000ff097b82 */ /* 0x000ea20000000800 */
[----:B0-----:R-:W-:-:S04]  /*2db0*/  IMAD R7, R7, UR4, R0 ;  /* 0x0000000407077c24 */ /* 0x001fc8000f8e0200 */
[----:B-1----:R-:W-:-:S04]  /*2dc0*/  IMAD.WIDE R2, R7, 0x10, R2 ;  /* 0x0000001007027825 */ /* 0x002fc800078e0202 */
[----:B--2---:R-:W-:-:S05]  /*2dd0*/  IMAD.WIDE R4, R9, 0x10, R2 ;  /* 0x0000001009047825 */ /* 0x004fca00078e0202 */
[----:B------:R-:W-:Y:S04]  /*2de0*/  STG.E.128 desc[UR16][R4.64], R20 ;  /* 0x0000001404007986 */ /* 0x000fe8000c101d10 */
[----:B-----5:R-:W-:Y:S01]  /*2df0*/  STG.E.128 desc[UR16][R2.64], R16 ;  /* 0x0000001002007986 */ /* 0x020fe2000c101d10 */
[----:B------:R-:W-:Y:S05]  /*2e00*/  EXIT ;  /* 0x000000000000794d */ /* 0x000fea0003800000 */
        .weak           $__internal_0_$__cuda_sm20_div_rn_f64_full
        .type           $__internal_0_$__cuda_sm20_div_rn_f64_full,@function
        .size           $__internal_0_$__cuda_sm20_div_rn_f64_full,($__internal_1_$__cuda_sm20_dsqrt_rn_f64_mediumpath_v1 - $__internal_0_$__cuda_sm20_div_rn_f64_full)
$__internal_0_$__cuda_sm20_div_rn_f64_full:
[C---:B------:R-:W-:Y:S01]  /*2e10*/  FSETP.GEU.AND P0, PT, |R25|.reuse, 1.469367938527859385e-39, PT ;  /* 0x001000001900780b */ /* 0x040fe20003f0e200 */
[----:B------:R-:W-:Y:S01]  /*2e20*/  IMAD.MOV.U32 R32, RZ, RZ, 0x1 ;  /* 0x00000001ff207424 */ /* 0x000fe200078e00ff */
[----:B------:R-:W-:Y:S01]  /*2e30*/  LOP3.LUT R14, R25, 0x800fffff, RZ, 0xc0, !PT ;  /* 0x800fffff190e7812 */ /* 0x000fe200078ec0ff */
[----:B------:R-:W-:Y:S01]  /*2e40*/  BSSY.RECONVERGENT B1, `(.L_x_34) ;  /* 0x0000054000017945 */ /* 0x000fe20003800200 */
[C---:B------:R-:W-:Y:S02]  /*2e50*/  FSETP.GEU.AND P2, PT, |R31|.reuse, 1.469367938527859385e-39, PT ;  /* 0x001000001f00780b */ /* 0x040fe40003f4e200 */
[----:B------:R-:W-:Y:S01]  /*2e60*/  LOP3.LUT R15, R14, 0x3ff00000, RZ, 0xfc, !PT ;  /* 0x3ff000000e0f7812 */ /* 0x000fe200078efcff */
[----:B------:R-:W-:Y:S01]  /*2e70*/  IMAD.MOV.U32 R14, RZ, RZ, R24 ;  /* 0x000000ffff0e7224 */ /* 0x000fe200078e0018 */
[----:B------:R-:W-:Y:S02]  /*2e80*/  LOP3.LUT R38, R31, 0x7ff00000, RZ, 0xc0, !PT ;  /* 0x7ff000001f267812 */ /* 0x000fe400078ec0ff */
[----:B------:R-:W-:-:S02]  /*2e90*/  LOP3.LUT R41, R25, 0x7ff00000, RZ, 0xc0, !PT ;  /* 0x7ff0000019297812 */ /* 0x000fc400078ec0ff */
[----:B------:R-:W-:Y:S01]  /*2ea0*/  MOV R39, 0x1ca00000 ;  /* 0x1ca0000000277802 */ /* 0x000fe20000000f00 */
[----:B------:R-:W-:Y:S01]  /*2eb0*/  @!P0 DMUL R14, R24, 8.98846567431157953865e+307 ;  /* 0x7fe00000180e8828 */ /* 0x000fe20000000000 */
[C---:B------:R-:W-:Y:S01]  /*2ec0*/  ISETP.GE.U32.AND P1, PT, R38.reuse, R41, PT ;  /* 0x000000292600720c */ /* 0x040fe20003f26070 */
[----:B------:R-:W-:Y:S02]  /*2ed0*/  IMAD.MOV.U32 R40, RZ, RZ, R38 ;  /* 0x000000ffff287224 */ /* 0x000fe400078e0026 */
[----:B------:R-:W-:Y:S01]  /*2ee0*/  @!P2 LOP3.LUT R35, R25, 0x7ff00000, RZ, 0xc0, !PT ;  /* 0x7ff000001923a812 */ /* 0x000fe200078ec0ff */
[----:B------:R-:W-:Y:S01]  /*2ef0*/  @!P2 IMAD.MOV.U32 R34, RZ, RZ, RZ ;  /* 0x000000ffff22a224 */ /* 0x000fe200078e00ff */
[----:B------:R-:W0:Y:S02]  /*2f00*/  MUFU.RCP64H R33, R15 ;  /* 0x0000000f00217308 */ /* 0x000e240000001800 */
[----:B------:R-:W-:Y:S02]  /*2f10*/  @!P2 ISETP.GE.U32.AND P3, PT, R38, R35, PT ;  /* 0x000000232600a20c */ /* 0x000fe40003f66070 */
[----:B------:R-:W-:-:S02]  /*2f20*/  @!P0 LOP3.LUT R41, R15, 0x7ff00000, RZ, 0xc0, !PT ;  /* 0x7ff000000f298812 */ /* 0x000fc400078ec0ff */
[----:B------:R-:W-:-:S03]  /*2f30*/  @!P2 SEL R35, R39, 0x63400000, !P3 ;  /* 0x634000002723a807 */ /* 0x000fc60005800000 */
[----:B------:R-:W-:Y:S01]  /*2f40*/  VIADD R42, R41, 0xffffffff ;  /* 0xffffffff292a7836 */ /* 0x000fe20000000000 */
[----:B------:R-:W-:-:S04]  /*2f50*/  @!P2 LOP3.LUT R35, R35, 0x80000000, R31, 0xf8, !PT ;  /* 0x800000002323a812 */ /* 0x000fc800078ef81f */
[----:B------:R-:W-:Y:S01]  /*2f60*/  @!P2 LOP3.LUT R35, R35, 0x100000, RZ, 0xfc, !PT ;  /* 0x001000002323a812 */ /* 0x000fe200078efcff */
[----:B0-----:R-:W-:-:S08]  /*2f70*/  DFMA R10, R32, -R14, 1 ;  /* 0x3ff00000200a742b */ /* 0x001fd0000000080e */
[----:B------:R-:W-:-:S08]  /*2f80*/  DFMA R10, R10, R10, R10 ;  /* 0x0000000a0a0a722b */ /* 0x000fd0000000000a */
[----:B------:R-:W-:Y:S01]  /*2f90*/  DFMA R32, R32, R10, R32 ;  /* 0x0000000a2020722b */ /* 0x000fe20000000020 */
[----:B------:R-:W-:Y:S01]  /*2fa0*/  SEL R11, R39, 0x63400000, !P1 ;  /* 0x63400000270b7807 */ /* 0x000fe20004800000 */
[----:B------:R-:W-:-:S03]  /*2fb0*/  IMAD.MOV.U32 R10, RZ, RZ, R30 ;  /* 0x000000ffff0a7224 */ /* 0x000fc600078e001e */
[----:B------:R-:W-:-:S03]  /*2fc0*/  LOP3.LUT R11, R11, 0x800fffff, R31, 0xf8, !PT ;  /* 0x800fffff0b0b7812 */ /* 0x000fc600078ef81f */
[----:B------:R-:W-:-:S03]  /*2fd0*/  DFMA R36, R32, -R14, 1 ;  /* 0x3ff000002024742b */ /* 0x000fc6000000080e */
[----:B------:R-:W-:-:S05]  /*2fe0*/  @!P2 DFMA R10, R10, 2, -R34 ;  /* 0x400000000a0aa82b */ /* 0x000fca0000000822 */
[----:B------:R-:W-:-:S05]  /*2ff0*/  DFMA R36, R32, R36, R32 ;  /* 0x000000242024722b */ /* 0x000fca0000000020 */
[----:B------:R-:W-:-:S03]  /*3000*/  @!P2 LOP3.LUT R40, R11, 0x7ff00000, RZ, 0xc0, !PT ;  /* 0x7ff000000b28a812 */ /* 0x000fc600078ec0ff */
[----:B------:R-:W-:Y:S02]  /*3010*/  DMUL R32, R36, R10 ;  /* 0x0000000a24207228 */ /* 0x000fe40000000000 */
[----:B------:R-:W-:-:S05]  /*3020*/  VIADD R34, R40, 0xffffffff ;  /* 0xffffffff28227836 */ /* 0x000fca0000000000 */
[----:B------:R-:W-:Y:S01]  /*3030*/  ISETP.GT.U32.AND P0, PT, R34, 0x7feffffe, PT ;  /* 0x7feffffe2200780c */ /* 0x000fe20003f04070 */
[----:B------:R-:W-:-:S03]  /*3040*/  DFMA R34, R32, -R14, R10 ;  /* 0x8000000e2022722b */ /* 0x000fc6000000000a */
[----:B------:R-:W-:-:S05]  /*3050*/  ISETP.GT.U32.OR P0, PT, R42, 0x7feffffe, P0 ;  /* 0x7feffffe2a00780c */ /* 0x000fca0000704470 */
[----:B------:R-:W-:-:S08]  /*3060*/  DFMA R34, R36, R34, R32 ;  /* 0x000000222422722b */ /* 0x000fd00000000020 */
[----:B------:R-:W-:Y:S05]  /*3070*/  @P0 BRA `(.L_x_35) ;  /* 0x00000000006c0947 */ /* 0x000fea0003800000 */
[----:B------:R-:W-:Y:S01]  /*3080*/  LOP3.LUT R31, R25, 0x7ff00000, RZ, 0xc0, !PT ;  /* 0x7ff00000191f7812 */ /* 0x000fe200078ec0ff */
[----:B------:R-:W-:-:S03]  /*3090*/  IMAD.MOV.U32 R36, RZ, RZ, RZ ;  /* 0x000000ffff247224 */ /* 0x000fc600078e00ff */
[CC--:B------:R-:W-:Y:S02]  /*30a0*/  VIADDMNMX R30, R38.reuse, -R31.reuse, 0xb9600000, !PT ;  /* 0xb9600000261e7446 */ /* 0x0c0fe4000780091f */
[----:B------:R-:W-:Y:S02]  /*30b0*/  ISETP.GE.U32.AND P0, PT, R38, R31, PT ;  /* 0x0000001f2600720c */ /* 0x000fe40003f06070 */
[----:B------:R-:W-:Y:S02]  /*30c0*/  VIMNMX R30, PT, PT, R30, 0x46a00000, PT ;  /* 0x46a000001e1e7848 */ /* 0x000fe40003fe0100 */
[----:B------:R-:W-:-:S05]  /*30d0*/  SEL R39, R39, 0x63400000, !P0 ;  /* 0x6340000027277807 */ /* 0x000fca0004000000 */
[----:B------:R-:W-:-:S04]  /*30e0*/  IMAD.IADD R30, R30, 0x1, -R39 ;  /* 0x000000011e1e7824 */ /* 0x000fc800078e0a27 */
[----:B------:R-:W-:-:S06]  /*30f0*/  VIADD R37, R30, 0x7fe00000 ;  /* 0x7fe000001e257836 */ /* 0x000fcc0000000000 */
[----:B------:R-:W-:-:S10]  /*3100*/  DMUL R32, R34, R36 ;  /* 0x0000002422207228 */ /* 0x000fd40000000000 */
[----:B------:R-:W-:-:S13]  /*3110*/  FSETP.GTU.AND P0, PT, |R33|, 1.469367938527859385e-39, PT ;  /* 0x001000002100780b */ /* 0x000fda0003f0c200 */
[----:B------:R-:W-:Y:S05]  /*3120*/  @P0 BRA `(.L_x_36) ;  /* 0x0000000000940947 */ /* 0x000fea0003800000 */
[----:B------:R-:W-:Y:S01]  /*3130*/  DFMA R10, R34, -R14, R10 ;  /* 0x8000000e220a722b */ /* 0x000fe2000000000a */
[----:B------:R-:W-:-:S09]  /*3140*/  IMAD.MOV.U32 R36, RZ, RZ, RZ ;  /* 0x000000ffff247224 */ /* 0x000fd200078e00ff */
[C---:B------:R-:W-:Y:S02]  /*3150*/  FSETP.NEU.AND P0, PT, R11.reuse, RZ, PT ;  /* 0x000000ff0b00720b */ /* 0x040fe40003f0d000 */
[----:B------:R-:W-:-:S04]  /*3160*/  LOP3.LUT R25, R11, 0x80000000, R25, 0x48, !PT ;  /* 0x800000000b197812 */ /* 0x000fc800078e4819 */
[----:B------:R-:W-:-:S07]  /*3170*/  LOP3.LUT R37, R25, R37, RZ, 0xfc, !PT ;  /* 0x0000002519257212 */ /* 0x000fce00078efcff */
[----:B------:R-:W-:Y:S05]  /*3180*/  @!P0 BRA `(.L_x_36) ;  /* 0x00000000007c8947 */ /* 0x000fea0003800000 */
[----:B------:R-:W-:Y:S02]  /*3190*/  IMAD.MOV R11, RZ, RZ, -R30 ;  /* 0x000000ffff0b7224 */ /* 0x000fe400078e0a1e */
[----:B------:R-:W-:-:S06]  /*31a0*/  IMAD.MOV.U32 R10, RZ, RZ, RZ ;  /* 0x000000ffff0a7224 */ /* 0x000fcc00078e00ff */
[----:B------:R-:W-:Y:S02]  /*31b0*/  DFMA R10, R32, -R10, R34 ;  /* 0x8000000a200a722b */ /* 0x000fe40000000022 */
[----:B------:R-:W-:-:S04]  /*31c0*/  DMUL.RP R34, R34, R36 ;  /* 0x0000002422227228 */ /* 0x000fc80000008000 */
[----:B------:R-:W-:-:S04]  /*31d0*/  IADD3 R10, PT, PT, -R30, -0x43300000, RZ ;  /* 0xbcd000001e0a7810 */ /* 0x000fc80007ffe1ff */
[----:B------:R-:W-:Y:S02]  /*31e0*/  FSETP.NEU.AND P0, PT, |R11|, R10, PT ;  /* 0x0000000a0b00720b */ /* 0x000fe40003f0d200 */
[----:B------:R-:W-:Y:S02]  /*31f0*/  LOP3.LUT R25, R35, R25, RZ, 0x3c, !PT ;  /* 0x0000001923197212 */ /* 0x000fe400078e3cff */
[----:B------:R-:W-:Y:S02]  /*3200*/  FSEL R32, R34, R32, !P0 ;  /* 0x0000002022207208 */ /* 0x000fe40004000000 */
[----:B------:R-:W-:Y:S01]  /*3210*/  FSEL R33, R25, R33, !P0 ;  /* 0x0000002119217208 */ /* 0x000fe20004000000 */
[----:B------:R-:W-:Y:S06]  /*3220*/  BRA `(.L_x_36) ;  /* 0x0000000000547947 */ /* 0x000fec0003800000 */
.L_x_35:
[----:B------:R-:W-:-:S14]  /*3230*/  DSETP.NAN.AND P0, PT, R30, R30, PT ;  /* 0x0000001e1e00722a */ /* 0x000fdc0003f08000 */
[----:B------:R-:W-:Y:S05]  /*3240*/  @P0 BRA `(.L_x_37) ;  /* 0x0000000000440947 */ /* 0x000fea0003800000 */
[----:B------:R-:W-:-:S14]  /*3250*/  DSETP.NAN.AND P0, PT, R24, R24, PT ;  /* 0x000000181800722a */ /* 0x000fdc0003f08000 */
[----:B------:R-:W-:Y:S05]  /*3260*/  @P0 BRA `(.L_x_38) ;  /* 0x0000000000300947 */ /* 0x000fea0003800000 */
[----:B------:R-:W-:Y:S01]  /*3270*/  ISETP.NE.AND P0, PT, R40, R41, PT ;  /* 0x000000292800720c */ /* 0x000fe20003f05270 */
[----:B------:R-:W-:Y:S02]  /*3280*/  IMAD.MOV.U32 R32, RZ, RZ, 0x0 ;  /* 0x00000000ff207424 */ /* 0x000fe400078e00ff */
[----:B------:R-:W-:-:S10]  /*3290*/  IMAD.MOV.U32 R33, RZ, RZ, -0x80000 ;  /* 0xfff80000ff217424 */ /* 0x000fd400078e00ff */
[----:B------:R-:W-:Y:S05]  /*32a0*/  @!P0 BRA `(.L_x_36) ;  /* 0x0000000000348947 */ /* 0x000fea0003800000 */
[----:B------:R-:W-:Y:S02]  /*32b0*/  ISETP.NE.AND P0, PT, R40, 0x7ff00000, PT ;  /* 0x7ff000002800780c */ /* 0x000fe40003f05270 */
[----:B------:R-:W-:Y:S02]  /*32c0*/  LOP3.LUT R33, R31, 0x80000000, R25, 0x48, !PT ;  /* 0x800000001f217812 */ /* 0x000fe400078e4819 */
[----:B------:R-:W-:-:S13]  /*32d0*/  ISETP.EQ.OR P0, PT, R41, RZ, !P0 ;  /* 0x000000ff2900720c */ /* 0x000fda0004702670 */
[----:B------:R-:W-:Y:S01]  /*32e0*/  @P0 LOP3.LUT R10, R33, 0x7ff00000, RZ, 0xfc, !PT ;  /* 0x7ff00000210a0812 */ /* 0x000fe200078efcff */
[----:B------:R-:W-:Y:S02]  /*32f0*/  @!P0 IMAD.MOV.U32 R32, RZ, RZ, RZ ;  /* 0x000000ffff208224 */ /* 0x000fe400078e00ff */
[----:B------:R-:W-:Y:S01]  /*3300*/  @P0 IMAD.MOV.U32 R32, RZ, RZ, RZ ;  /* 0x000000ffff200224 */ /* 0x000fe200078e00ff */
[----:B------:R-:W-:Y:S01]  /*3310*/  @P0 MOV R33, R10 ;  /* 0x0000000a00210202 */ /* 0x000fe20000000f00 */
[----:B------:R-:W-:Y:S06]  /*3320*/  BRA `(.L_x_36) ;  /* 0x0000000000147947 */ /* 0x000fec0003800000 */
.L_x_38:
[----:B------:R-:W-:Y:S01]  /*3330*/  LOP3.LUT R33, R25, 0x80000, RZ, 0xfc, !PT ;  /* 0x0008000019217812 */ /* 0x000fe200078efcff */
[----:B------:R-:W-:Y:S01]  /*3340*/  IMAD.MOV.U32 R32, RZ, RZ, R24 ;  /* 0x000000ffff207224 */ /* 0x000fe200078e0018 */
[----:B------:R-:W-:Y:S06]  /*3350*/  BRA `(.L_x_36) ;  /* 0x0000000000087947 */ /* 0x000fec0003800000 */
.L_x_37:
[----:B------:R-:W-:Y:S01]  /*3360*/  LOP3.LUT R33, R31, 0x80000, RZ, 0xfc, !PT ;  /* 0x000800001f217812 */ /* 0x000fe200078efcff */
[----:B------:R-:W-:-:S07]  /*3370*/  IMAD.MOV.U32 R32, RZ, RZ, R30 ;  /* 0x000000ffff207224 */ /* 0x000fce00078e001e */
.L_x_36:
[----:B------:R-:W-:Y:S05]  /*3380*/  BSYNC.RECONVERGENT B1 ;  /* 0x0000000000017941 */ /* 0x000fea0003800200 */
.L_x_34:
[----:B------:R-:W-:Y:S02]  /*3390*/  IMAD.MOV.U32 R10, RZ, RZ, R0 ;  /* 0x000000ffff0a7224 */ /* 0x000fe400078e0000 */
[----:B------:R-:W-:-:S04]  /*33a0*/  IMAD.MOV.U32 R11, RZ, RZ, 0x0 ;  /* 0x00000000ff0b7424 */ /* 0x000fc800078e00ff */
[----:B------:R-:W-:Y:S05]  /*33b0*/  RET.REL.NODEC R10 `(_Z41projectPointToPolygonMinSegKernel_unsplitiP7double2PKdS2_ii) ;  /* 0xffffffcc0a107950 */ /* 0x000fea0003c3ffff */
        .weak           $__internal_1_$__cuda_sm20_dsqrt_rn_f64_mediumpath_v1
        .type           $__internal_1_$__cuda_sm20_dsqrt_rn_f64_mediumpath_v1,@function
        .size           $__internal_1_$__cuda_sm20_dsqrt_rn_f64_mediumpath_v1,($_Z41projectPointToPolygonMinSegKernel_unsplitiP7double2PKdS2_ii$__internal_accurate_pow - $__internal_1_$__cuda_sm20_dsqrt_rn_f64_mediumpath_v1)
$__internal_1_$__cuda_sm20_dsqrt_rn_f64_mediumpath_v1:
[----:B------:R-:W-:Y:S01]  /*33c0*/  ISETP.GE.U32.AND P0, PT, R4, -0x3400000, PT ;  /* 0xfcc000000400780c */ /* 0x000fe20003f06070 */
[----:B------:R-:W-:Y:S01]  /*33d0*/  BSSY.RECONVERGENT B1, `(.L_x_39) ;  /* 0x0000028000017945 */ /* 0x000fe20003800200 */
[----:B------:R-:W-:Y:S02]  /*33e0*/  IMAD.MOV.U32 R6, RZ, RZ, R10 ;  /* 0x000000ffff067224 */ /* 0x000fe400078e000a */
[----:B------:R-:W-:Y:S02]  /*33f0*/  IMAD.MOV.U32 R4, RZ, RZ, R8 ;  /* 0x000000ffff047224 */ /* 0x000fe400078e0008 */
[----:B------:R-:W-:Y:S02]  /*3400*/  IMAD.MOV.U32 R5, RZ, RZ, R9 ;  /* 0x000000ffff057224 */ /* 0x000fe400078e0009 */
[----:B------:R-:W-:Y:S02]  /*3410*/  IMAD.MOV.U32 R2, RZ, RZ, R14 ;  /* 0x000000ffff027224 */ /* 0x000fe400078e000e */
[----:B------:R-:W-:-:S03]  /*3420*/  IMAD.MOV.U32 R3, RZ, RZ, R15 ;  /* 0x000000ffff037224 */ /* 0x000fc600078e000f */
[----:B------:R-:W-:Y:S05]  /*3430*/  @!P0 BRA `(.L_x_40) ;  /* 0x0000000000208947 */ /* 0x000fea0003800000 */
[----:B------:R-:W-:-:S10]  /*3440*/  DFMA.RM R2, R2, R6, R12 ;  /* 0x000000060202722b */ /* 0x000fd4000000400c */
[----:B------:R-:W-:-:S05]  /*3450*/  IADD3 R6, P0, PT, R2, 0x1, RZ ;  /* 0x0000000102067810 */ /* 0x000fca0007f1e0ff */
[----:B------:R-:W-:-:S06]  /*3460*/  IMAD.X R7, RZ, RZ, R3, P0 ;  /* 0x000000ffff077224 */ /* 0x000fcc00000e0603 */
[----:B------:R-:W-:-:S08]  /*3470*/  DFMA.RP R4, -R2, R6, R4 ;  /* 0x000000060204722b */ /* 0x000fd00000008104 */
[----:B------:R-:W-:-:S06]  /*3480*/  DSETP.GT.AND P0, PT, R4, RZ, PT ;  /* 0x000000ff0400722a */ /* 0x000fcc0003f04000 */
[----:B------:R-:W-:Y:S02]  /*3490*/  FSEL R2, R6, R2, P0 ;  /* 0x0000000206027208 */ /* 0x000fe40000000000 */
[----:B------:R-:W-:Y:S01]  /*34a0*/  FSEL R3, R7, R3, P0 ;  /* 0x0000000307037208 */ /* 0x000fe20000000000 */
[----:B------:R-:W-:Y:S06]  /*34b0*/  BRA `(.L_x_41) ;  /* 0x0000000000647947 */ /* 0x000fec0003800000 */
.L_x_40:
[----:B------:R-:W-:-:S14]  /*34c0*/  DSETP.NE.AND P0, PT, R4, RZ, PT ;  /* 0x000000ff0400722a */ /* 0x000fdc0003f05000 */
[----:B------:R-:W-:Y:S05]  /*34d0*/  @!P0 BRA `(.L_x_42) ;  /* 0x0000000000588947 */ /* 0x000fea0003800000 */
[----:B------:R-:W-:-:S13]  /*34e0*/  ISETP.GE.AND P0, PT, R5, RZ, PT ;  /* 0x000000ff0500720c */ /* 0x000fda0003f06270 */
[----:B------:R-:W-:Y:S02]  /*34f0*/  @!P0 IMAD.MOV.U32 R2, RZ, RZ, 0x0 ;  /* 0x00000000ff028424 */ /* 0x000fe400078e00ff */
[----:B------:R-:W-:Y:S01]  /*3500*/  @!P0 IMAD.MOV.U32 R3, RZ, RZ, -0x80000 ;  /* 0xfff80000ff038424 */ /* 0x000fe200078e00ff */
[----:B------:R-:W-:Y:S06]  /*3510*/  @!P0 BRA `(.L_x_41) ;  /* 0x00000000004c8947 */ /* 0x000fec0003800000 */
[----:B------:R-:W-:-:S13]  /*3520*/  ISETP.GT.AND P0, PT, R5, 0x7fefffff, PT ;  /* 0x7fefffff0500780c */ /* 0x000fda0003f04270 */
[----:B------:R-:W-:Y:S05]  /*3530*/  @P0 BRA `(.L_x_42) ;  /* 0x0000000000400947 */ /* 0x000fea0003800000 */
[----:B------:R-:W-:Y:S01]  /*3540*/  DMUL R2, R4, 8.11296384146066816958e+31 ;  /* 0x4690000004027828 */ /* 0x000fe20000000000 */
[----:B------:R-:W-:Y:S02]  /*3550*/  IMAD.MOV.U32 R8, RZ, RZ, 0x0 ;  /* 0x00000000ff087424 */ /* 0x000fe400078e00ff */
[----:B------:R-:W-:Y:S02]  /*3560*/  IMAD.MOV.U32 R4, RZ, RZ, RZ ;  /* 0x000000ffff047224 */ /* 0x000fe400078e00ff */
[----:B------:R-:W-:Y:S01]  /*3570*/  IMAD.MOV.U32 R9, RZ, RZ, 0x3fd80000 ;  /* 0x3fd80000ff097424 */ /* 0x000fe200078e00ff */
[----:B------:R-:W0:Y:S03]  /*3580*/  MUFU.RSQ64H R5, R3 ;  /* 0x0000000300057308 */ /* 0x000e260000001c00 */
[----:B0-----:R-:W-:-:S08]  /*3590*/  DMUL R6, R4, R4 ;  /* 0x0000000404067228 */ /* 0x001fd00000000000 */
[----:B------:R-:W-:-:S08]  /*35a0*/  DFMA R6, R2, -R6, 1 ;  /* 0x3ff000000206742b */ /* 0x000fd00000000806 */
[----:B------:R-:W-:Y:S02]  /*35b0*/  DFMA R8, R6, R8, 0.5 ;  /* 0x3fe000000608742b */ /* 0x000fe40000000008 */
[----:B------:R-:W-:-:S08]  /*35c0*/  DMUL R6, R4, R6 ;  /* 0x0000000604067228 */ /* 0x000fd00000000000 */
[----:B------:R-:W-:-:S08]  /*35d0*/  DFMA R6, R8, R6, R4 ;  /* 0x000000060806722b */ /* 0x000fd00000000004 */
[----:B------:R-:W-:Y:S02]  /*35e0*/  DMUL R4, R2, R6 ;  /* 0x0000000602047228 */ /* 0x000fe40000000000 */
[----:B------:R-:W-:-:S06]  /*35f0*/  IADD3 R7, PT, PT, R7, -0x100000, RZ ;  /* 0xfff0000007077810 */ /* 0x000fcc0007ffe0ff */
[----:B------:R-:W-:-:S08]  /*3600*/  DFMA R8, R4, -R4, R2 ;  /* 0x800000040408722b */ /* 0x000fd00000000002 */
[----:B------:R-:W-:-:S10]  /*3610*/  DFMA R2, R6, R8, R4 ;  /* 0x000000080602722b */ /* 0x000fd40000000004 */
[----:B------:R-:W-:Y:S01]  /*3620*/  VIADD R3, R3, 0xfcb00000 ;  /* 0xfcb0000003037836 */ /* 0x000fe20000000000 */
[----:B------:R-:W-:Y:S06]  /*3630*/  BRA `(.L_x_41) ;  /* 0x0000000000047947 */ /* 0x000fec0003800000 */
.L_x_42:
[----:B------:R-:W-:-:S11]  /*3640*/  DADD R2, R4, R4 ;  /* 0x0000000004027229 */ /* 0x000fd60000000004 */
.L_x_41:
[----:B------:R-:W-:Y:S05]  /*3650*/  BSYNC.RECONVERGENT B1 ;  /* 0x0000000000017941 */ /* 0x000fea0003800200 */
.L_x_39:
[----:B------:R-:W-:Y:S02]  /*3660*/  IMAD.MOV.U32 R4, RZ, RZ, R2 ;  /* 0x000000ffff047224 */ /* 0x000fe400078e0002 */
[----:B------:R-:W-:Y:S02]  /*3670*/  IMAD.MOV.U32 R5, RZ, RZ, R3 ;  /* 0x000000ffff057224 */ /* 0x000fe400078e0003 */
[----:B------:R-:W-:Y:S02]  /*3680*/  IMAD.MOV.U32 R2, RZ, RZ, R0 ;  /* 0x000000ffff027224 */ /* 0x000fe400078e0000 */
[----:B------:R-:W-:-:S04]  /*3690*/  IMAD.MOV.U32 R3, RZ, RZ, 0x0 ;  /* 0x00000000ff037424 */ /* 0x000fc800078e00ff */
[----:B------:R-:W-:Y:S05]  /*36a0*/  RET.REL.NODEC R2 `(_Z41projectPointToPolygonMinSegKernel_unsplitiP7double2PKdS2_ii) ;  /* 0xffffffc802547950 */ /* 0x000fea0003c3ffff */
        .type           $_Z41projectPointToPolygonMinSegKernel_unsplitiP7double2PKdS2_ii$__internal_accurate_pow,@function
        .size           $_Z41projectPointToPolygonMinSegKernel_unsplitiP7double2PKdS2_ii$__internal_accurate_pow,(.L_x_256 - $_Z41projectPointToPolygonMinSegKernel_unsplitiP7double2PKdS2_ii$__internal_accurate_pow)
$_Z41projectPointToPolygonMinSegKernel_unsplitiP7double2PKdS2_ii$__internal_accurate_pow:
[----:B------:R-:W-:Y:S01]  /*36b0*/  ISETP.GT.U32.AND P0, PT, R45, 0xfffff, PT ;  /* 0x000fffff2d00780c */ /* 0x000fe20003f04070 */
[----:B------:R-:W-:Y:S01]  /*36c0*/  IMAD.MOV.U32 R28, RZ, RZ, R45 ;  /* 0x000000ffff1c7224 */ /* 0x000fe200078e002d */
[----:B------:R-:W-:Y:S01]  /*36d0*/  UMOV UR18, 0x7d2cafe2 ;  /* 0x7d2cafe200127882 */ /* 0x000fe20000000000 */
[----:B------:R-:W-:Y:S01]  /*36e0*/  IMAD.MOV.U32 R30, RZ, RZ, R44 ;  /* 0x000000ffff1e7224 */ /* 0x000fe200078e002c */
[----:B------:R-:W-:Y:S01]  /*36f0*/  UMOV UR19, 0x3eb0f5ff ;  /* 0x3eb0f5ff00137882 */ /* 0x000fe20000000000 */
[----:B------:R-:W-:Y:S01]  /*3700*/  IMAD.MOV.U32 R32, RZ, RZ, 0x41ad3b5a ;  /* 0x41ad3b5aff207424 */ /* 0x000fe200078e00ff */
[----:B------:R-:W-:Y:S01]  /*3710*/  UMOV UR20, 0x3b39803f ;  /* 0x3b39803f00147882 */ /* 0x000fe20000000000 */
[----:B------:R-:W-:Y:S01]  /*3720*/  IMAD.MOV.U32 R33, RZ, RZ, 0x3ed0f5d2 ;  /* 0x3ed0f5d2ff217424 */ /* 0x000fe200078e00ff */
[----:B------:R-:W-:-:S05]  /*3730*/  UMOV UR21, 0x3c7abc9e ;  /* 0x3c7abc9e00157882 */ /* 0x000fca0000000000 */
[----:B------:R-:W-:Y:S01]  /*3740*/  @!P0 DMUL R26, R44, 1.80143985094819840000e+16 ;  /* 0x435000002c1a8828 */ /* 0x000fe20000000000 */
[----:B------:R-:W-:-:S09]  /*3750*/  SHF.R.U32.HI R45, RZ, 0x14, R45 ;  /* 0x00000014ff2d7819 */ /* 0x000fd2000001162d */
[----:B------:R-:W-:Y:S01]  /*3760*/  @!P0 IMAD.MOV.U32 R28, RZ, RZ, R27 ;  /* 0x000000ffff1c8224 */ /* 0x000fe200078e001b */
[----:B------:R-:W-:Y:S01]  /*3770*/  @!P0 LEA.HI R45, R27, 0xffffffca, RZ, 0xc ;  /* 0xffffffca1b2d8811 */ /* 0x000fe200078f60ff */
[----:B------:R-:W-:Y:S02]  /*3780*/  @!P0 IMAD.MOV.U32 R30, RZ, RZ, R26 ;  /* 0x000000ffff1e8224 */ /* 0x000fe400078e001a */
[----:B------:R-:W-:Y:S01]  /*3790*/  IMAD.MOV.U32 R27, RZ, RZ, 0x43300000 ;  /* 0x43300000ff1b7424 */ /* 0x000fe200078e00ff */
[----:B------:R-:W-:Y:S01]  /*37a0*/  LOP3.LUT R28, R28, 0x800fffff, RZ, 0xc0, !PT ;  /* 0x800fffff1c1c7812 */ /* 0x000fe200078ec0ff */
[----:B------:R-:W-:-:S03]  /*37b0*/  VIADD R26, R45, 0xfffffc01 ;  /* 0xfffffc012d1a7836 */ /* 0x000fc60000000000 */
[----:B------:R-:W-:Y:S01]  /*37c0*/  LOP3.LUT R31, R28, 0x3ff00000, RZ, 0xfc, !PT ;  /* 0x3ff000001c1f7812 */ /* 0x000fe200078efcff */
[----:B------:R-:W-:-:S03]  /*37d0*/  IMAD.MOV.U32 R28, RZ, RZ, RZ ;  /* 0x000000ffff1c7224 */ /* 0x000fc600078e00ff */
[----:B------:R-:W-:-:S13]  /*37e0*/  ISETP.GE.U32.AND P1, PT, R31, 0x3ff6a09f, PT ;  /* 0x3ff6a09f1f00780c */ /* 0x000fda0003f26070 */
[----:B------:R-:W-:Y:S02]  /*37f0*/  @P1 VIADD R29, R31, 0xfff00000 ;  /* 0xfff000001f1d1836 */ /* 0x000fe40000000000 */
[----:B------:R-:W-:Y:S02]  /*3800*/  @P1 VIADD R26, R45, 0xfffffc02 ;  /* 0xfffffc022d1a1836 */ /* 0x000fe40000000000 */
[----:B------:R-:W-:-:S03]  /*3810*/  @P1 IMAD.MOV.U32 R31, RZ, RZ, R29 ;  /* 0x000000ffff1f1224 */ /* 0x000fc600078e001d */
[----:B------:R-:W-:-:S03]  /*3820*/  LOP3.LUT R26, R26, 0x80000000, RZ, 0x3c, !PT ;  /* 0x800000001a1a7812 */ /* 0x000fc600078e3cff */
[C---:B------:R-:W-:Y:S02]  /*3830*/  DADD R36, R30.reuse, 1 ;  /* 0x3ff000001e247429 */ /* 0x040fe40000000000 */
[----:B------:R-:W-:-:S04]  /*3840*/  DADD R30, R30, -1 ;  /* 0xbff000001e1e7429 */ /* 0x000fc80000000000 */
[----:B------:R-:W0:Y:S02]  /*3850*/  MUFU.RCP64H R29, R37 ;  /* 0x00000025001d7308 */ /* 0x000e240000001800 */
[----:B0-----:R-:W-:-:S08]  /*3860*/  DFMA R34, -R36, R28, 1 ;  /* 0x3ff000002422742b */ /* 0x001fd0000000011c */
[----:B------:R-:W-:-:S08]  /*3870*/  DFMA R34, R34, R34, R34 ;  /* 0x000000222222722b */ /* 0x000fd00000000022 */
[----:B------:R-:W-:-:S08]  /*3880*/  DFMA R34, R28, R34, R28 ;  /* 0x000000221c22722b */ /* 0x000fd0000000001c */
[----:B------:R-:W-:-:S08]  /*3890*/  DMUL R28, R30, R34 ;  /* 0x000000221e1c7228 */ /* 0x000fd00000000000 */
[----:B------:R-:W-:-:S08]  /*38a0*/  DFMA R28, R30, R34, R28 ;  /* 0x000000221e1c722b */ /* 0x000fd0000000001c */
[----:B------:R-:W-:-:S08]  /*38b0*/  DMUL R40, R28, R28 ;  /* 0x0000001c1c287228 */ /* 0x000fd00000000000 */
[----:B------:R-:W-:Y:S01]  /*38c0*/  DFMA R32, R40, UR18, R32 ;  /* 0x0000001228207c2b */ /* 0x000fe20008000020 */
[----:B------:R-:W-:Y:S01]  /*38d0*/  UMOV UR18, 0x75488a3f ;  /* 0x75488a3f00127882 */ /* 0x000fe20000000000 */
[----:B------:R-:W-:-:S06]  /*38e0*/  UMOV UR19, 0x3ef3b20a ;  /* 0x3ef3b20a00137882 */ /* 0x000fcc0000000000 */
[----:B------:R-:W-:Y:S01]  /*38f0*/  DFMA R38, R40, R32, UR18 ;  /* 0x0000001228267e2b */ /* 0x000fe20008000020 */
[----:B------:R-:W-:Y:S01]  /*3900*/  UMOV UR18, 0xe4faecd5 ;  /* 0xe4faecd500127882 */ /* 0x000fe20000000000 */
[----:B------:R-:W-:Y:S01]  /*3910*/  UMOV UR19, 0x3f1745cd ;  /* 0x3f1745cd00137882 */ /* 0x000fe20000000000 */
[----:B------:R-:W-:-:S05]  /*3920*/  DADD R32, R30, -R28 ;  /* 0x000000001e207229 */ /* 0x000fca000000081c */
[----:B------:R-:W-:Y:S01]  /*3930*/  DFMA R38, R40, R38, UR18 ;  /* 0x0000001228267e2b */ /* 0x000fe20008000026 */
[----:B------:R-:W-:Y:S01]  /*3940*/  UMOV UR18, 0x258a578b ;  /* 0x258a578b00127882 */ /* 0x000fe20000000000 */
[----:B------:R-:W-:Y:S01]  /*3950*/  UMOV UR19, 0x3f3c71c7 ;  /* 0x3f3c71c700137882 */ /* 0x000fe20000000000 */
[----:B------:R-:W-:-:S05]  /*3960*/  DADD R32, R32, R32 ;  /* 0x0000000020207229 */ /* 0x000fca0000000020 */
[----:B------:R-:W-:Y:S01]  /*3970*/  DFMA R38, R40, R38, UR18 ;  /* 0x0000001228267e2b */ /* 0x000fe20008000026 */
[----:B------:R-:W-:Y:S01]  /*3980*/  UMOV UR18, 0x9242b910 ;  /* 0x9242b91000127882 */ /* 0x000fe20000000000 */
[----:B------:R-:W-:Y:S01]  /*3990*/  UMOV UR19, 0x3f624924 ;  /* 0x3f62492400137882 */ /* 0x000fe20000000000 */
[----:B------:R-:W-:-:S05]  /*39a0*/  DFMA R32, R30, -R28, R32 ;  /* 0x8000001c1e20722b */ /* 0x000fca0000000020 */
[----:B------:R-:W-:Y:S01]  /*39b0*/  DFMA R38, R40, R38, UR18 ;  /* 0x0000001228267e2b */ /* 0x000fe20008000026 */
[----:B------:R-:W-:Y:S01]  /*39c0*/  UMOV UR18, 0x99999dfb ;  /* 0x99999dfb00127882 */ /* 0x000fe20000000000 */
[----:B------:R-:W-:Y:S01]  /*39d0*/  UMOV UR19, 0x3f899999 ;  /* 0x3f89999900137882 */ /* 0x000fe20000000000 */
[----:B------:R-:W-:Y:S02]  /*39e0*/  DMUL R32, R34, R32 ;  /* 0x0000002022207228 */ /* 0x000fe40000000000 */
[----:B------:R-:W-:-:S03]  /*39f0*/  DMUL R34, R28, R28 ;  /* 0x0000001c1c227228 */ /* 0x000fc60000000000 */
[----:B------:R-:W-:Y:S01]  /*3a00*/  DFMA R38, R40, R38, UR18 ;  /* 0x0000001228267e2b */ /* 0x000fe20008000026 */
[----:B------:R-:W-:Y:S01]  /*3a10*/  UMOV UR18, 0x55555555 ;  /* 0x5555555500127882 */ /* 0x000fe20000000000 */
[----:B------:R-:W-:-:S03]  /*3a20*/  UMOV UR19, 0x3fb55555 ;  /* 0x3fb5555500137882 */ /* 0x000fc60000000000 */
[----:B------:R-:W-:-:S03]  /*3a30*/  DMUL R42, R28, R34 ;  /* 0x000000221c2a7228 */ /* 0x000fc60000000000 */
[----:B------:R-:W-:-:S08]  /*3a40*/  DFMA R30, R40, R38, UR18 ;  /* 0x00000012281e7e2b */ /* 0x000fd00008000026 */
[----:B------:R-:W-:Y:S01]  /*3a50*/  DADD R36, -R30, UR18 ;  /* 0x000000121e247e29 */ /* 0x000fe20008000100 */
[----:B------:R-:W-:Y:S01]  /*3a60*/  UMOV UR18, 0xb9e7b0 ;  /* 0x00b9e7b000127882 */ /* 0x000fe20000000000 */
[----:B------:R-:W-:-:S06]  /*3a70*/  UMOV UR19, 0x3c46a4cb ;  /* 0x3c46a4cb00137882 */ /* 0x000fcc0000000000 */
[----:B------:R-:W-:Y:S02]  /*3a80*/  DFMA R36, R40, R38, R36 ;  /* 0x000000262824722b */ /* 0x000fe40000000024 */
[----:B------:R-:W-:Y:S01]  /*3a90*/  DFMA R38, R28, R28, -R34 ;  /* 0x0000001c1c26722b */ /* 0x000fe20000000822 */
[----:B------:R-:W-:Y:S01]  /*3aa0*/  VIADD R41, R33, 0x100000 ;  /* 0x0010000021297836 */ /* 0x000fe20000000000 */
[----:B------:R-:W-:-:S06]  /*3ab0*/  MOV R40, R32 ;  /* 0x0000002000287202 */ /* 0x000fcc0000000f00 */
[----:B------:R-:W-:Y:S02]  /*3ac0*/  DFMA R38, R28, R40, R38 ;  /* 0x000000281c26722b */ /* 0x000fe40000000026 */
[----:B------:R-:W-:Y:S01]  /*3ad0*/  DADD R40, R36, -UR18 ;  /* 0x8000001224287e29 */ /* 0x000fe20008000000 */
[----:B------:R-:W-:Y:S01]  /*3ae0*/  UMOV UR18, 0x80000000 ;  /* 0x8000000000127882 */ /* 0x000fe20000000000 */
[----:B------:R-:W-:Y:S01]  /*3af0*/  DFMA R36, R28, R34, -R42 ;  /* 0x000000221c24722b */ /* 0x000fe2000000082a */
[----:B------:R-:W-:Y:S02]  /*3b00*/  UMOV UR19, 0x43300000 ;  /* 0x4330000000137882 */ /* 0x000fe40000000000 */
[----:B------:R-:W-:Y:S01]  /*3b10*/  DADD R26, R26, -UR18 ;  /* 0x800000121a1a7e29 */ /* 0x000fe20008000000 */
[----:B------:R-:W-:Y:S01]  /*3b20*/  UMOV UR18, 0xfefa39ef ;  /* 0xfefa39ef00127882 */ /* 0x000fe20000000000 */
[----:B------:R-:W-:-:S03]  /*3b30*/  UMOV UR19, 0x3fe62e42 ;  /* 0x3fe62e4200137882 */ /* 0x000fc60000000000 */
[----:B------:R-:W-:Y:S02]  /*3b40*/  DFMA R36, R32, R34, R36 ;  /* 0x000000222024722b */ /* 0x000fe40000000024 */
[----:B------:R-:W-:-:S06]  /*3b50*/  DADD R34, R30, R40 ;  /* 0x000000001e227229 */ /* 0x000fcc0000000028 */
[----:B------:R-:W-:Y:S02]  /*3b60*/  DFMA R36, R28, R38, R36 ;  /* 0x000000261c24722b */ /* 0x000fe40000000024 */
[----:B------:R-:W-:Y:S02]  /*3b70*/  DADD R38, R30, -R34 ;  /* 0x000000001e267229 */ /* 0x000fe40000000822 */
[----:B------:R-:W-:-:S06]  /*3b80*/  DMUL R30, R34, R42 ;  /* 0x0000002a221e7228 */ /* 0x000fcc0000000000 */
[----:B------:R-:W-:Y:S02]  /*3b90*/  DADD R40, R40, R38 ;  /* 0x0000000028287229 */ /* 0x000fe40000000026 */
[----:B------:R-:W-:-:S08]  /*3ba0*/  DFMA R38, R34, R42, -R30 ;  /* 0x0000002a2226722b */ /* 0x000fd0000000081e */
[----:B------:R-:W-:-:S08]  /*3bb0*/  DFMA R36, R34, R36, R38 ;  /* 0x000000242224722b */ /* 0x000fd00000000026 */
[----:B------:R-:W-:-:S08]  /*3bc0*/  DFMA R40, R40, R42, R36 ;  /* 0x0000002a2828722b */ /* 0x000fd00000000024 */
[----:B------:R-:W-:-:S08]  /*3bd0*/  DADD R36, R30, R40 ;  /* 0x000000001e247229 */ /* 0x000fd00000000028 */
[--C-:B------:R-:W-:Y:S02]  /*3be0*/  DADD R34, R28, R36.reuse ;  /* 0x000000001c227229 */ /* 0x100fe40000000024 */
[----:B------:R-:W-:-:S06]  /*3bf0*/  DADD R30, R30, -R36 ;  /* 0x000000001e1e7229 */ /* 0x000fcc0000000824 */
[----:B------:R-:W-:Y:S02]  /*3c00*/  DADD R28, R28, -R34 ;  /* 0x000000001c1c7229 */ /* 0x000fe40000000822 */
[----:B------:R-:W-:-:S06]  /*3c10*/  DADD R30, R40, R30 ;  /* 0x00000000281e7229 */ /* 0x000fcc000000001e */
[----:B------:R-:W-:-:S08]  /*3c20*/  DADD R28, R36, R28 ;  /* 0x00000000241c7229 */ /* 0x000fd0000000001c */
[----:B------:R-:W-:-:S08]  /*3c30*/  DADD R28, R30, R28 ;  /* 0x000000001e1c7229 */ /* 0x000fd0000000001c */
[----:B------:R-:W-:-:S08]  /*3c40*/  DADD R32, R32, R28 ;  /* 0x0000000020207229 */ /* 0x000fd0000000001c */
[----:B------:R-:W-:-:S08]  /*3c50*/  DADD R28, R34, R32 ;  /* 0x00000000221c7229 */ /* 0x000fd00000000020 */
[--C-:B------:R-:W-:Y:S02]  /*3c60*/  DFMA R30, R26, UR18, R28.reuse ;  /* 0x000000121a1e7c2b */ /* 0x100fe4000800001c */
[----:B------:R-:W-:-:S06]  /*3c70*/  DADD R36, R34, -R28 ;  /* 0x0000000022247229 */ /* 0x000fcc000000081c */
[----:B------:R-:W-:Y:S02]  /*3c80*/  DFMA R34, R26, -UR18, R30 ;  /* 0x800000121a227c2b */ /* 0x000fe4000800001e */
[----:B------:R-:W-:-:S06]  /*3c90*/  DADD R36, R32, R36 ;  /* 0x0000000020247229 */ /* 0x000fcc0000000024 */
[----:B------:R-:W-:-:S08]  /*3ca0*/  DADD R34, -R28, R34 ;  /* 0x000000001c227229 */ /* 0x000fd00000000122 */
[----:B------:R-:W-:-:S08]  /*3cb0*/  DADD R28, R36, -R34 ;  /* 0x00000000241c7229 */ /* 0x000fd00000000822 */
[----:B------:R-:W-:-:S08]  /*3cc0*/  DFMA R28, R26, UR20, R28 ;  /* 0x000000141a1c7c2b */ /* 0x000fd0000800001c */
[----:B------:R-:W-:-:S08]  /*3cd0*/  DADD R26, R30, R28 ;  /* 0x000000001e1a7229 */ /* 0x000fd0000000001c */
[----:B------:R-:W-:Y:S02]  /*3ce0*/  DADD R30, R30, -R26 ;  /* 0x000000001e1e7229 */ /* 0x000fe4000000081a */
[----:B------:R-:W-:-:S06]  /*3cf0*/  DMUL R34, R26, 2 ;  /* 0x400000001a227828 */ /* 0x000fcc0000000000 */
[----:B------:R-:W-:Y:S02]  /*3d00*/  DADD R30, R28, R30 ;  /* 0x000000001c1e7229 */ /* 0x000fe4000000001e */
[----:B------:R-:W-:Y:S01]  /*3d10*/  DFMA R26, R26, 2, -R34 ;  /* 0x400000001a1a782b */ /* 0x000fe20000000822 */
[----:B------:R-:W-:Y:S02]  /*3d20*/  IMAD.MOV.U32 R28, RZ, RZ, 0x652b82fe ;  /* 0x652b82feff1c7424 */ /* 0x000fe400078e00ff */
[----:B------:R-:W-:-:S05]  /*3d30*/  IMAD.MOV.U32 R29, RZ, RZ, 0x3ff71547 ;  /* 0x3ff71547ff1d7424 */ /* 0x000fca00078e00ff */
[----:B------:R-:W-:-:S08]  /*3d40*/  DFMA R26, R30, 2, R26 ;  /* 0x400000001e1a782b */ /* 0x000fd0000000001a */
[----:B------:R-:W-:-:S08]  /*3d50*/  DADD R32, R34, R26 ;  /* 0x0000000022207229 */ /* 0x000fd0000000001a */
[----:B------:R-:W-:Y:S02]  /*3d60*/  DFMA R28, R32, R28, 6.75539944105574400000e+15 ;  /* 0x43380000201c742b */ /* 0x000fe4000000001c */
[----:B------:R-:W-:Y:S01]  /*3d70*/  FSETP.GEU.AND P0, PT, |R33|, 4.1917929649353027344, PT ;  /* 0x4086232b2100780b */ /* 0x000fe20003f0e200 */
[----:B------:R-:W-:-:S05]  /*3d80*/  DADD R34, R34, -R32 ;  /* 0x0000000022227229 */ /* 0x000fca0000000820 */
[----:B------:R-:W-:-:S03]  /*3d90*/  DADD R30, R28, -6.75539944105574400000e+15 ;  /* 0xc33800001c1e7429 */ /* 0x000fc60000000000 */
[----:B------:R-:W-:-:S05]  /*3da0*/  DADD R26, R26, R34 ;  /* 0x000000001a1a7229 */ /* 0x000fca0000000022 */
[----:B------:R-:W-:Y:S01]  /*3db0*/  DFMA R36, R30, -UR18, R32 ;  /* 0x800000121e247c2b */ /* 0x000fe20008000020 */
[----:B------:R-:W-:Y:S01]  /*3dc0*/  UMOV UR18, 0x3b39803f ;  /* 0x3b39803f00127882 */ /* 0x000fe20000000000 */
[----:B------:R-:W-:-:S06]  /*3dd0*/  UMOV UR19, 0x3c7abc9e ;  /* 0x3c7abc9e00137882 */ /* 0x000fcc0000000000 */
[----:B------:R-:W-:Y:S01]  /*3de0*/  DFMA R36, R30, -UR18, R36 ;  /* 0x800000121e247c2b */ /* 0x000fe20008000024 */
[----:B------:R-:W-:Y:S01]  /*3df0*/  UMOV UR18, 0x69ce2bdf ;  /* 0x69ce2bdf00127882 */ /* 0x000fe20000000000 */
[----:B------:R-:W-:Y:S01]  /*3e00*/  IMAD.MOV.U32 R30, RZ, RZ, -0x35dec16 ;  /* 0xfca213eaff1e7424 */ /* 0x000fe200078e00ff */
[----:B------:R-:W-:Y:S01]  /*3e10*/  UMOV UR19, 0x3e5ade15 ;  /* 0x3e5ade1500137882 */ /* 0x000fe20000000000 */
[----:B------:R-:W-:-:S06]  /*3e20*/  IMAD.MOV.U32 R31, RZ, RZ, 0x3e928af3 ;  /* 0x3e928af3ff1f7424 */ /* 0x000fcc00078e00ff */
[----:B------:R-:W-:Y:S01]  /*3e30*/  DFMA R30, R36, UR18, R30 ;  /* 0x00000012241e7c2b */ /* 0x000fe2000800001e */
[----:B------:R-:W-:Y:S01]  /*3e40*/  UMOV UR18, 0x62401315 ;  /* 0x6240131500127882 */ /* 0x000fe20000000000 */
[----:B------:R-:W-:-:S06]  /*3e50*/  UMOV UR19, 0x3ec71dee ;  /* 0x3ec71dee00137882 */ /* 0x000fcc0000000000 */
[----:B------:R-:W-:Y:S01]  /*3e60*/  DFMA R30, R36, R30, UR18 ;  /* 0x00000012241e7e2b */ /* 0x000fe2000800001e */
        /* <DEDUP_REMOVED lines=20> */
[----:B------:R-:W-:-:S08]  /*3fb0*/  DFMA R30, R36, R30, UR18 ;  /* 0x00000012241e7e2b */ /* 0x000fd0000800001e */
[----:B------:R-:W-:-:S08]  /*3fc0*/  DFMA R30, R36, R30, 1 ;  /* 0x3ff00000241e742b */ /* 0x000fd0000000001e */
[----:B------:R-:W-:-:S10]  /*3fd0*/  DFMA R30, R36, R30, 1 ;  /* 0x3ff00000241e742b */ /* 0x000fd4000000001e */
[----:B------:R-:W-:Y:S02]  /*3fe0*/  IMAD R35, R28, 0x100000, R31 ;  /* 0x001000001c237824 */ /* 0x000fe400078e021f */
[----:B------:R-:W-:Y:S01]  /*3ff0*/  IMAD.MOV.U32 R34, RZ, RZ, R30 ;  /* 0x000000ffff227224 */ /* 0x000fe200078e001e */
[----:B------:R-:W-:Y:S06]  /*4000*/  @!P0 BRA `(.L_x_43) ;  /* 0x0000000000308947 */ /* 0x000fec0003800000 */
[----:B------:R-:W-:Y:S01]  /*4010*/  FSETP.GEU.AND P1, PT, |R33|, 4.2275390625, PT ;  /* 0x408748002100780b */ /* 0x000fe20003f2e200 */
[C---:B------:R-:W-:Y:S02]  /*4020*/  DADD R34, R32.reuse, +INF ;  /* 0x7ff0000020227429 */ /* 0x040fe40000000000 */
[----:B------:R-:W-:-:S08]  /*4030*/  DSETP.GEU.AND P0, PT, R32, RZ, PT ;  /* 0x000000ff2000722a */ /* 0x000fd00003f0e000 */
[----:B------:R-:W-:Y:S02]  /*4040*/  FSEL R34, R34, RZ, P0 ;  /* 0x000000ff22227208 */ /* 0x000fe40000000000 */
[----:B------:R-:W-:Y:S02]  /*4050*/  @!P1 LEA.HI R29, R28, R28, RZ, 0x1 ;  /* 0x0000001c1c1d9211 */ /* 0x000fe400078f08ff */
[----:B------:R-:W-:Y:S02]  /*4060*/  FSEL R35, R35, RZ, P0 ;  /* 0x000000ff23237208 */ /* 0x000fe40000000000 */
[----:B------:R-:W-:-:S05]  /*4070*/  @!P1 SHF.R.S32.HI R29, RZ, 0x1, R29 ;  /* 0x00000001ff1d9819 */ /* 0x000fca000001141d */
[----:B------:R-:W-:Y:S02]  /*4080*/  @!P1 IMAD.IADD R28, R28, 0x1, -R29 ;  /* 0x000000011c1c9824 */ /* 0x000fe400078e0a1d */
[----:B------:R-:W-:-:S03]  /*4090*/  @!P1 IMAD R31, R29, 0x100000, R31 ;  /* 0x001000001d1f9824 */ /* 0x000fc600078e021f */
[----:B------:R-:W-:Y:S01]  /*40a0*/  @!P1 LEA R29, R28, 0x3ff00000, 0x14 ;  /* 0x3ff000001c1d9811 */ /* 0x000fe200078ea0ff */
[----:B------:R-:W-:-:S06]  /*40b0*/  @!P1 IMAD.MOV.U32 R28, RZ, RZ, RZ ;  /* 0x000000ffff1c9224 */ /* 0x000fcc00078e00ff */
[----:B------:R-:W-:-:S11]  /*40c0*/  @!P1 DMUL R34, R30, R28 ;  /* 0x0000001c1e229228 */ /* 0x000fd60000000000 */
.L_x_43:
[----:B------:R-:W-:Y:S02]  /*40d0*/  DFMA R26, R26, R34, R34 ;  /* 0x000000221a1a722b */ /* 0x000fe40000000022 */
[----:B------:R-:W-:-:S08]  /*40e0*/  DSETP.NEU.AND P0, PT, |R34|, +INF , PT ;  /* 0x7ff000002200742a */ /* 0x000fd00003f0d200 */
[----:B------:R-:W-:Y:S01]  /*40f0*/  FSEL R30, R34, R26, !P0 ;  /* 0x0000001a221e7208 */ /* 0x000fe20004000000 */
[----:B------:R-:W-:Y:S01]  /*4100*/  IMAD.MOV.U32 R26, RZ, RZ, R0 ;  /* 0x000000ffff1a7224 */ /* 0x000fe200078e0000 */
[----:B------:R-:W-:Y:S01]  /*4110*/  FSEL R31, R35, R27, !P0 ;  /* 0x0000001b231f7208 */ /* 0x000fe20004000000 */
[----:B------:R-:W-:-:S04]  /*4120*/  IMAD.MOV.U32 R27, RZ, RZ, 0x0 ;  /* 0x00000000ff1b7424 */ /* 0x000fc800078e00ff */
[----:B------:R-:W-:Y:S05]  /*4130*/  RET.REL.NODEC R26 `(_Z41projectPointToPolygonMinSegKernel_unsplitiP7double2PKdS2_ii) ;  /* 0xffffffbc1ab07950 */ /* 0x000fea0003c3ffff */
.L_x_44:
[----:B------:R-:W-:-:S00]  /*4140*/  BRA `(.L_x_44) ;  /* 0xfffffffc00fc7947 */ /* 0x000fc0000383ffff */
[----:B------:R-:W-:-:S00]  /*4150*/  NOP ;  /* 0x0000000000007918 */ /* 0x000fc00000000000 */
        /* <DEDUP_REMOVED lines=10> */
.L_x_256:


//--------------------- .text._Z33projectPointToPolygonMinSegKerneliP7double2S0_PKdS2_ii --------------------------
	.section	.text._Z33projectPointToPolygonMinSegKerneliP7double2S0_PKdS2_ii,"ax",@progbits
	.align	128
        .global         _Z33projectPointToPolygonMinSegKerneliP7double2S0_PKdS2_ii
        .type           _Z33projectPointToPolygonMinSegKerneliP7double2S0_PKdS2_ii,@function
        .size           _Z33projectPointToPolygonMinSegKerneliP7double2S0_PKdS2_ii,(.L_x_259 - _Z33projectPointToPolygonMinSegKerneliP7double2S0_PKdS2_ii)
        .other          _Z33projectPointToPolygonMinSegKerneliP7double2S0_PKdS2_ii,@"STO_CUDA_ENTRY STV_DEFAULT"
_Z33projectPointToPolygonMinSegKerneliP7double2S0_PKdS2_ii:
.text._Z33projectPointToPolygonMinSegKerneliP7double2S0_PKdS2_ii:
[----:B------:R-:W0:Y:S01]  /*0000*/  LDC R1, c[0x0][0x37c] ;  /* 0x0000df00ff017b82 */ /* 0x000e220000000800 */
[----:B------:R-:W1:Y:S07]  /*0010*/  S2R R0, SR_TID.X ;  /* 0x0000000000007919 */ /* 0x000e6e0000002100 */
[----:B------:R-:W1:Y:S01]  /*0020*/  S2UR UR4, SR_CTAID.X ;  /* 0x00000000000479c3 */ /* 0x000e620000002500 */
[----:B------:R-:W2:Y:S01]  /*0030*/  LDCU UR5, c[0x0][0x380] ;  /* 0x00007000ff0577ac */ /* 0x000ea20008000800 */
[----:B0-----:R-:W-:-:S05]  /*0040*/  VIADD R1, R1, 0xffffffb8 ;  /* 0xffffffb801017836 */ /* 0x001fca0000000000 */
[----:B------:R-:W-:Y:S01]  /*0050*/  R2UR UR14, R1 ;  /* 0x00000000010e72ca */ /* 0x000fe200000e0000 */
[----:B------:R-:W1:Y:S02]  /*0060*/  LDC R3, c[0x0][0x360] ;  /* 0x0000d800ff037b82 */ /* 0x000e640000000800 */
[----:B-1----:R-:W-:Y:S01]  /*0070*/  IMAD R3, R3, UR4, R0 ;  /* 0x0000000403037c24 */ /* 0x002fe2000f8e0200 */
[----:B------:R-:W-:-:S04]  /*0080*/  R2UR UR4, R1 ;  /* 0x00000000010472ca */ /* 0x000fc800000e0000 */
[----:B--2---:R-:W-:-:S13]  /*0090*/  ISETP.GE.AND P0, PT, R3, UR5, PT ;  /* 0x0000000503007c0c */ /* 0x004fda000bf06270 */
[----:B------:R-:W-:Y:S05]  /*00a0*/  @P0 EXIT ;  /* 0x000000000000094d */ /* 0x000fea0003800000 */
[----:B------:R-:W0:Y:S01]  /*00b0*/  LDC.64 R20, c[0x0][0x390] ;  /* 0x0000e400ff147b82 */ /* 0x000e220000000a00 */
[----:B------:R-:W1:Y:S07]  /*00c0*/  LDCU.64 UR16, c[0x0][0x358] ;  /* 0x00006b00ff1077ac */ /* 0x000e6e0008000a00 */
[----:B------:R-:W2:Y:S01]  /*00d0*/  LDC.64 R16, c[0x0][0x388] ;  /* 0x0000e200ff107b82 */ /* 0x000ea20000000a00 */
[----:B0-----:R-:W-:-:S06]  /*00e0*/  IMAD.WIDE R20, R3, 0x10, R20 ;  /* 0x0000001003147825 */ /* 0x001fcc00078e0214 */
[----:B-1----:R-:W3:Y:S01]  /*00f0*/  LDG.E.128 R20, desc[UR16][R20.64] ;  /* 0x0000001014147981 */ /* 0x002ee2000c1e1d00 */
[----:B--2---:R-:W-:-:S06]  /*0100*/  IMAD.WIDE R16, R3, 0x10, R16 ;  /* 0x0000001003107825 */ /* 0x004fcc00078e0210 */
[----:B------:R-:W5:Y:S01]  /*0110*/  LDG.E.128 R16, desc[UR16][R16.64] ;  /* 0x0000001010107981 */ /* 0x000f62000c1e1d00 */
[----:B------:R-:W-:Y:S01]  /*0120*/  BSSY.RECONVERGENT B0, `(.L_x_45) ;  /* 0x0000004000007945 */ /* 0x000fe20003800200 */
[----:B------:R-:W-:Y:S01]  /*0130*/  MOV R0, 0x160 ;  /* 0x0000016000007802 */ /* 0x000fe20000000f00 */
[----:B---3--:R-:W-:-:S11]  /*0140*/  DADD R44, -RZ, |R20| ;  /* 0x00000000ff2c7229 */ /* 0x008fd60000000514 */
[----:B-----5:R-:W-:Y:S05]  /*0150*/  CALL.REL.NOINC `($_Z33projectPointToPolygonMinSegKerneliP7double2S0_PKdS2_ii$__internal_accurate_pow) ;  /* 0x0000003400607944 */ /* 0x020fea0003c00000 */
[----:B------:R-:W-:Y:S05]  /*0160*/  BSYNC.RECONVERGENT B0 ;  /* 0x0000000000007941 */ /* 0x000fea0003800200 */
.L_x_45:
        /* <DEDUP_REMOVED lines=16> */
.L_x_47:
[----:B------:R-:W-:Y:S05]  /*0270*/  BSYNC.RECONVERGENT B0 ;  /* 0x0000000000007941 */ /* 0x000fea0003800200 */
.L_x_46:
[----:B------:R-:W-:Y:S01]  /*0280*/  BSSY.RECONVERGENT B0, `(.L_x_48) ;  /* 0x0000003000007945 */ /* 0x000fe20003800200 */
[----:B------:R-:W-:-:S07]  /*0290*/  MOV R0, 0x2b0 ;  /* 0x000002b000007802 */ /* 0x000fce0000000f00 */
[----:B------:R-:W-:Y:S05]  /*02a0*/  CALL.REL.NOINC `($_Z33projectPointToPolygonMinSegKerneliP7double2S0_PKdS2_ii$__internal_accurate_pow) ;  /* 0x00000034000c7944 */ /* 0x000fea0003c00000 */
[----:B------:R-:W-:Y:S05]  /*02b0*/  BSYNC.RECONVERGENT B0 ;  /* 0x0000000000007941 */ /* 0x000fea0003800200 */
.L_x_48:
        /* <DEDUP_REMOVED lines=17> */
.L_x_50:
[----:B------:R-:W-:Y:S05]  /*03d0*/  BSYNC.RECONVERGENT B0 ;  /* 0x0000000000007941 */ /* 0x000fea0003800200 */
.L_x_49:
        /* <DEDUP_REMOVED lines=21> */
[----:B------:R-:W-:Y:S05]  /*0530*/  CALL.REL.NOINC `($__internal_3_$__cuda_sm20_dsqrt_rn_f64_mediumpath_v1) ;  /* 0x0000002c00ac7944 */ /* 0x000fea0003c00000 */
[----:B------:R-:W-:Y:S02]  /*0540*/  IMAD.MOV.U32 R2, RZ, RZ, R4 ;  /* 0x000000ffff027224 */ /* 0x000fe400078e0004 */
[----:B------:R-:W-:-:S07]  /*0550*/  IMAD.MOV.U32 R3, RZ, RZ, R5 ;  /* 0x000000ffff037224 */ /* 0x000fce00078e0005 */
.L_x_52:
[----:B------:R-:W-:Y:S05]  /*0560*/  BSYNC.RECONVERGENT B0 ;  /* 0x0000000000007941 */ /* 0x000fea0003800200 */
.L_x_51:
        /* <DEDUP_REMOVED lines=9> */
[----:B------:R-:W1:Y:S01]  /*0600*/  LDCU.64 UR10, c[0x0][0x398] ;  /* 0x00007300ff0a77ac */ /* 0x000e620008000a00 */
[----:B------:R-:W2:Y:S01]  /*0610*/  LDCU.64 UR12, c[0x0][0x3a0] ;  /* 0x00007400ff0c77ac */ /* 0x000ea20008000a00 */
[----:B0-----:R-:W-:-:S09]  /*0620*/  UIADD3 UR6, UPT, UPT, -UR6, URZ, URZ ;  /* 0x000000ff06067290 */ /* 0x001fd2000fffe1ff */
[----:B------:R-:W0:Y:S01]  /*0630*/  I2F.F64 R4, UR6 ;  /* 0x0000000600047d12 */ /* 0x000e220008201c00 */
[----:B-12---:R-:W-:Y:S05]  /*0640*/  BRA.U !UP1, `(.L_x_53) ;  /* 0x0000000509bc7547 */ /* 0x006fea000b800000 */
        /* <DEDUP_REMOVED lines=20> */
.L_x_54:
        /* <DEDUP_REMOVED lines=91> */
.L_x_53:
        /* <DEDUP_REMOVED lines=56> */
.L_x_56:
        /* <DEDUP_REMOVED lines=37> */
.L_x_57:
        /* <DEDUP_REMOVED lines=17> */
.L_x_55:
[----:B------:R-:W-:-:S13]  /*1420*/  LOP3.LUT P0, RZ, R44, 0xff, RZ, 0xc0, !PT ;  /* 0x000000ff2cff7812 */ /* 0x000fda000780c0ff */
[----:B------:R-:W-:Y:S05]  /*1430*/  @P0 EXIT ;  /* 0x000000000000094d */ /* 0x000fea0003800000 */
[----:B0-----:R-:W0:Y:S08]  /*1440*/  LDC.64 R4, c[0x0][0x398] ;  /* 0x0000e600ff047b82 */ /* 0x001e300000000a00 */
[----:B------:R-:W1:Y:S01]  /*1450*/  LDC.64 R6, c[0x0][0x3a0] ;  /* 0x0000e800ff067b82 */ /* 0x000e620000000a00 */
[----:B0-----:R-:W5:Y:S04]  /*1460*/  LDG.E.64 R4, desc[UR16][R4.64] ;  /* 0x0000001004047981 */ /* 0x001f68000c1e1b00 */
[----:B-1----:R-:W5:Y:S01]  /*1470*/  LDG.E.64 R6, desc[UR16][R6.64] ;  /* 0x0000001006067981 */ /* 0x002f62000c1e1b00 */
[----:B------:R-:W-:-:S02]  /*1480*/  UIADD3 UR9, UP0, UPT, UR10, 0x8, URZ ;  /* 0x000000080a097890 */ /* 0x000fc4000ff1e0ff */
[----:B------:R-:W-:Y:S02]  /*1490*/  UIADD3 UR7, UP1, UPT, UR12, 0x8, URZ ;  /* 0x000000080c077890 */ /* 0x000fe4000ff3e0ff */
[----:B------:R-:W-:Y:S02]  /*14a0*/  UIADD3.X UR10, UPT, UPT, URZ, UR11, URZ, UP0, !UPT ;  /* 0x0000000bff0a7290 */ /* 0x000fe400087fe4ff */
[----:B------:R-:W-:Y:S01]  /*14b0*/  UIADD3 UR11, UPT, UPT, UR14, 0x30, URZ ;  /* 0x000000300e0b7890 */ /* 0x000fe2000fffe0ff */
[----:B------:R-:W-:Y:S01]  /*14c0*/  UMOV UR6, UR4 ;  /* 0x0000000400067c82 */ /* 0x000fe20008000000 */
[----:B------:R-:W-:Y:S02]  /*14d0*/  UIADD3.X UR8, UPT, UPT, URZ, UR13, URZ, UP1, !UPT ;  /* 0x0000000dff087290 */ /* 0x000fe40008ffe4ff */
[----:B------:R-:W-:Y:S02]  /*14e0*/  UIADD3 UR12, UPT, UPT, UR14, 0x18, URZ ;  /* 0x000000180e0c7890 */ /* 0x000fe4000fffe0ff */
[----:B------:R-:W-:Y:S01]  /*14f0*/  UIADD3 UR5, UPT, UPT, -UR5, URZ, URZ ;  /* 0x000000ff05057290 */ /* 0x000fe2000fffe1ff */
[----:B------:R-:W-:-:S11]  /*1500*/  UMOV UR4, UR11 ;  /* 0x0000000b00047c82 */ /* 0x000fd60008000000 */
.L_x_70:
        /* <DEDUP_REMOVED lines=16> */
[----:B-----5:R-:W-:Y:S05]  /*1610*/  CALL.REL.NOINC `($_Z33projectPointToPolygonMinSegKerneliP7double2S0_PKdS2_ii$__internal_accurate_pow) ;  /* 0x0000002000307944 */ /* 0x020fea0003c00000 */
[----:B------:R-:W-:Y:S05]  /*1620*/  BSYNC.RECONVERGENT B0 ;  /* 0x0000000000007941 */ /* 0x000fea0003800200 */
.L_x_58:
        /* <DEDUP_REMOVED lines=15> */
.L_x_59:
[----:B------:R-:W-:Y:S01]  /*1720*/  BSSY.RECONVERGENT B0, `(.L_x_60) ;  /* 0x0000003000007945 */ /* 0x000fe20003800200 */
[----:B------:R-:W-:-:S07]  /*1730*/  MOV R0, 0x1750 ;  /* 0x0000175000007802 */ /* 0x000fce0000000f00 */
[----:B------:R-:W-:Y:S05]  /*1740*/  CALL.REL.NOINC `($_Z33projectPointToPolygonMinSegKerneliP7double2S0_PKdS2_ii$__internal_accurate_pow) ;  /* 0x0000001c00e47944 */ /* 0x000fea0003c00000 */
[----:B------:R-:W-:Y:S05]  /*1750*/  BSYNC.RECONVERGENT B0 ;  /* 0x0000000000007941 */ /* 0x000fea0003800200 */
.L_x_60:
        /* <DEDUP_REMOVED lines=19> */
.L_x_61:
        /* <DEDUP_REMOVED lines=27> */
[----:B------:R-:W-:Y:S05]  /*1a40*/  CALL.REL.NOINC `($__internal_2_$__cuda_sm20_div_rn_f64_full) ;  /* 0x0000001000fc7944 */ /* 0x000fea0003c00000 */
[----:B------:R-:W-:Y:S02]  /*1a50*/  IMAD.MOV.U32 R10, RZ, RZ, R32 ;  /* 0x000000ffff0a7224 */ /* 0x000fe400078e0020 */
[----:B------:R-:W-:-:S07]  /*1a60*/  IMAD.MOV.U32 R11, RZ, RZ, R33 ;  /* 0x000000ffff0b7224 */ /* 0x000fce00078e0021 */
.L_x_63:
[----:B------:R-:W-:Y:S05]  /*1a70*/  BSYNC.RECONVERGENT B0 ;  /* 0x0000000000007941 */ /* 0x000fea0003800200 */
.L_x_62:
        /* <DEDUP_REMOVED lines=24> */
[----:B0-----:R-:W-:Y:S05]  /*1c00*/  CALL.REL.NOINC `($_Z33projectPointToPolygonMinSegKerneliP7double2S0_PKdS2_ii$__internal_accurate_pow) ;  /* 0x0000001800b47944 */ /* 0x001fea0003c00000 */
[----:B------:R-:W-:Y:S05]  /*1c10*/  BSYNC.RECONVERGENT B0 ;  /* 0x0000000000007941 */ /* 0x000fea0003800200 */
.L_x_64:
        /* <DEDUP_REMOVED lines=17> */
.L_x_66:
[----:B------:R-:W-:Y:S05]  /*1d30*/  BSYNC.RECONVERGENT B0 ;  /* 0x0000000000007941 */ /* 0x000fea0003800200 */
.L_x_65:
[----:B------:R-:W-:Y:S01]  /*1d40*/  BSSY.RECONVERGENT B0, `(.L_x_67) ;  /* 0x0000005000007945 */ /* 0x000fe20003800200 */
[----:B------:R-:W-:Y:S02]  /*1d50*/  FSEL R10, R30, RZ, P2 ;  /* 0x000000ff1e0a7208 */ /* 0x000fe40001000000 */
[----:B------:R-:W-:Y:S02]  /*1d60*/  FSEL R11, R31, 1.875, P2 ;  /* 0x3ff000001f0b7808 */ /* 0x000fe40001000000 */
[----:B------:R-:W-:-:S07]  /*1d70*/  MOV R0, 0x1d90 ;  /* 0x00001d9000007802 */ /* 0x000fce0000000f00 */
[----:B------:R-:W-:Y:S05]  /*1d80*/  CALL.REL.NOINC `($_Z33projectPointToPolygonMinSegKerneliP7double2S0_PKdS2_ii$__internal_accurate_pow) ;  /* 0x0000001800547944 */ /* 0x000fea0003c00000 */
[----:B------:R-:W-:Y:S05]  /*1d90*/  BSYNC.RECONVERGENT B0 ;  /* 0x0000000000007941 */ /* 0x000fea0003800200 */
.L_x_67:
        /* <DEDUP_REMOVED lines=14> */
.L_x_69:
[----:B------:R-:W-:Y:S05]  /*1e80*/  BSYNC.RECONVERGENT B0 ;  /* 0x0000000000007941 */ /* 0x000fea0003800200 */
.L_x_68:
        /* <DEDUP_REMOVED lines=31> */
.L_x_73:
        /* <DEDUP_REMOVED lines=87> */
.L_x_72:
        /* <DEDUP_REMOVED lines=50> */
.L_x_74:
        /* <DEDUP_REMOVED lines=29> */
.L_x_75:
[----:B------:R-:W-:Y:S05]  /*2ae0*/  BRA.U !UP1, `(.L_x_71) ;  /* 0x0000000109347547 */ /* 0x000fea000b800000 */
[----:B------:R-:W-:Y:S02]  /*2af0*/  UIMAD UR6, UR4, 0x8, UR11 ;  /* 0x00000008040678a4 */ /* 0x000fe4000f8e020b */
[----:B------:R-:W-:-:S12]  /*2b00*/  UIADD3 UR5, UPT, UPT, -UR5, URZ, URZ ;  /* 0x000000ff05057290 */ /* 0x000fd8000fffe1ff */
.L_x_76:
        /* <DEDUP_REMOVED lines=11> */
.L_x_71:
        /* <DEDUP_REMOVED lines=23> */
[----:B-----5:R-:W-:Y:S05]  /*2d30*/  CALL.REL.NOINC `($__internal_2_$__cuda_sm20_div_rn_f64_full) ;  /* 0x0000000000407944 */ /* 0x020fea0003c00000 */
[----:B------:R-:W-:Y:S02]  /*2d40*/  IMAD.MOV.U32 R4, RZ, RZ, R32 ;  /* 0x000000ffff047224 */ /* 0x000fe400078e0020 */
[----:B------:R-:W-:-:S07]  /*2d50*/  IMAD.MOV.U32 R5, RZ, RZ, R33 ;  /* 0x000000ffff057224 */ /* 0x000fce00078e0021 */
.L_x_78:
[----:B------:R-:W-:Y:S05]  /*2d60*/  BSYNC.RECONVERGENT B0 ;  /* 0x0000000000007941 */ /* 0x000fea0003800200 */
.L_x_77:
[----:B------:R-:W0:Y:S01]  /*2d70*/  S2R R0, SR_TID.X ;  /* 0x0000000000007919 */ /* 0x000e220000002100 */
[----:B------:R-:W0:Y:S01]  /*2d80*/  S2UR UR4, SR_CTAID.X ;  /* 0x00000000000479c3 */ /* 0x000e220000002500 */
[-C--:B------:R-:W-:Y:S02]  /*2d90*/  DMUL R20, R20, R4.reuse ;  /* 0x0000000414147228 */ /* 0x080fe40000000000 */
[----:B------:R-:W-:-:S05]  /*2da0*/  DMUL R22, R22, R4 ;  /* 0x0000000416167228 */ /* 0x000fca0000000000 */
[----:B------:R-:W0:Y:S08]  /*2db0*/  LDC R9, c[0x0][0x360] ;  /* 0x0000d800ff097b82 */ /* 0x000e300000000800 */
[----:B------:R-:W1:Y:S08]  /*2dc0*/  LDC.64 R2, c[0x0][0x390] ;  /* 0x0000e400ff027b82 */ /* 0x000e700000000a00 */
[----:B------:R-:W2:Y:S01]  /*2dd0*/  LDC.64 R6, c[0x0][0x388] ;  /* 0x0000e200ff067b82 */ /* 0x000ea20000000a00 */
[----:B0-----:R-:W-:-:S04]  /*2de0*/  IMAD R9, R9, UR4, R0 ;  /* 0x0000000409097c24 */ /* 0x001fc8000f8e0200 */
[----:B-1----:R-:W-:-:S05]  /*2df0*/  IMAD.WIDE R2, R9, 0x10, R2 ;  /* 0x0000001009027825 */ /* 0x002fca00078e0202 */
[----:B------:R-:W-:Y:S01]  /*2e00*/  STG.E.128 desc[UR16][R2.64], R20 ;  /* 0x0000001402007986 */ /* 0x000fe2000c101d10 */
[----:B--2---:R-:W-:-:S05]  /*2e10*/  IMAD.WIDE R4, R9, 0x10, R6 ;  /* 0x0000001009047825 */ /* 0x004fca00078e0206 */
[----:B-----5:R-:W-:Y:S01]  /*2e20*/  STG.E.128 desc[UR16][R4.64], R16 ;  /* 0x0000001004007986 */ /* 0x020fe2000c101d10 */
[----:B------:R-:W-:Y:S05]  /*2e30*/  EXIT ;  /* 0x000000000000794d */ /* 0x000fea0003800000 */
        .weak           $__internal_2_$__cuda_sm20_div_rn_f64_full
        .type           $__internal_2_$__cuda_sm20_div_rn_f64_full,@function
        .size           $__internal_2_$__cuda_sm20_div_rn_f64_full,($__internal_3_$__cuda_sm20_dsqrt_rn_f64_mediumpath_v1 - $__internal_2_$__cuda_sm20_div_rn_f64_full)
$__internal_2_$__cuda_sm20_div_rn_f64_full:
        /* <DEDUP_REMOVED lines=66> */
.L_x_80:
        /* <DEDUP_REMOVED lines=16> */
.L_x_83:
[----:B------:R-:W-:Y:S01]  /*3360*/  LOP3.LUT R33, R25, 0x80000, RZ, 0xfc, !PT ;  /* 0x0008000019217812 */ /* 0x000fe200078efcff */
[----:B------:R-:W-:Y:S01]  /*3370*/  IMAD.MOV.U32 R32, RZ, RZ, R24 ;  /* 0x000000ffff207224 */ /* 0x000fe200078e0018 */
[----:B------:R-:W-:Y:S06]  /*3380*/  BRA `(.L_x_81) ;  /* 0x0000000000087947 */ /* 0x000fec0003800000 */
.L_x_82:
[----:B------:R-:W-:Y:S01]  /*3390*/  LOP3.LUT R33, R31, 0x80000, RZ, 0xfc, !PT ;  /* 0x000800001f217812 */ /* 0x000fe200078efcff */
[----:B------:R-:W-:-:S07]  /*33a0*/  IMAD.MOV.U32 R32, RZ, RZ, R30 ;  /* 0x000000ffff207224 */ /* 0x000fce00078e001e */
.L_x_81:
[----:B------:R-:W-:Y:S05]  /*33b0*/  BSYNC.RECONVERGENT B1 ;  /* 0x0000000000017941 */ /* 0x000fea0003800200 */
.L_x_79:
[----:B------:R-:W-:Y:S02]  /*33c0*/  IMAD.MOV.U32 R10, RZ, RZ, R0 ;  /* 0x000000ffff0a7224 */ /* 0x000fe400078e0000 */
[----:B------:R-:W-:-:S04]  /*33d0*/  IMAD.MOV.U32 R11, RZ, RZ, 0x0 ;  /* 0x00000000ff0b7424 */ /* 0x000fc800078e00ff */
[----:B------:R-:W-:Y:S05]  /*33e0*/  RET.REL.NODEC R10 `(_Z33projectPointToPolygonMinSegKerneliP7double2S0_PKdS2_ii) ;  /* 0xffffffcc0a047950 */ /* 0x000fea0003c3ffff */
        .weak           $__internal_3_$__cuda_sm20_dsqrt_rn_f64_mediumpath_v1
        .type           $__internal_3_$__cuda_sm20_dsqrt_rn_f64_mediumpath_v1,@function
        .size           $__internal_3_$__cuda_sm20_dsqrt_rn_f64_mediumpath_v1,($_Z33projectPointToPolygonMinSegKerneliP7double2S0_PKdS2_ii$__internal_accurate_pow - $__internal_3_$__cuda_sm20_dsqrt_rn_f64_mediumpath_v1)
$__internal_3_$__cuda_sm20_dsqrt_rn_f64_mediumpath_v1:
        /* <DEDUP_REMOVED lines=16> */
.L_x_85:
        /* <DEDUP_REMOVED lines=24> */
.L_x_87:
[----:B------:R-:W-:-:S11]  /*3670*/  DADD R2, R4, R4 ;  /* 0x0000000004027229 */ /* 0x000fd60000000004 */
.L_x_86:
[----:B------:R-:W-:Y:S05]  /*3680*/  BSYNC.RECONVERGENT B1 ;  /* 0x0000000000017941 */ /* 0x000fea0003800200 */
.L_x_84:
[----:B------:R-:W-:Y:S02]  /*3690*/  IMAD.MOV.U32 R4, RZ, RZ, R2 ;  /* 0x000000ffff047224 */ /* 0x000fe400078e0002 */
[----:B------:R-:W-:Y:S02]  /*36a0*/  IMAD.MOV.U32 R5, RZ, RZ, R3 ;  /* 0x000000ffff057224 */ /* 0x000fe400078e0003 */
[----:B------:R-:W-:Y:S02]  /*36b0*/  IMAD.MOV.U32 R2, RZ, RZ, R0 ;  /* 0x000000ffff027224 */ /* 0x000fe400078e0000 */
[----:B------:R-:W-:-:S04]  /*36c0*/  IMAD.MOV.U32 R3, RZ, RZ, 0x0 ;  /* 0x00000000ff037424 */ /* 0x000fc800078e00ff */
[----:B------:R-:W-:Y:S05]  /*36d0*/  RET.REL.NODEC R2 `(_Z33projectPointToPolygonMinSegKerneliP7double2S0_PKdS2_ii) ;  /* 0xffffffc802487950 */ /* 0x000fea0003c3ffff */
        .type           $_Z33projectPointToPolygonMinSegKerneliP7double2S0_PKdS2_ii$__internal_accurate_pow,@function
        .size           $_Z33projectPointToPolygonMinSegKerneliP7double2S0_PKdS2_ii$__internal_accurate_pow,(.L_x_259 - $_Z33projectPointToPolygonMinSegKerneliP7double2S0_PKdS2_ii$__internal_accurate_pow)
$_Z33projectPointToPolygonMinSegKerneliP7double2S0_PKdS2_ii$__internal_accurate_pow:
        /* <DEDUP_REMOVED lines=162> */
.L_x_88:
[----:B------:R-:W-:Y:S02]  /*4100*/  DFMA R26, R26, R34, R34 ;  /* 0x000000221a1a722b */ /* 0x000fe40000000022 */
[----:B------:R-:W-:-:S08]  /*4110*/  DSETP.NEU.AND P0, PT, |R34|, +INF , PT ;  /* 0x7ff000002200742a */ /* 0x000fd00003f0d200 */
[----:B------:R-:W-:Y:S01]  /*4120*/  FSEL R30, R34, R26, !P0 ;  /* 0x0000001a221e7208 */ /* 0x000fe20004000000 */
[----:B------:R-:W-:Y:S01]  /*4130*/  IMAD.MOV.U32 R26, RZ, RZ, R0 ;  /* 0x000000ffff1a7224 */ /* 0x000fe200078e0000 */
[----:B------:R-:W-:Y:S01]  /*4140*/  FSEL R31, R35, R27, !P0 ;  /* 0x0000001b231f7208 */ /* 0x000fe20004000000 */
[----:B------:R-:W-:-:S04]  /*4150*/  IMAD.MOV.U32 R27, RZ, RZ, 0x0 ;  /* 0x00000000ff1b7424 */ /* 0x000fc800078e00ff */
[----:B------:R-:W-:Y:S05]  /*4160*/  RET.REL.NODEC R26 `(_Z33projectPointToPolygonMinSegKerneliP7double2S0_PKdS2_ii) ;  /* 0xffffffbc1aa47950 */ /* 0x000fea0003c3ffff */
.L_x_89:
        /* <DEDUP_REMOVED lines=9> */
.L_x_259:


//--------------------- .text._Z41projectPointsToPolygonWithkKernel_unsplitiP7double2ddddd --------------------------
	.section	.text._Z41projectPointsToPolygonWithkKernel_unsplitiP7double2ddddd,"ax",@progbits
	.align	128
        .global         _Z41projectPointsToPolygonWithkKernel_unsplitiP7double2ddddd
        .type           _Z41projectPointsToPolygonWithkKernel_unsplitiP7double2ddddd,@function
        .size           _Z41projectPointsToPolygonWithkKernel_unsplitiP7double2ddddd,(.L_x_262 - _Z41projectPointsToPolygonWithkKernel_unsplitiP7double2ddddd)
        .other          _Z41projectPointsToPolygonWithkKernel_unsplitiP7double2ddddd,@"STO_CUDA_ENTRY STV_DEFAULT"
_Z41projectPointsToPolygonWithkKernel_unsplitiP7double2ddddd:
.text._Z41projectPointsToPolygonWithkKernel_unsplitiP7double2ddddd:
[----:B------:R-:W-:Y:S01]  /*0000*/  LDC R1, c[0x0][0x37c] ;  /* 0x0000df00ff017b82 */ /* 0x000fe20000000800 */
[----:B------:R-:W0:Y:S07]  /*0010*/  S2R R0, SR_TID.X ;  /* 0x0000000000007919 */ /* 0x000e2e0000002100 */
[----:B------:R-:W0:Y:S08]  /*0020*/  S2UR UR4, SR_CTAID.X ;  /* 0x00000000000479c3 */ /* 0x000e300000002500 */
[----:B------:R-:W0:Y:S08]  /*0030*/  LDC R3, c[0x0][0x360] ;  /* 0x0000d800ff037b82 */ /* 0x000e300000000800 */
[----:B------:R-:W1:Y:S01]  /*0040*/  LDC R6, c[0x0][0x380] ;  /* 0x0000e000ff067b82 */ /* 0x000e620000000800 */
[----:B0-----:R-:W-:-:S05]  /*0050*/  IMAD R3, R3, UR4, R0 ;  /* 0x0000000403037c24 */ /* 0x001fca000f8e0200 */
[----:B-1----:R-:W-:-:S13]  /*0060*/  ISETP.GE.AND P0, PT, R3, R6, PT ;  /* 0x000000060300720c */ /* 0x002fda0003f06270 */
[----:B------:R-:W-:Y:S05]  /*0070*/  @P0 EXIT ;  /* 0x000000000000094d */ /* 0x000fea0003800000 */
[----:B------:R-:W0:Y:S01]  /*0080*/  LDC.64 R4, c[0x0][0x388] ;  /* 0x0000e200ff047b82 */ /* 0x000e220000000a00 */
[----:B------:R-:W1:Y:S01]  /*0090*/  LDCU.64 UR4, c[0x0][0x358] ;  /* 0x00006b00ff0477ac */ /* 0x000e620008000a00 */
[----:B0-----:R-:W-:-:S05]  /*00a0*/  IMAD.WIDE R4, R3, 0x10, R4 ;  /* 0x0000001003047825 */ /* 0x001fca00078e0204 */
[----:B-1----:R0:W5:Y:S01]  /*00b0*/  LDG.E.128 R20, desc[UR4][R4.64] ;  /* 0x0000000404147981 */ /* 0x002162000c1e1d00 */
[----:B------:R-:W-:-:S05]  /*00c0*/  IMAD.WIDE R6, R6, 0x10, R4 ;  /* 0x0000001006067825 */ /* 0x000fca00078e0204 */
[----:B------:R-:W2:Y:S01]  /*00d0*/  LDG.E.128 R16, desc[UR4][R6.64] ;  /* 0x0000000406107981 */ /* 0x000ea2000c1e1d00 */
[----:B------:R-:W1:Y:S01]  /*00e0*/  LDCU.64 UR6, c[0x0][0x398] ;  /* 0x00007300ff0677ac */ /* 0x000e620008000a00 */
[----:B------:R-:W-:Y:S01]  /*00f0*/  BSSY.RECONVERGENT B0, `(.L_x_90) ;  /* 0x0000007000007945 */ /* 0x000fe20003800200 */
[----:B------:R-:W-:Y:S01]  /*0100*/  MOV R0, 0x160 ;  /* 0x0000016000007802 */ /* 0x000fe20000000f00 */
[----:B-1----:R-:W-:Y:S02]  /*0110*/  IMAD.U32 R10, RZ, RZ, UR6 ;  /* 0x00000006ff0a7e24 */ /* 0x002fe4000f8e00ff */
[----:B------:R-:W-:Y:S01]  /*0120*/  IMAD.U32 R11, RZ, RZ, UR7 ;  /* 0x00000007ff0b7e24 */ /* 0x000fe2000f8e00ff */
[----:B--2---:R-:W-:-:S10]  /*0130*/  DADD R2, -RZ, |R16| ;  /* 0x00000000ff027229 */ /* 0x004fd40000000510 */
[----:B0-----:R-:W-:-:S07]  /*0140*/  IMAD.MOV.U32 R38, RZ, RZ, R2 ;  /* 0x000000ffff267224 */ /* 0x001fce00078e0002 */
[----:B-----5:R-:W-:Y:S05]  /*0150*/  CALL.REL.NOINC `($_Z41projectPointsToPolygonWithkKernel_unsplitiP7double2ddddd$__internal_accurate_pow) ;  /* 0x0000002800b07944 */ /* 0x020fea0003c00000 */
[----:B------:R-:W-:Y:S05]  /*0160*/  BSYNC.RECONVERGENT B0 ;  /* 0x0000000000007941 */ /* 0x000fea0003800200 */
.L_x_90:
[C---:B------:R-:W-:Y:S01]  /*0170*/  DADD R8, R16.reuse, 2 ;  /* 0x4000000010087429 */ /* 0x040fe20000000000 */
[----:B------:R-:W-:Y:S01]  /*0180*/  BSSY.RECONVERGENT B0, `(.L_x_91) ;  /* 0x000000f000007945 */ /* 0x000fe20003800200 */
[----:B------:R-:W-:Y:S01]  /*0190*/  DSETP.NEU.AND P0, PT, R16, RZ, PT ;  /* 0x000000ff1000722a */ /* 0x000fe20003f0d000 */
[----:B------:R-:W-:Y:S02]  /*01a0*/  IMAD.MOV.U32 R12, RZ, RZ, R2 ;  /* 0x000000ffff0c7224 */ /* 0x000fe400078e0002 */
[----:B------:R-:W-:-:S05]  /*01b0*/  IMAD.MOV.U32 R13, RZ, RZ, R3 ;  /* 0x000000ffff0d7224 */ /* 0x000fca00078e0003 */
[----:B------:R-:W-:-:S04]  /*01c0*/  LOP3.LUT R8, R9, 0x7ff00000, RZ, 0xc0, !PT ;  /* 0x7ff0000009087812 */ /* 0x000fc800078ec0ff */
[----:B------:R-:W-:Y:S01]  /*01d0*/  ISETP.NE.AND P1, PT, R8, 0x7ff00000, PT ;  /* 0x7ff000000800780c */ /* 0x000fe20003f25270 */
[----:B------:R-:W-:Y:S01]  /*01e0*/  DADD R8, -RZ, |R18| ;  /* 0x00000000ff087229 */ /* 0x000fe20000000512 */
[----:B------:R-:W-:-:S11]  /*01f0*/  @!P0 CS2R R12, SRZ ;  /* 0x00000000000c8805 */ /* 0x000fd6000001ff00 */
[----:B------:R-:W-:Y:S05]  /*0200*/  @P1 BRA `(.L_x_92) ;  /* 0x0000000000181947 */ /* 0x000fea0003800000 */
[----:B------:R-:W-:-:S14]  /*0210*/  DSETP.NAN.AND P0, PT, R16, R16, PT ;  /* 0x000000101000722a */ /* 0x000fdc0003f08000 */
[----:B------:R-:W-:Y:S01]  /*0220*/  @P0 DADD R12, R16, 2 ;  /* 0x40000000100c0429 */ /* 0x000fe20000000000 */
[----:B------:R-:W-:Y:S10]  /*0230*/  @P0 BRA `(.L_x_92) ;  /* 0x00000000000c0947 */ /* 0x000ff40003800000 */
[----:B------:R-:W-:-:S14]  /*0240*/  DSETP.NEU.AND P0, PT, |R16|, +INF , PT ;  /* 0x7ff000001000742a */ /* 0x000fdc0003f0d200 */
[----:B------:R-:W-:Y:S01]  /*0250*/  @!P0 MOV R12, 0x0 ;  /* 0x00000000000c8802 */ /* 0x000fe20000000f00 */
[----:B------:R-:W-:-:S07]  /*0260*/  @!P0 IMAD.MOV.U32 R13, RZ, RZ, 0x7ff00000 ;  /* 0x7ff00000ff0d8424 */ /* 0x000fce00078e00ff */
.L_x_92:
[----:B------:R-:W-:Y:S05]  /*0270*/  BSYNC.RECONVERGENT B0 ;  /* 0x0000000000007941 */ /* 0x000fea0003800200 */
.L_x_91:
[----:B------:R-:W-:Y:S01]  /*0280*/  BSSY.RECONVERGENT B0, `(.L_x_93) ;  /* 0x0000005000007945 */ /* 0x000fe20003800200 */
[----:B------:R-:W-:Y:S01]  /*0290*/  IMAD.MOV.U32 R38, RZ, RZ, R8 ;  /* 0x000000ffff267224 */ /* 0x000fe200078e0008 */
[----:B------:R-:W-:Y:S01]  /*02a0*/  MOV R0, 0x2d0 ;  /* 0x000002d000007802 */ /* 0x000fe20000000f00 */
[----:B------:R-:W-:-:S07]  /*02b0*/  IMAD.MOV.U32 R3, RZ, RZ, R9 ;  /* 0x000000ffff037224 */ /* 0x000fce00078e0009 */
[----:B------:R-:W-:Y:S05]  /*02c0*/  CALL.REL.NOINC `($_Z41projectPointsToPolygonWithkKernel_unsplitiP7double2ddddd$__internal_accurate_pow) ;  /* 0x0000002800547944 */ /* 0x000fea0003c00000 */
[----:B------:R-:W-:Y:S05]  /*02d0*/  BSYNC.RECONVERGENT B0 ;  /* 0x0000000000007941 */ /* 0x000fea0003800200 */
.L_x_93:
[C---:B------:R-:W-:Y:S01]  /*02e0*/  DADD R8, R18.reuse, 2 ;  /* 0x4000000012087429 */ /* 0x040fe20000000000 */
[----:B------:R-:W-:Y:S01]  /*02f0*/  BSSY.RECONVERGENT B0, `(.L_x_94) ;  /* 0x0000010000007945 */ /* 0x000fe20003800200 */
[----:B------:R-:W-:Y:S02]  /*0300*/  DSETP.NEU.AND P1, PT, R18, RZ, PT ;  /* 0x000000ff1200722a */ /* 0x000fe40003f2d000 */
[----:B------:R-:W-:Y:S02]  /*0310*/  DSETP.NEU.AND P3, PT, R16, 1, PT ;  /* 0x3ff000001000742a */ /* 0x000fe40003f6d000 */
[----:B------:R-:W-:-:S04]  /*0320*/  DSETP.NEU.AND P0, PT, R18, 1, PT ;  /* 0x3ff000001200742a */ /* 0x000fc80003f0d000 */
[----:B------:R-:W-:Y:S02]  /*0330*/  LOP3.LUT R8, R9, 0x7ff00000, RZ, 0xc0, !PT ;  /* 0x7ff0000009087812 */ /* 0x000fe400078ec0ff */
[----:B------:R-:W-:Y:S02]  /*0340*/  FSEL R9, R13, 1.875, P3 ;  /* 0x3ff000000d097808 */ /* 0x000fe40001800000 */
[----:B------:R-:W-:Y:S02]  /*0350*/  ISETP.NE.AND P2, PT, R8, 0x7ff00000, PT ;  /* 0x7ff000000800780c */ /* 0x000fe40003f45270 */
[----:B------:R-:W-:Y:S02]  /*0360*/  FSEL R8, R12, RZ, P3 ;  /* 0x000000ff0c087208 */ /* 0x000fe40001800000 */
        /* <DEDUP_REMOVED lines=8> */
.L_x_95:
[----:B------:R-:W-:Y:S05]  /*03f0*/  BSYNC.RECONVERGENT B0 ;  /* 0x0000000000007941 */ /* 0x000fea0003800200 */
.L_x_94:
[----:B------:R-:W-:Y:S01]  /*0400*/  FSEL R2, R2, RZ, P0 ;  /* 0x000000ff02027208 */ /* 0x000fe20000000000 */
[----:B------:R-:W-:Y:S01]  /*0410*/  IMAD.MOV.U32 R12, RZ, RZ, 0x0 ;  /* 0x00000000ff0c7424 */ /* 0x000fe200078e00ff */
[----:B------:R-:W-:Y:S01]  /*0420*/  FSEL R3, R3, 1.875, P0 ;  /* 0x3ff0000003037808 */ /* 0x000fe20000000000 */
[----:B------:R-:W-:Y:S01]  /*0430*/  IMAD.MOV.U32 R13, RZ, RZ, 0x3fd80000 ;  /* 0x3fd80000ff0d7424 */ /* 0x000fe200078e00ff */
[----:B------:R-:W-:Y:S04]  /*0440*/  BSSY.RECONVERGENT B0, `(.L_x_96) ;  /* 0x0000012000007945 */ /* 0x000fe80003800200 */
[----:B------:R-:W-:-:S06]  /*0450*/  DADD R14, R8, R2 ;  /* 0x00000000080e7229 */ /* 0x000fcc0000000002 */
[----:B------:R-:W0:Y:S04]  /*0460*/  MUFU.RSQ64H R3, R15 ;  /* 0x0000000f00037308 */ /* 0x000e280000001c00 */
[----:B------:R-:W-:-:S04]  /*0470*/  IADD3 R2, PT, PT, R15, -0x3500000, RZ ;  /* 0xfcb000000f027810 */ /* 0x000fc80007ffe0ff */
[----:B------:R-:W-:Y:S02]  /*0480*/  ISETP.GE.U32.AND P0, PT, R2, 0x7ca00000, PT ;  /* 0x7ca000000200780c */ /* 0x000fe40003f06070 */
        /* <DEDUP_REMOVED lines=12> */
[----:B------:R-:W-:Y:S05]  /*0550*/  CALL.REL.NOINC `($__internal_5_$__cuda_sm20_dsqrt_rn_f64_mediumpath_v1) ;  /* 0x0000002000f47944 */ /* 0x000fea0003c00000 */
.L_x_97:
[----:B------:R-:W-:Y:S05]  /*0560*/  BSYNC.RECONVERGENT B0 ;  /* 0x0000000000007941 */ /* 0x000fea0003800200 */
.L_x_96:
[----:B------:R-:W0:Y:S01]  /*0570*/  LDCU.64 UR6, c[0x0][0x390] ;  /* 0x00007200ff0677ac */ /* 0x000e220008000a00 */
[----:B------:R-:W1:Y:S01]  /*0580*/  LDC.64 R8, c[0x0][0x3a8] ;  /* 0x0000ea00ff087b82 */ /* 0x000e620000000a00 */
[----:B------:R-:W-:Y:S07]  /*0590*/  BSSY.RECONVERGENT B0, `(.L_x_98) ;  /* 0x0000062000007945 */ /* 0x000fee0003800200 */
[----:B------:R-:W2:Y:S01]  /*05a0*/  LDC.64 R2, c[0x0][0x3a0] ;  /* 0x0000e800ff027b82 */ /* 0x000ea20000000a00 */
[----:B0-----:R-:W-:-:S08]  /*05b0*/  DADD R14, -R20, UR6 ;  /* 0x00000006140e7e29 */ /* 0x001fd00008000100 */
[--C-:B-1----:R-:W-:Y:S02]  /*05c0*/  DADD R24, R14, R8.reuse ;  /* 0x000000000e187229 */ /* 0x102fe40000000008 */
[----:B--2---:R-:W-:-:S06]  /*05d0*/  DADD R14, R2, R8 ;  /* 0x00000000020e7229 */ /* 0x004fcc0000000008 */
[----:B------:R-:W-:-:S06]  /*05e0*/  DSETP.GTU.AND P0, PT, R12, R24, PT ;  /* 0x000000180c00722a */ /* 0x000fcc0003f0c000 */
[----:B------:R-:W-:-:S14]  /*05f0*/  DSETP.GTU.OR P0, PT, R12, R14, P0 ;  /* 0x0000000e0c00722a */ /* 0x000fdc000070c400 */
[----:B------:R-:W-:Y:S05]  /*0600*/  @P0 BRA `(.L_x_99) ;  /* 0x0000000400680947 */ /* 0x000fea0003800000 */
[----:B------:R-:W0:Y:S08]  /*0610*/  LDC R0, c[0x0][0x39c] ;  /* 0x0000e700ff007b82 */ /* 0x000e300000000800 */
[----:B------:R-:W1:Y:S08]  /*0620*/  LDC.64 R24, c[0x0][0x398] ;  /* 0x0000e600ff187b82 */ /* 0x000e700000000a00 */
[----:B------:R-:W2:Y:S01]  /*0630*/  LDC R15, c[0x0][0x39c] ;  /* 0x0000e700ff0f7b82 */ /* 0x000ea20000000800 */
[----:B0-----:R-:W-:-:S07]  /*0640*/  ISETP.GT.AND P0, PT, R0, 0xfffff, PT ;  /* 0x000fffff0000780c */ /* 0x001fce0003f04270 */
[----:B------:R-:W0:Y:S08]  /*0650*/  LDC R14, c[0x0][0x398] ;  /* 0x0000e600ff0e7b82 */ /* 0x000e300000000800 */
[----:B------:R-:W1:Y:S02]  /*0660*/  @!P0 LDC.64 R26, c[0x0][0x398] ;  /* 0x0000e600ff1a8b82 */ /* 0x000e640000000a00 */
[----:B-1----:R-:W-:-:S10]  /*0670*/  @!P0 DMUL R24, R26, 1.80143985094819840000e+16 ;  /* 0x435000001a188828 */ /* 0x002fd40000000000 */
[----:B--2---:R-:W-:Y:S02]  /*0680*/  @!P0 IMAD.MOV.U32 R15, RZ, RZ, R25 ;  /* 0x000000ffff0f8224 */ /* 0x004fe400078e0019 */
[----:B0-----:R-:W-:-:S03]  /*0690*/  @!P0 IMAD.MOV.U32 R14, RZ, RZ, R24 ;  /* 0x000000ffff0e8224 */ /* 0x001fc600078e0018 */
[----:B------:R-:W-:-:S04]  /*06a0*/  IADD3 R0, PT, PT, R15, -0x1, RZ ;  /* 0xffffffff0f007810 */ /* 0x000fc80007ffe0ff */
[----:B------:R-:W-:Y:S01]  /*06b0*/  ISETP.GT.U32.AND P1, PT, R0, 0x7feffffe, PT ;  /* 0x7feffffe0000780c */ /* 0x000fe20003f24070 */
[----:B------:R-:W-:Y:S02]  /*06c0*/  IMAD.MOV.U32 R0, RZ, RZ, -0x3ff ;  /* 0xfffffc01ff007424 */ /* 0x000fe400078e00ff */
[----:B------:R-:W-:-:S10]  /*06d0*/  @!P0 IMAD.MOV.U32 R0, RZ, RZ, -0x435 ;  /* 0xfffffbcbff008424 */ /* 0x000fd400078e00ff */
[----:B------:R-:W-:Y:S05]  /*06e0*/  @P1 BRA `(.L_x_100) ;  /* 0x0000000400041947 */ /* 0x000fea0003800000 */
[----:B------:R-:W-:Y:S01]  /*06f0*/  LOP3.LUT R24, R15, 0xfffff, RZ, 0xc0, !PT ;  /* 0x000fffff0f187812 */ /* 0x000fe200078ec0ff */
[----:B------:R-:W-:Y:S01]  /*0700*/  IMAD.MOV.U32 R26, RZ, RZ, RZ ;  /* 0x000000ffff1a7224 */ /* 0x000fe200078e00ff */
[----:B------:R-:W-:Y:S01]  /*0710*/  UMOV UR8, 0x3ae80f1e ;  /* 0x3ae80f1e00087882 */ /* 0x000fe20000000000 */
[----:B------:R-:W-:Y:S01]  /*0720*/  IMAD.MOV.U32 R34, RZ, RZ, -0x748574fc ;  /* 0x8b7a8b04ff227424 */ /* 0x000fe200078e00ff */
[----:B------:R-:W-:Y:S01]  /*0730*/  LOP3.LUT R25, R24, 0x3ff00000, RZ, 0xfc, !PT ;  /* 0x3ff0000018197812 */ /* 0x000fe200078efcff */
[----:B------:R-:W-:Y:S01]  /*0740*/  IMAD.MOV.U32 R24, RZ, RZ, R14 ;  /* 0x000000ffff187224 */ /* 0x000fe200078e000e */
[----:B------:R-:W-:Y:S01]  /*0750*/  UMOV UR9, 0x3eb1380b ;  /* 0x3eb1380b00097882 */ /* 0x000fe20000000000 */
[----:B------:R-:W-:Y:S01]  /*0760*/  IMAD.MOV.U32 R35, RZ, RZ, 0x3ed0ee25 ;  /* 0x3ed0ee25ff237424 */ /* 0x000fe200078e00ff */
[----:B------:R-:W-:Y:S01]  /*0770*/  ISETP.GE.U32.AND P0, PT, R25, 0x3ff6a09f, PT ;  /* 0x3ff6a09f1900780c */ /* 0x000fe20003f06070 */
[----:B------:R-:W-:Y:S01]  /*0780*/  IMAD.MOV.U32 R37, RZ, RZ, 0x43300000 ;  /* 0x43300000ff257424 */ /* 0x000fe200078e00ff */
[----:B------:R-:W-:Y:S01]  /*0790*/  LEA.HI R0, R15, R0, RZ, 0xc ;  /* 0x000000000f007211 */ /* 0x000fe200078f60ff */
[----:B------:R-:W-:Y:S01]  /*07a0*/  UMOV UR10, 0x80000000 ;  /* 0x80000000000a7882 */ /* 0x000fe20000000000 */
[----:B------:R-:W-:-:S09]  /*07b0*/  UMOV UR11, 0x43300000 ;  /* 0x43300000000b7882 */ /* 0x000fd20000000000 */
[----:B------:R-:W-:Y:S02]  /*07c0*/  @P0 VIADD R27, R25, 0xfff00000 ;  /* 0xfff00000191b0836 */ /* 0x000fe40000000000 */
[----:B------:R-:W-:-:S03]  /*07d0*/  @P0 VIADD R0, R0, 0x1 ;  /* 0x0000000100000836 */ /* 0x000fc60000000000 */
[----:B------:R-:W-:Y:S02]  /*07e0*/  @P0 MOV R25, R27 ;  /* 0x0000001b00190202 */ /* 0x000fe40000000f00 */
[----:B------:R-:W-:-:S04]  /*07f0*/  LOP3.LUT R36, R0, 0x80000000, RZ, 0x3c, !PT ;  /* 0x8000000000247812 */ /* 0x000fc800078e3cff */
        /* <DEDUP_REMOVED lines=8> */
[----:B------:R-:W-:Y:S02]  /*0880*/  DMUL R30, R28, R28 ;  /* 0x0000001c1c1e7228 */ /* 0x000fe40000000000 */
[----:B------:R-:W-:-:S06]  /*0890*/  DADD R14, R24, -R28 ;  /* 0x00000000180e7229 */ /* 0x000fcc000000081c */
[----:B------:R-:W-:Y:S01]  /*08a0*/  DFMA R32, R30, UR8, R34 ;  /* 0x000000081e207c2b */ /* 0x000fe20008000022 */
[----:B------:R-:W-:Y:S01]  /*08b0*/  UMOV UR8, 0x9f02676f ;  /* 0x9f02676f00087882 */ /* 0x000fe20000000000 */
[----:B------:R-:W-:Y:S01]  /*08c0*/  UMOV UR9, 0x3ef3b266 ;  /* 0x3ef3b26600097882 */ /* 0x000fe20000000000 */
[----:B------:R-:W-:Y:S02]  /*08d0*/  DADD R34, R14, R14 ;  /* 0x000000000e227229 */ /* 0x000fe4000000000e */
[----:B------:R-:W-:Y:S01]  /*08e0*/  DADD R14, R36, -UR10 ;  /* 0x8000000a240e7e29 */ /* 0x000fe20008000000 */
[----:B------:R-:W-:Y:S01]  /*08f0*/  UMOV UR10, 0xfefa39ef ;  /* 0xfefa39ef000a7882 */ /* 0x000fe20000000000 */
[----:B------:R-:W-:Y:S01]  /*0900*/  UMOV UR11, 0x3fe62e42 ;  /* 0x3fe62e42000b7882 */ /* 0x000fe20000000000 */
[----:B------:R-:W-:Y:S01]  /*0910*/  DFMA R32, R30, R32, UR8 ;  /* 0x000000081e207e2b */ /* 0x000fe20008000020 */
[----:B------:R-:W-:Y:S01]  /*0920*/  UMOV UR8, 0xa9ab0956 ;  /* 0xa9ab095600087882 */ /* 0x000fe20000000000 */
[----:B------:R-:W-:Y:S01]  /*0930*/  UMOV UR9, 0x3f1745cb ;  /* 0x3f1745cb00097882 */ /* 0x000fe20000000000 */
[----:B------:R-:W-:-:S02]  /*0940*/  DFMA R34, R24, -R28, R34 ;  /* 0x8000001c1822722b */ /* 0x000fc40000000022 */
[----:B------:R-:W-:-:S03]  /*0950*/  DFMA R24, R14, UR10, R28 ;  /* 0x0000000a0e187c2b */ /* 0x000fc6000800001c */
[----:B------:R-:W-:Y:S01]  /*0960*/  DFMA R32, R30, R32, UR8 ;  /* 0x000000081e207e2b */ /* 0x000fe20008000020 */
[----:B------:R-:W-:Y:S01]  /*0970*/  UMOV UR8, 0x2d1b5154 ;  /* 0x2d1b515400087882 */ /* 0x000fe20000000000 */
[----:B------:R-:W-:Y:S01]  /*0980*/  UMOV UR9, 0x3f3c71c7 ;  /* 0x3f3c71c700097882 */ /* 0x000fe20000000000 */
[----:B------:R-:W-:-:S05]  /*0990*/  DMUL R34, R26, R34 ;  /* 0x000000221a227228 */ /* 0x000fca0000000000 */
        /* <DEDUP_REMOVED lines=11> */
[----:B------:R-:W-:Y:S02]  /*0a50*/  UMOV UR9, 0x3fe62e42 ;  /* 0x3fe62e4200097882 */ /* 0x000fe40000000000 */
[----:B------:R-:W-:Y:S01]  /*0a60*/  DFMA R36, R14, -UR8, R24 ;  /* 0x800000080e247c2b */ /* 0x000fe20008000018 */
[----:B------:R-:W-:Y:S01]  /*0a70*/  UMOV UR8, 0x3b39803f ;  /* 0x3b39803f00087882 */ /* 0x000fe20000000000 */
[----:B------:R-:W-:Y:S02]  /*0a80*/  UMOV UR9, 0x3c7abc9e ;  /* 0x3c7abc9e00097882 */ /* 0x000fe40000000000 */
[----:B------:R-:W-:-:S04]  /*0a90*/  DMUL R32, R30, R32 ;  /* 0x000000201e207228 */ /* 0x000fc80000000000 */
[----:B------:R-:W-:-:S04]  /*0aa0*/  DADD R36, -R28, R36 ;  /* 0x000000001c247229 */ /* 0x000fc80000000124 */
[----:B------:R-:W-:-:S08]  /*0ab0*/  DFMA R32, R28, R32, R34 ;  /* 0x000000201c20722b */ /* 0x000fd00000000022 */
[----:B------:R-:W-:-:S08]  /*0ac0*/  DADD R32, R32, -R36 ;  /* 0x0000000020207229 */ /* 0x000fd00000000824 */
[----:B------:R-:W-:-:S08]  /*0ad0*/  DFMA R32, R14, UR8, R32 ;  /* 0x000000080e207c2b */ /* 0x000fd00008000020 */
[----:B------:R-:W-:Y:S01]  /*0ae0*/  DADD R24, R24, R32 ;  /* 0x0000000018187229 */ /* 0x000fe20000000020 */
[----:B------:R-:W-:Y:S10]  /*0af0*/  BRA `(.L_x_101) ;  /* 0x0000000000187947 */ /* 0x000ff40003800000 */
.L_x_100:
[----:B------:R-:W-:Y:S01]  /*0b00*/  MOV R14, 0x0 ;  /* 0x00000000000e7802 */ /* 0x000fe20000000f00 */
[----:B------:R-:W-:Y:S01]  /*0b10*/  IMAD.MOV.U32 R15, RZ, RZ, 0x7ff00000 ;  /* 0x7ff00000ff0f7424 */ /* 0x000fe200078e00ff */
[----:B------:R-:W-:-:S05]  /*0b20*/  LOP3.LUT P0, RZ, R25, 0x7fffffff, RZ, 0xc0, !PT ;  /* 0x7fffffff19ff7812 */ /* 0x000fca000780c0ff */
[----:B------:R-:W-:-:S10]  /*0b30*/  DFMA R14, R24, R14, +INF ;  /* 0x7ff00000180e742b */ /* 0x000fd4000000000e */
[----:B------:R-:W-:Y:S02]  /*0b40*/  FSEL R24, R14, RZ, P0 ;  /* 0x000000ff0e187208 */ /* 0x000fe40000000000 */
[----:B------:R-:W-:-:S07]  /*0b50*/  FSEL R25, R15, -QNAN , P0 ;  /* 0xfff000000f197808 */ /* 0x000fce0000000000 */
.L_x_101:
[----:B------:R-:W0:Y:S01]  /*0b60*/  LDCU.64 UR8, c[0x0][0x3b0] ;  /* 0x00007600ff0877ac */ /* 0x000e220008000a00 */
[----:B------:R-:W-:Y:S02]  /*0b70*/  DADD R8, R20, R8 ;  /* 0x0000000014087229 */ /* 0x000fe40000000008 */
[----:B0-----:R-:W-:-:S08]  /*0b80*/  DFMA R24, R12, UR8, R24 ;  /* 0x000000080c187c2b */ /* 0x001fd00008000018 */
[----:B------:R-:W-:-:S14]  /*0b90*/  DSETP.GTU.AND P0, PT, R24, R8, PT ;  /* 0x000000081800722a */ /* 0x000fdc0003f0c000 */
[----:B------:R-:W-:Y:S05]  /*0ba0*/  @!P0 EXIT ;  /* 0x000000000000894d */ /* 0x000fea0003800000 */
.L_x_99:
[----:B------:R-:W-:Y:S05]  /*0bb0*/  BSYNC.RECONVERGENT B0 ;  /* 0x0000000000007941 */ /* 0x000fea0003800200 */
.L_x_98:
[----:B------:R-:W-:Y:S01]  /*0bc0*/  DADD R14, R12, UR6 ;  /* 0x000000060c0e7e29 */ /* 0x000fe20008000000 */
[----:B------:R-:W0:Y:S01]  /*0bd0*/  LDCU.64 UR8, c[0x0][0x390] ;  /* 0x00007200ff0877ac */ /* 0x000e220008000a00 */
[----:B------:R-:W-:Y:S01]  /*0be0*/  BSSY.RECONVERGENT B0, `(.L_x_102) ;  /* 0x0000159000007945 */ /* 0x000fe20003800200 */
[----:B------:R-:W-:-:S05]  /*0bf0*/  CS2R R8, SRZ ;  /* 0x0000000000087805 */ /* 0x000fca000001ff00 */
[----:B------:R-:W-:Y:S01]  /*0c00*/  DSETP.GE.AND P0, PT, R20, R14, PT ;  /* 0x0000000e1400722a */ /* 0x000fe20003f06000 */
[----:B0-----:R-:W-:Y:S02]  /*0c10*/  IMAD.U32 R24, RZ, RZ, UR8 ;  /* 0x00000008ff187e24 */ /* 0x001fe4000f8e00ff */
[----:B------:R-:W-:-:S11]  /*0c20*/  IMAD.U32 R25, RZ, RZ, UR9 ;  /* 0x00000009ff197e24 */ /* 0x000fd6000f8e00ff */
[----:B------:R-:W-:Y:S05]  /*0c30*/  @P0 BRA `(.L_x_103) ;  /* 0x00000014004c0947 */ /* 0x000fea0003800000 */
[----:B------:R-:W-:-:S08]  /*0c40*/  DADD R8, R2, R2 ;  /* 0x0000000002087229 */ /* 0x000fd00000000002 */
[----:B------:R-:W-:-:S08]  /*0c50*/  DADD R8, R14, -R8 ;  /* 0x000000000e087229 */ /* 0x000fd00000000808 */
[----:B------:R-:W-:-:S14]  /*0c60*/  DSETP.GT.AND P0, PT, R20, R8, PT ;  /* 0x000000081400722a */ /* 0x000fdc0003f04000 */
[C-C-:B------:R-:W-:Y:S02]  /*0c70*/  @P0 DADD R8, -R20.reuse, R12.reuse ;  /* 0x0000000014080229 */ /* 0x140fe4000000010c */
[----:B------:R-:W-:-:S06]  /*0c80*/  @P0 DADD R14, R20, -R12 ;  /* 0x00000000140e0229 */ /* 0x000fcc000000080c */
[----:B------:R-:W-:Y:S02]  /*0c90*/  @P0 DADD R8, R8, UR6 ;  /* 0x0000000608080e29 */ /* 0x000fe40008000000 */
[----:B------:R-:W-:-:S06]  /*0ca0*/  @P0 DADD R14, R14, UR6 ;  /* 0x000000060e0e0e29 */ /* 0x000fcc0008000000 */
[----:B------:R-:W-:Y:S02]  /*0cb0*/  @P0 DMUL R8, R8, 0.5 ;  /* 0x3fe0000008080828 */ /* 0x000fe40000000000 */
[----:B------:R-:W-:Y:S01]  /*0cc0*/  @P0 DMUL R24, R14, 0.5 ;  /* 0x3fe000000e180828 */ /* 0x000fe20000000000 */
[----:B------:R-:W-:Y:S10]  /*0cd0*/  @P0 BRA `(.L_x_103) ;  /* 0x0000001400240947 */ /* 0x000ff40003800000 */
[----:B------:R-:W-:Y:S01]  /*0ce0*/  DADD R8, -R2, UR6 ;  /* 0x0000000602087e29 */ /* 0x000fe20008000100 */
[----:B------:R-:W0:Y:S01]  /*0cf0*/  LDCU.64 UR10, c[0x0][0x3a0] ;  /* 0x00007400ff0a77ac */ /* 0x000e220008000a00 */
[----:B------:R-:W-:Y:S02]  /*0d00*/  IMAD.U32 R24, RZ, RZ, UR8 ;  /* 0x00000008ff187e24 */ /* 0x000fe4000f8e00ff */
[----:B------:R-:W-:-:S04]  /*0d10*/  IMAD.U32 R25, RZ, RZ, UR9 ;  /* 0x00000009ff197e24 */ /* 0x000fc8000f8e00ff */
[----:B------:R-:W-:Y:S01]  /*0d20*/  DSETP.GE.AND P0, PT, R20, R8, PT ;  /* 0x000000081400722a */ /* 0x000fe20003f06000 */
[----:B0-----:R-:W-:Y:S01]  /*0d30*/  MOV R8, UR10 ;  /* 0x0000000a00087c02 */ /* 0x001fe20008000f00 */
[----:B------:R-:W-:-:S12]  /*0d40*/  IMAD.U32 R9, RZ, RZ, UR11 ;  /* 0x0000000bff097e24 */ /* 0x000fd8000f8e00ff */
[----:B------:R-:W-:Y:S05]  /*0d50*/  @P0 BRA `(.L_x_103) ;  /* 0x0000001400040947 */ /* 0x000fea0003800000 */
[----:B------:R-:W-:Y:S01]  /*0d60*/  DADD R8, -R2, 1 ;  /* 0x3ff0000002087429 */ /* 0x000fe20000000100 */
[----:B------:R-:W0:Y:S01]  /*0d70*/  LDCU.64 UR10, c[0x0][0x398] ;  /* 0x00007300ff0a77ac */ /* 0x000e220008000a00 */
[----:B------:R-:W-:Y:S01]  /*0d80*/  IMAD.MOV.U32 R2, RZ, RZ, 0x1 ;  /* 0x00000001ff027424 */ /* 0x000fe200078e00ff */
[----:B------:R-:W1:Y:S03]  /*0d90*/  LDC R0, c[0x0][0x39c] ;  /* 0x0000e700ff007b82 */ /* 0x000e660000000800 */
[----:B------:R-:W2:Y:S02]  /*0da0*/  MUFU.RCP64H R3, R9 ;  /* 0x0000000900037308 */ /* 0x000ea40000001800 */
[----:B--2---:R-:W-:Y:S01]  /*0db0*/  DFMA R14, -R8, R2, 1 ;  /* 0x3ff00000080e742b */ /* 0x004fe20000000102 */
[----:B-1----:R-:W-:-:S07]  /*0dc0*/  FSETP.GEU.AND P1, PT, |R0|, 6.5827683646048100446e-37, PT ;  /* 0x036000000000780b */ /* 0x002fce0003f2e200 */
[----:B------:R-:W-:-:S08]  /*0dd0*/  DFMA R14, R14, R14, R14 ;  /* 0x0000000e0e0e722b */ /* 0x000fd0000000000e */
[----:B------:R-:W-:-:S08]  /*0de0*/  DFMA R14, R2, R14, R2 ;  /* 0x0000000e020e722b */ /* 0x000fd00000000002 */
[----:B------:R-:W-:-:S08]  /*0df0*/  DFMA R2, -R8, R14, 1 ;  /* 0x3ff000000802742b */ /* 0x000fd0000000010e */
[----:B------:R-:W-:-:S08]  /*0e00*/  DFMA R2, R14, R2, R14 ;  /* 0x000000020e02722b */ /* 0x000fd0000000000e */
[----:B0-----:R-:W-:-:S08]  /*0e10*/  DMUL R14, R2, UR10 ;  /* 0x0000000a020e7c28 */ /* 0x001fd00008000000 */
[----:B------:R-:W-:-:S08]  /*0e20*/  DFMA R24, -R8, R14, UR10 ;  /* 0x0000000a08187e2b */ /* 0x000fd0000800010e */
[----:B------:R-:W-:-:S10]  /*0e30*/  DFMA R2, R2, R24, R14 ;  /* 0x000000180202722b */ /* 0x000fd4000000000e */
[----:B------:R-:W-:-:S05]  /*0e40*/  FFMA R14, RZ, R9, R3 ;  /* 0x00000009ff0e7223 */ /* 0x000fca0000000003 */
[----:B------:R-:W-:-:S13]  /*0e50*/  FSETP.GT.AND P0, PT, |R14|, 1.469367938527859385e-39, PT ;  /* 0x001000000e00780b */ /* 0x000fda0003f04200 */
[----:B------:R-:W-:Y:S05]  /*0e60*/  @P0 BRA P1, `(.L_x_104) ;  /* 0x0000000000200947 */ /* 0x000fea0000800000 */
[----:B------:R-:W0:Y:S01]  /*0e70*/  LDCU.64 UR10, c[0x0][0x398] ;  /* 0x00007300ff0a77ac */ /* 0x000e220008000a00 */
[----:B------:R-:W-:Y:S01]  /*0e80*/  IMAD.MOV.U32 R29, RZ, RZ, R9 ;  /* 0x000000ffff1d7224 */ /* 0x000fe200078e0009 */
[----:B------:R-:W-:Y:S01]  /*0e90*/  MOV R0, 0xed0 ;  /* 0x00000ed000007802 */ /* 0x000fe20000000f00 */
[----:B0-----:R-:W-:Y:S02]  /*0ea0*/  IMAD.U32 R30, RZ, RZ, UR10 ;  /* 0x0000000aff1e7e24 */ /* 0x001fe4000f8e00ff */
[----:B------:R-:W-:-:S07]  /*0eb0*/  IMAD.U32 R31, RZ, RZ, UR11 ;  /* 0x0000000bff1f7e24 */ /* 0x000fce000f8e00ff */
[----:B------:R-:W-:Y:S05]  /*0ec0*/  CALL.REL.NOINC `($__internal_4_$__cuda_sm20_div_rn_f64_full) ;  /* 0x0000001400287944 */ /* 0x000fea0003c00000 */
[----:B------:R-:W-:Y:S01]  /*0ed0*/  MOV R2, R32 ;  /* 0x0000002000027202 */ /* 0x000fe20000000f00 */
[----:B------:R-:W-:-:S07]  /*0ee0*/  IMAD.MOV.U32 R3, RZ, RZ, R33 ;  /* 0x000000ffff037224 */ /* 0x000fce00078e0021 */
.L_x_104:
[----:B------:R-:W-:Y:S01]  /*0ef0*/  ISETP.GT.AND P0, PT, R3, 0xfffff, PT ;  /* 0x000fffff0300780c */ /* 0x000fe20003f04270 */
[----:B------:R-:W-:Y:S01]  /*0f00*/  IMAD.MOV.U32 R8, RZ, RZ, R2 ;  /* 0x000000ffff087224 */ /* 0x000fe200078e0002 */
[----:B------:R-:W-:Y:S01]  /*0f10*/  BSSY.RECONVERGENT B1, `(.L_x_105) ;  /* 0x0000051000017945 */ /* 0x000fe20003800200 */
[----:B------:R-:W-:-:S10]  /*0f20*/  IMAD.MOV.U32 R9, RZ, RZ, R3 ;  /* 0x000000ffff097224 */ /* 0x000fd400078e0003 */
[----:B------:R-:W-:-:S10]  /*0f30*/  @!P0 DMUL R8, R8, 1.80143985094819840000e+16 ;  /* 0x4350000008088828 */ /* 0x000fd40000000000 */
[----:B------:R-:W-:Y:S02]  /*0f40*/  @!P0 IMAD.MOV.U32 R3, RZ, RZ, R9 ;  /* 0x000000ffff038224 */ /* 0x000fe400078e0009 */
[----:B------:R-:W-:Y:S02]  /*0f50*/  @!P0 IMAD.MOV.U32 R2, RZ, RZ, R8 ;  /* 0x000000ffff028224 */ /* 0x000fe400078e0008 */
[----:B------:R-:W-:-:S05]  /*0f60*/  VIADD R0, R3, 0xffffffff ;  /* 0xffffffff03007836 */ /* 0x000fca0000000000 */
[----:B------:R-:W-:Y:S02]  /*0f70*/  ISETP.GT.U32.AND P1, PT, R0, 0x7feffffe, PT ;  /* 0x7feffffe0000780c */ /* 0x000fe40003f24070 */
[----:B------:R-:W-:Y:S01]  /*0f80*/  MOV R0, 0xfffffc01 ;  /* 0xfffffc0100007802 */ /* 0x000fe20000000f00 */
[----:B------:R-:W-:-:S10]  /*0f90*/  @!P0 IMAD.MOV.U32 R0, RZ, RZ, -0x435 ;  /* 0xfffffbcbff008424 */ /* 0x000fd400078e00ff */
[----:B------:R-:W-:Y:S05]  /*0fa0*/  @P1 BRA `(.L_x_106) ;  /* 0x0000000400041947 */ /* 0x000fea0003800000 */
[----:B------:R-:W-:Y:S01]  /*0fb0*/  LOP3.LUT R8, R3, 0xfffff, RZ, 0xc0, !PT ;  /* 0x000fffff03087812 */ /* 0x000fe200078ec0ff */
[----:B------:R-:W-:Y:S01]  /*0fc0*/  IMAD.MOV.U32 R30, RZ, RZ, -0x748574fc ;  /* 0x8b7a8b04ff1e7424 */ /* 0x000fe200078e00ff */
[----:B------:R-:W-:Y:S01]  /*0fd0*/  MOV R14, RZ ;  /* 0x000000ff000e7202 */ /* 0x000fe20000000f00 */
[----:B------:R-:W-:Y:S01]  /*0fe0*/  IMAD.MOV.U32 R31, RZ, RZ, 0x3ed0ee25 ;  /* 0x3ed0ee25ff1f7424 */ /* 0x000fe200078e00ff */
[----:B------:R-:W-:Y:S01]  /*0ff0*/  LOP3.LUT R9, R8, 0x3ff00000, RZ, 0xfc, !PT ;  /* 0x3ff0000008097812 */ /* 0x000fe200078efcff */
[----:B------:R-:W-:Y:S01]  /*1000*/  IMAD.MOV.U32 R8, RZ, RZ, R2 ;  /* 0x000000ffff087224 */ /* 0x000fe200078e0002 */
[----:B------:R-:W-:Y:S01]  /*1010*/  UMOV UR10, 0x3ae80f1e ;  /* 0x3ae80f1e000a7882 */ /* 0x000fe20000000000 */
[----:B------:R-:W-:Y:S01]  /*1020*/  UMOV UR11, 0x3eb1380b ;  /* 0x3eb1380b000b7882 */ /* 0x000fe20000000000 */
[----:B------:R-:W-:Y:S01]  /*1030*/  ISETP.GE.U32.AND P0, PT, R9, 0x3ff6a09f, PT ;  /* 0x3ff6a09f0900780c */ /* 0x000fe20003f06070 */
[----:B------:R-:W-:Y:S01]  /*1040*/  IMAD.MOV.U32 R33, RZ, RZ, 0x43300000 ;  /* 0x43300000ff217424 */ /* 0x000fe200078e00ff */
[----:B------:R-:W-:Y:S01]  /*1050*/  LEA.HI R0, R3, R0, RZ, 0xc ;  /* 0x0000000003007211 */ /* 0x000fe200078f60ff */
[----:B------:R-:W-:Y:S01]  /*1060*/  UMOV UR12, 0x80000000 ;  /* 0x80000000000c7882 */ /* 0x000fe20000000000 */
[----:B------:R-:W-:-:S09]  /*1070*/  UMOV UR13, 0x43300000 ;  /* 0x43300000000d7882 */ /* 0x000fd20000000000 */
        /* <DEDUP_REMOVED lines=52> */
.L_x_106:
[----:B------:R-:W-:Y:S01]  /*13c0*/  IMAD.MOV.U32 R2, RZ, RZ, 0x0 ;  /* 0x00000000ff027424 */ /* 0x000fe200078e00ff */
[----:B------:R-:W-:Y:S02]  /*13d0*/  MOV R3, 0x7ff00000 ;  /* 0x7ff0000000037802 */ /* 0x000fe40000000f00 */
[----:B------:R-:W-:-:S04]  /*13e0*/  LOP3.LUT P0, RZ, R9, 0x7fffffff, RZ, 0xc0, !PT ;  /* 0x7fffffff09ff7812 */ /* 0x000fc8000780c0ff */
[----:B------:R-:W-:-:S10]  /*13f0*/  DFMA R2, R8, R2, +INF ;  /* 0x7ff000000802742b */ /* 0x000fd40000000002 */
[----:B------:R-:W-:Y:S02]  /*1400*/  FSEL R14, R2, RZ, P0 ;  /* 0x000000ff020e7208 */ /* 0x000fe40000000000 */
[----:B------:R-:W-:-:S07]  /*1410*/  FSEL R15, R3, -QNAN , P0 ;  /* 0xfff00000030f7808 */ /* 0x000fce0000000000 */
.L_x_107:
[----:B------:R-:W-:Y:S05]  /*1420*/  BSYNC.RECONVERGENT B1 ;  /* 0x0000000000017941 */ /* 0x000fea0003800200 */
.L_x_105:
[----:B------:R-:W0:Y:S01]  /*1430*/  LDCU.64 UR10, c[0x0][0x3a0] ;  /* 0x00007400ff0a77ac */ /* 0x000e220008000a00 */
[----:B------:R-:W-:Y:S01]  /*1440*/  DSETP.GT.AND P0, PT, R20, R14, PT ;  /* 0x0000000e1400722a */ /* 0x000fe20003f04000 */
[----:B------:R-:W-:Y:S02]  /*1450*/  IMAD.MOV.U32 R24, RZ, RZ, R20 ;  /* 0x000000ffff187224 */ /* 0x000fe400078e0014 */
[----:B------:R-:W-:Y:S02]  /*1460*/  IMAD.MOV.U32 R25, RZ, RZ, R21 ;  /* 0x000000ffff197224 */ /* 0x000fe400078e0015 */
[----:B0-----:R-:W-:Y:S02]  /*1470*/  IMAD.U32 R8, RZ, RZ, UR10 ;  /* 0x0000000aff087e24 */ /* 0x001fe4000f8e00ff */
[----:B------:R-:W-:-:S07]  /*1480*/  IMAD.U32 R9, RZ, RZ, UR11 ;  /* 0x0000000bff097e24 */ /* 0x000fce000f8e00ff */
[----:B------:R-:W-:Y:S05]  /*1490*/  @P0 BRA `(.L_x_103) ;  /* 0x0000000c00340947 */ /* 0x000fea0003800000 */
[----:B------:R-:W0:Y:S01]  /*14a0*/  LDCU UR10, c[0x0][0x3b4] ;  /* 0x00007680ff0a77ac */ /* 0x000e220008000800 */
[----:B------:R-:W1:Y:S01]  /*14b0*/  LDC.64 R24, c[0x0][0x3b0] ;  /* 0x0000ec00ff187b82 */ /* 0x000e620000000a00 */
[----:B------:R-:W-:Y:S01]  /*14c0*/  IMAD.MOV.U32 R2, RZ, RZ, 0x1 ;  /* 0x00000001ff027424 */ /* 0x000fe200078e00ff */
[----:B------:R-:W-:Y:S01]  /*14d0*/  FSETP.GEU.AND P1, PT, |R13|, 6.5827683646048100446e-37, PT ;  /* 0x036000000d00780b */ /* 0x000fe20003f2e200 */
[----:B------:R-:W-:Y:S01]  /*14e0*/  BSSY.RECONVERGENT B1, `(.L_x_108) ;  /* 0x0000016000017945 */ /* 0x000fe20003800200 */
[----:B0-----:R-:W1:Y:S03]  /*14f0*/  MUFU.RCP64H R3, UR10 ;  /* 0x0000000a00037d08 */ /* 0x001e660008001800 */
[----:B-1----:R-:W-:-:S08]  /*1500*/  DFMA R8, R2, -R24, 1 ;  /* 0x3ff000000208742b */ /* 0x002fd00000000818 */
[----:B------:R-:W-:-:S08]  /*1510*/  DFMA R8, R8, R8, R8 ;  /* 0x000000080808722b */ /* 0x000fd00000000008 */
[----:B------:R-:W-:-:S08]  /*1520*/  DFMA R8, R2, R8, R2 ;  /* 0x000000080208722b */ /* 0x000fd00000000002 */
[----:B------:R-:W-:-:S08]  /*1530*/  DFMA R2, R8, -R24, 1 ;  /* 0x3ff000000802742b */ /* 0x000fd00000000818 */
[----:B------:R-:W-:-:S08]  /*1540*/  DFMA R2, R8, R2, R8 ;  /* 0x000000020802722b */ /* 0x000fd00000000008 */
[----:B------:R-:W-:-:S08]  /*1550*/  DMUL R8, R2, R12 ;  /* 0x0000000c02087228 */ /* 0x000fd00000000000 */
[----:B------:R-:W-:-:S08]  /*1560*/  DFMA R24, R8, -R24, R12 ;  /* 0x800000180818722b */ /* 0x000fd0000000000c */
[----:B------:R-:W-:-:S10]  /*1570*/  DFMA R2, R2, R24, R8 ;  /* 0x000000180202722b */ /* 0x000fd40000000008 */
[----:B------:R-:W-:-:S05]  /*1580*/  FFMA R0, RZ, UR10, R3 ;  /* 0x0000000aff007c23 */ /* 0x000fca0008000003 */
[----:B------:R-:W-:-:S13]  /*1590*/  FSETP.GT.AND P0, PT, |R0|, 1.469367938527859385e-39, PT ;  /* 0x001000000000780b */ /* 0x000fda0003f04200 */
[----:B------:R-:W-:Y:S05]  /*15a0*/  @P0 BRA P1, `(.L_x_109) ;  /* 0x0000000000240947 */ /* 0x000fea0000800000 */
[----:B------:R-:W0:Y:S01]  /*15b0*/  LDCU.64 UR10, c[0x0][0x3b0] ;  /* 0x00007600ff0a77ac */ /* 0x000e220008000a00 */
[----:B------:R-:W-:Y:S01]  /*15c0*/  MOV R30, R12 ;  /* 0x0000000c001e7202 */ /* 0x000fe20000000f00 */
[----:B------:R-:W-:Y:S01]  /*15d0*/  IMAD.MOV.U32 R31, RZ, RZ, R13 ;  /* 0x000000ffff1f7224 */ /* 0x000fe200078e000d */
[----:B------:R-:W-:Y:S01]  /*15e0*/  MOV R0, 0x1620 ;  /* 0x0000162000007802 */ /* 0x000fe20000000f00 */
[----:B0-----:R-:W-:Y:S02]  /*15f0*/  IMAD.U32 R8, RZ, RZ, UR10 ;  /* 0x0000000aff087e24 */ /* 0x001fe4000f8e00ff */
[----:B------:R-:W-:-:S07]  /*1600*/  IMAD.U32 R29, RZ, RZ, UR11 ;  /* 0x0000000bff1d7e24 */ /* 0x000fce000f8e00ff */
[----:B------:R-:W-:Y:S05]  /*1610*/  CALL.REL.NOINC `($__internal_4_$__cuda_sm20_div_rn_f64_full) ;  /* 0x0000000c00547944 */ /* 0x000fea0003c00000 */
[----:B------:R-:W-:Y:S02]  /*1620*/  IMAD.MOV.U32 R2, RZ, RZ, R32 ;  /* 0x000000ffff027224 */ /* 0x000fe400078e0020 */
[----:B------:R-:W-:-:S07]  /*1630*/  IMAD.MOV.U32 R3, RZ, RZ, R33 ;  /* 0x000000ffff037224 */ /* 0x000fce00078e0021 */
.L_x_109:
[----:B------:R-:W-:Y:S05]  /*1640*/  BSYNC.RECONVERGENT B1 ;  /* 0x0000000000017941 */ /* 0x000fea0003800200 */
.L_x_108:
[----:B------:R-:W0:Y:S01]  /*1650*/  LDCU UR10, c[0x0][0x3b4] ;  /* 0x00007680ff0a77ac */ /* 0x000e220008000800 */
[----:B------:R-:W1:Y:S01]  /*1660*/  LDC.64 R24, c[0x0][0x3b0] ;  /* 0x0000ec00ff187b82 */ /* 0x000e620000000a00 */
[----:B------:R-:W-:Y:S01]  /*1670*/  MOV R8, 0x1 ;  /* 0x0000000100087802 */ /* 0x000fe20000000f00 */
[----:B------:R-:W2:Y:S06]  /*1680*/  LDCU.64 UR12, c[0x0][0x3a0] ;  /* 0x00007400ff0c77ac */ /* 0x000eac0008000a00 */
[----:B------:R-:W3:Y:S01]  /*1690*/  LDC R28, c[0x0][0x3a4] ;  /* 0x0000e900ff1c7b82 */ /* 0x000ee20000000800 */
[----:B0-----:R-:W1:Y:S01]  /*16a0*/  MUFU.RCP64H R9, UR10 ;  /* 0x0000000a00097d08 */ /* 0x001e620008001800 */
[----:B---3--:R-:W-:Y:S01]  /*16b0*/  FSETP.GEU.AND P1, PT, |R28|, 6.5827683646048100446e-37, PT ;  /* 0x036000001c00780b */ /* 0x008fe20003f2e200 */
[----:B-1----:R-:W-:-:S08]  /*16c0*/  DFMA R26, R8, -R24, 1 ;  /* 0x3ff00000081a742b */ /* 0x002fd00000000818 */
[----:B------:R-:W-:-:S08]  /*16d0*/  DFMA R26, R26, R26, R26 ;  /* 0x0000001a1a1a722b */ /* 0x000fd0000000001a */
[----:B------:R-:W-:-:S08]  /*16e0*/  DFMA R26, R8, R26, R8 ;  /* 0x0000001a081a722b */ /* 0x000fd00000000008 */
[----:B------:R-:W-:-:S08]  /*16f0*/  DFMA R8, R26, -R24, 1 ;  /* 0x3ff000001a08742b */ /* 0x000fd00000000818 */
[----:B------:R-:W-:-:S08]  /*1700*/  DFMA R26, R26, R8, R26 ;  /* 0x000000081a1a722b */ /* 0x000fd0000000001a */
[----:B--2---:R-:W-:-:S08]  /*1710*/  DMUL R8, R26, UR12 ;  /* 0x0000000c1a087c28 */ /* 0x004fd00008000000 */
[----:B------:R-:W-:-:S08]  /*1720*/  DFMA R24, R8, -R24, UR12 ;  /* 0x0000000c08187e2b */ /* 0x000fd00008000818 */
[----:B------:R-:W-:Y:S02]  /*1730*/  DFMA R8, R26, R24, R8 ;  /* 0x000000181a08722b */ /* 0x000fe40000000008 */
[----:B------:R-:W-:-:S08]  /*1740*/  DADD R24, -R2, R14 ;  /* 0x0000000002187229 */ /* 0x000fd0000000010e */
[----:B------:R-:W-:-:S05]  /*1750*/  FFMA R0, RZ, UR10, R9 ;  /* 0x0000000aff007c23 */ /* 0x000fca0008000009 */
[----:B------:R-:W-:-:S13]  /*1760*/  FSETP.GT.AND P0, PT, |R0|, 1.469367938527859385e-39, PT ;  /* 0x001000000000780b */ /* 0x000fda0003f04200 */
[----:B------:R-:W-:Y:S05]  /*1770*/  @P0 BRA P1, `(.L_x_110) ;  /* 0x0000000000280947 */ /* 0x000fea0000800000 */
[----:B------:R-:W0:Y:S01]  /*1780*/  LDCU.64 UR10, c[0x0][0x3a0] ;  /* 0x00007400ff0a77ac */ /* 0x000e220008000a00 */
[----:B------:R-:W-:Y:S01]  /*1790*/  MOV R0, 0x1800 ;  /* 0x0000180000007802 */ /* 0x000fe20000000f00 */
[----:B------:R-:W1:Y:S01]  /*17a0*/  LDCU.64 UR12, c[0x0][0x3b0] ;  /* 0x00007600ff0c77ac */ /* 0x000e620008000a00 */
[----:B0-----:R-:W-:Y:S02]  /*17b0*/  IMAD.U32 R30, RZ, RZ, UR10 ;  /* 0x0000000aff1e7e24 */ /* 0x001fe4000f8e00ff */
[----:B------:R-:W-:Y:S02]  /*17c0*/  IMAD.U32 R31, RZ, RZ, UR11 ;  /* 0x0000000bff1f7e24 */ /* 0x000fe4000f8e00ff */
[----:B-1----:R-:W-:Y:S02]  /*17d0*/  IMAD.U32 R8, RZ, RZ, UR12 ;  /* 0x0000000cff087e24 */ /* 0x002fe4000f8e00ff */
[----:B------:R-:W-:-:S07]  /*17e0*/  IMAD.U32 R29, RZ, RZ, UR13 ;  /* 0x0000000dff1d7e24 */ /* 0x000fce000f8e00ff */
[----:B------:R-:W-:Y:S05]  /*17f0*/  CALL.REL.NOINC `($__internal_4_$__cuda_sm20_div_rn_f64_full) ;  /* 0x0000000800dc7944 */ /* 0x000fea0003c00000 */
[----:B------:R-:W-:Y:S01]  /*1800*/  IMAD.MOV.U32 R8, RZ, RZ, R32 ;  /* 0x000000ffff087224 */ /* 0x000fe200078e0020 */
[----:B------:R-:W-:-:S07]  /*1810*/  MOV R9, R33 ;  /* 0x0000002100097202 */ /* 0x000fce0000000f00 */
.L_x_110:
[----:B------:R-:W-:Y:S01]  /*1820*/  DADD R24, R24, R8 ;  /* 0x0000000018187229 */ /* 0x000fe20000000008 */
[----:B------:R-:W0:Y:S07]  /*1830*/  LDCU.64 UR10, c[0x0][0x3a0] ;  /* 0x00007400ff0a77ac */ /* 0x000e2e0008000a00 */
[----:B------:R-:W-:Y:S01]  /*1840*/  DSETP.GE.AND P0, PT, R20, R24, PT ;  /* 0x000000181400722a */ /* 0x000fe20003f06000 */
[----:B------:R-:W-:Y:S02]  /*1850*/  IMAD.MOV.U32 R24, RZ, RZ, R14 ;  /* 0x000000ffff187224 */ /* 0x000fe400078e000e */
[----:B------:R-:W-:-:S02]  /*1860*/  IMAD.MOV.U32 R25, RZ, RZ, R15 ;  /* 0x000000ffff197224 */ /* 0x000fc400078e000f */
[----:B0-----:R-:W-:Y:S02]  /*1870*/  IMAD.U32 R8, RZ, RZ, UR10 ;  /* 0x0000000aff087e24 */ /* 0x001fe4000f8e00ff */
[----:B------:R-:W-:-:S07]  /*1880*/  IMAD.U32 R9, RZ, RZ, UR11 ;  /* 0x0000000bff097e24 */ /* 0x000fce000f8e00ff */
[----:B------:R-:W-:Y:S05]  /*1890*/  @P0 BRA `(.L_x_103) ;  /* 0x0000000800340947 */ /* 0x000fea0003800000 */
[----:B------:R-:W0:Y:S08]  /*18a0*/  LDC R0, c[0x0][0x39c] ;  /* 0x0000e700ff007b82 */ /* 0x000e300000000800 */
[----:B------:R-:W1:Y:S01]  /*18b0*/  LDC R8, c[0x0][0x398] ;  /* 0x0000e600ff087b82 */ /* 0x000e620000000800 */
[----:B0-----:R-:W-:-:S07]  /*18c0*/  ISETP.GT.AND P1, PT, R0, 0xfffff, PT ;  /* 0x000fffff0000780c */ /* 0x001fce0003f24270 */
[----:B------:R-:W0:Y:S08]  /*18d0*/  LDC R0, c[0x0][0x39c] ;  /* 0x0000e700ff007b82 */ /* 0x000e300000000800 */
[----:B------:R-:W2:Y:S02]  /*18e0*/  @!P1 LDC.64 R14, c[0x0][0x398] ;  /* 0x0000e600ff0e9b82 */ /* 0x000ea40000000a00 */
[----:B--2---:R-:W-:-:S10]  /*18f0*/  @!P1 DMUL R10, R14, 1.80143985094819840000e+16 ;  /* 0x435000000e0a9828 */ /* 0x004fd40000000000 */
[----:B0-----:R-:W-:Y:S02]  /*1900*/  @!P1 IMAD.MOV.U32 R0, RZ, RZ, R11 ;  /* 0x000000ffff009224 */ /* 0x001fe400078e000b */
[----:B-1----:R-:W-:-:S03]  /*1910*/  @!P1 IMAD.MOV.U32 R8, RZ, RZ, R10 ;  /* 0x000000ffff089224 */ /* 0x002fc600078e000a */
        /* <DEDUP_REMOVED lines=70> */
.L_x_111:
[----:B------:R-:W-:Y:S01]  /*1d80*/  MOV R8, 0x0 ;  /* 0x0000000000087802 */ /* 0x000fe20000000f00 */
[----:B------:R-:W-:Y:S01]  /*1d90*/  IMAD.MOV.U32 R9, RZ, RZ, 0x7ff00000 ;  /* 0x7ff00000ff097424 */ /* 0x000fe200078e00ff */
[----:B------:R-:W-:-:S05]  /*1da0*/  LOP3.LUT P0, RZ, R11, 0x7fffffff, RZ, 0xc0, !PT ;  /* 0x7fffffff0bff7812 */ /* 0x000fca000780c0ff */
[----:B------:R-:W-:-:S10]  /*1db0*/  DFMA R8, R10, R8, +INF ;  /* 0x7ff000000a08742b */ /* 0x000fd40000000008 */
[----:B------:R-:W-:Y:S02]  /*1dc0*/  FSEL R24, R8, RZ, P0 ;  /* 0x000000ff08187208 */ /* 0x000fe40000000000 */
[----:B------:R-:W-:-:S07]  /*1dd0*/  FSEL R25, R9, -QNAN , P0 ;  /* 0xfff0000009197808 */ /* 0x000fce0000000000 */
.L_x_112:
[----:B------:R-:W-:Y:S01]  /*1de0*/  DADD R2, R24, -R2 ;  /* 0x0000000018027229 */ /* 0x000fe20000000802 */
[----:B------:R-:W-:-:S07]  /*1df0*/  CS2R R8, SRZ ;  /* 0x0000000000087805 */ /* 0x000fce000001ff00 */
[----:B------:R-:W-:-:S14]  /*1e00*/  DSETP.GT.AND P0, PT, R20, R2, PT ;  /* 0x000000021400722a */ /* 0x000fdc0003f04000 */
[----:B------:R-:W-:Y:S05]  /*1e10*/  @!P0 BRA `(.L_x_103) ;  /* 0x0000000000d48947 */ /* 0x000fea0003800000 */
[----:B------:R-:W0:Y:S01]  /*1e20*/  LDCU.64 UR10, c[0x0][0x3b0] ;  /* 0x00007600ff0a77ac */ /* 0x000e220008000a00 */
[----:B------:R-:W-:Y:S01]  /*1e30*/  BSSY.RECONVERGENT B1, `(.L_x_113) ;  /* 0x0000006000017945 */ /* 0x000fe20003800200 */
[----:B------:R-:W-:Y:S01]  /*1e40*/  MOV R0, 0x1e90 ;  /* 0x00001e9000007802 */ /* 0x000fe20000000f00 */
[----:B0-----:R-:W-:Y:S02]  /*1e50*/  DADD R2, -RZ, |UR10| ;  /* 0x4000000aff027e29 */ /* 0x001fe40008000100 */
[----:B------:R-:W-:-:S08]  /*1e60*/  DFMA R10, R20, UR10, R12 ;  /* 0x0000000a140a7c2b */ /* 0x000fd0000800000c */
[----:B------:R-:W-:-:S07]  /*1e70*/  IMAD.MOV.U32 R38, RZ, RZ, R2 ;  /* 0x000000ffff267224 */ /* 0x000fce00078e0002 */
[----:B------:R-:W-:Y:S05]  /*1e80*/  CALL.REL.NOINC `($_Z41projectPointsToPolygonWithkKernel_unsplitiP7double2ddddd$__internal_accurate_pow) ;  /* 0x0000000c00647944 */ /* 0x000fea0003c00000 */
[----:B------:R-:W-:Y:S05]  /*1e90*/  BSYNC.RECONVERGENT B1 ;  /* 0x0000000000017941 */ /* 0x000fea0003800200 */
.L_x_113:
[----:B------:R-:W0:Y:S02]  /*1ea0*/  LDC.64 R20, c[0x0][0x3b0] ;  /* 0x0000ec00ff147b82 */ /* 0x000e240000000a00 */
[C---:B0-----:R-:W-:Y:S02]  /*1eb0*/  DADD R8, R20.reuse, 2 ;  /* 0x4000000014087429 */ /* 0x041fe40000000000 */
[----:B------:R-:W-:-:S08]  /*1ec0*/  DSETP.NEU.AND P0, PT, R20, RZ, PT ;  /* 0x000000ff1400722a */ /* 0x000fd00003f0d000 */
[----:B------:R-:W-:-:S04]  /*1ed0*/  LOP3.LUT R8, R9, 0x7ff00000, RZ, 0xc0, !PT ;  /* 0x7ff0000009087812 */ /* 0x000fc800078ec0ff */
[----:B------:R-:W-:Y:S02]  /*1ee0*/  ISETP.NE.AND P1, PT, R8, 0x7ff00000, PT ;  /* 0x7ff000000800780c */ /* 0x000fe40003f25270 */
        /* <DEDUP_REMOVED lines=8> */
.L_x_114:
[----:B------:R-:W-:Y:S01]  /*1f70*/  DADD R2, R2, 1 ;  /* 0x3ff0000002027429 */ /* 0x000fe20000000000 */
[----:B------:R-:W-:Y:S01]  /*1f80*/  BSSY.RECONVERGENT B1, `(.L_x_115) ;  /* 0x000001a000017945 */ /* 0x000fe20003800200 */
[----:B------:R-:W-:Y:S02]  /*1f90*/  DSETP.NEU.AND P0, PT, R20, 1, PT ;  /* 0x3ff000001400742a */ /* 0x000fe40003f0d000 */
[----:B------:R-:W-:-:S06]  /*1fa0*/  DFMA R20, -R24, R20, R10 ;  /* 0x000000141814722b */ /* 0x000fcc000000010a */
[----:B------:R-:W-:Y:S02]  /*1fb0*/  FSEL R9, R3, 2, P0 ;  /* 0x4000000003097808 */ /* 0x000fe40000000000 */
[----:B------:R-:W-:Y:S01]  /*1fc0*/  FSEL R8, R2, RZ, P0 ;  /* 0x000000ff02087208 */ /* 0x000fe20000000000 */
[----:B------:R-:W-:Y:S01]  /*1fd0*/  IMAD.MOV.U32 R2, RZ, RZ, 0x1 ;  /* 0x00000001ff027424 */ /* 0x000fe200078e00ff */
[----:B------:R-:W0:Y:S01]  /*1fe0*/  MUFU.RCP64H R3, R9 ;  /* 0x0000000900037308 */ /* 0x000e220000001800 */
[----:B------:R-:W-:-:S04]  /*1ff0*/  FSETP.GEU.AND P1, PT, |R21|, 6.5827683646048100446e-37, PT ;  /* 0x036000001500780b */ /* 0x000fc80003f2e200 */
[----:B0-----:R-:W-:-:S08]  /*2000*/  DFMA R14, -R8, R2, 1 ;  /* 0x3ff00000080e742b */ /* 0x001fd00000000102 */
[----:B------:R-:W-:-:S08]  /*2010*/  DFMA R14, R14, R14, R14 ;  /* 0x0000000e0e0e722b */ /* 0x000fd0000000000e */
[----:B------:R-:W-:-:S08]  /*2020*/  DFMA R14, R2, R14, R2 ;  /* 0x0000000e020e722b */ /* 0x000fd00000000002 */
[----:B------:R-:W-:-:S08]  /*2030*/  DFMA R2, -R8, R14, 1 ;  /* 0x3ff000000802742b */ /* 0x000fd0000000010e */
[----:B------:R-:W-:-:S08]  /*2040*/  DFMA R2, R14, R2, R14 ;  /* 0x000000020e02722b */ /* 0x000fd0000000000e */
        /* <DEDUP_REMOVED lines=9> */
[----:B------:R-:W-:-:S07]  /*20e0*/  IMAD.MOV.U32 R29, RZ, RZ, R9 ;  /* 0x000000ffff1d7224 */ /* 0x000fce00078e0009 */
[----:B------:R-:W-:Y:S05]  /*20f0*/  CALL.REL.NOINC `($__internal_4_$__cuda_sm20_div_rn_f64_full) ;  /* 0x00000000009c7944 */ /* 0x000fea0003c00000 */
[----:B------:R-:W-:Y:S02]  /*2100*/  IMAD.MOV.U32 R2, RZ, RZ, R32 ;  /* 0x000000ffff027224 */ /* 0x000fe400078e0020 */
[----:B------:R-:W-:-:S07]  /*2110*/  IMAD.MOV.U32 R3, RZ, RZ, R33 ;  /* 0x000000ffff037224 */ /* 0x000fce00078e0021 */
.L_x_116:
[----:B------:R-:W-:Y:S05]  /*2120*/  BSYNC.RECONVERGENT B1 ;  /* 0x0000000000017941 */ /* 0x000fea0003800200 */
.L_x_115:
[----:B------:R-:W0:Y:S01]  /*2130*/  LDCU.64 UR10, c[0x0][0x3b0] ;  /* 0x00007600ff0a77ac */ /* 0x000e220008000a00 */
[----:B------:R-:W-:Y:S01]  /*2140*/  IMAD.MOV.U32 R8, RZ, RZ, R2 ;  /* 0x000000ffff087224 */ /* 0x000fe200078e0002 */
[----:B------:R-:W-:Y:S01]  /*2150*/  MOV R9, R3 ;  /* 0x0000000300097202 */ /* 0x000fe20000000f00 */
[----:B0-----:R-:W-:-:S11]  /*2160*/  DFMA R24, R2, UR10, R24 ;  /* 0x0000000a02187c2b */ /* 0x001fd60008000018 */
.L_x_103:
[----:B------:R-:W-:Y:S05]  /*2170*/  BSYNC.RECONVERGENT B0 ;  /* 0x0000000000007941 */ /* 0x000fea0003800200 */
.L_x_102:
[----:B------:R-:W0:Y:S01]  /*2180*/  MUFU.RCP64H R3, R13 ;  /* 0x0000000d00037308 */ /* 0x000e220000001800 */
[----:B------:R-:W-:Y:S01]  /*2190*/  IMAD.MOV.U32 R2, RZ, RZ, 0x1 ;  /* 0x00000001ff027424 */ /* 0x000fe200078e00ff */
[----:B------:R-:W-:Y:S01]  /*21a0*/  FSETP.GEU.AND P1, PT, |R9|, 6.5827683646048100446e-37, PT ;  /* 0x036000000900780b */ /* 0x000fe20003f2e200 */
[----:B------:R-:W-:Y:S04]  /*21b0*/  BSSY.RECONVERGENT B0, `(.L_x_117) ;  /* 0x0000014000007945 */ /* 0x000fe80003800200 */
[----:B0-----:R-:W-:-:S08]  /*21c0*/  DFMA R10, R2, -R12, 1 ;  /* 0x3ff00000020a742b */ /* 0x001fd0000000080c */
[----:B------:R-:W-:-:S08]  /*21d0*/  DFMA R10, R10, R10, R10 ;  /* 0x0000000a0a0a722b */ /* 0x000fd0000000000a */
[----:B------:R-:W-:-:S08]  /*21e0*/  DFMA R10, R2, R10, R2 ;  /* 0x0000000a020a722b */ /* 0x000fd00000000002 */
[----:B------:R-:W-:-:S08]  /*21f0*/  DFMA R2, R10, -R12, 1 ;  /* 0x3ff000000a02742b */ /* 0x000fd0000000080c */
[----:B------:R-:W-:-:S08]  /*2200*/  DFMA R2, R10, R2, R10 ;  /* 0x000000020a02722b */ /* 0x000fd0000000000a */
[----:B------:R-:W-:-:S08]  /*2210*/  DMUL R10, R2, R8 ;  /* 0x00000008020a7228 */ /* 0x000fd00000000000 */
[----:B------:R-:W-:-:S08]  /*2220*/  DFMA R14, R10, -R12, R8 ;  /* 0x8000000c0a0e722b */ /* 0x000fd00000000008 */
[----:B------:R-:W-:-:S10]  /*2230*/  DFMA R2, R2, R14, R10 ;  /* 0x0000000e0202722b */ /* 0x000fd4000000000a */
[----:B------:R-:W-:-:S05]  /*2240*/  FFMA R0, RZ, R13, R3 ;  /* 0x0000000dff007223 */ /* 0x000fca0000000003 */
[----:B------:R-:W-:-:S13]  /*2250*/  FSETP.GT.AND P0, PT, |R0|, 1.469367938527859385e-39, PT ;  /* 0x001000000000780b */ /* 0x000fda0003f04200 */
[----:B------:R-:W-:Y:S05]  /*2260*/  @P0 BRA P1, `(.L_x_118) ;  /* 0x0000000000200947 */ /* 0x000fea0000800000 */
[----:B------:R-:W-:Y:S01]  /*2270*/  IMAD.MOV.U32 R30, RZ, RZ, R8 ;  /* 0x000000ffff1e7224 */ /* 0x000fe200078e0008 */
[----:B------:R-:W-:Y:S01]  /*2280*/  MOV R0, 0x22d0 ;  /* 0x000022d000007802 */ /* 0x000fe20000000f00 */
[----:B------:R-:W-:Y:S02]  /*2290*/  IMAD.MOV.U32 R31, RZ, RZ, R9 ;  /* 0x000000ffff1f7224 */ /* 0x000fe400078e0009 */
[----:B------:R-:W-:Y:S02]  /*22a0*/  IMAD.MOV.U32 R8, RZ, RZ, R12 ;  /* 0x000000ffff087224 */ /* 0x000fe400078e000c */
[----:B------:R-:W-:-:S07]  /*22b0*/  IMAD.MOV.U32 R29, RZ, RZ, R13 ;  /* 0x000000ffff1d7224 */ /* 0x000fce00078e000d */
[----:B------:R-:W-:Y:S05]  /*22c0*/  CALL.REL.NOINC `($__internal_4_$__cuda_sm20_div_rn_f64_full) ;  /* 0x0000000000287944 */ /* 0x000fea0003c00000 */
[----:B------:R-:W-:Y:S01]  /*22d0*/  MOV R2, R32 ;  /* 0x0000002000027202 */ /* 0x000fe20000000f00 */
[----:B------:R-:W-:-:S07]  /*22e0*/  IMAD.MOV.U32 R3, RZ, RZ, R33 ;  /* 0x000000ffff037224 */ /* 0x000fce00078e0021 */
.L_x_118:
[----:B------:R-:W-:Y:S05]  /*22f0*/  BSYNC.RECONVERGENT B0 ;  /* 0x0000000000007941 */ /* 0x000fea0003800200 */
.L_x_117:
[-C--:B------:R-:W-:Y:S01]  /*2300*/  DMUL R16, R16, R2.reuse ;  /* 0x0000000210107228 */ /* 0x080fe20000000000 */
[----:B------:R-:W-:Y:S01]  /*2310*/  IMAD.MOV.U32 R26, RZ, RZ, R22 ;  /* 0x000000ffff1a7224 */ /* 0x000fe200078e0016 */
[----:B------:R-:W-:Y:S01]  /*2320*/  DMUL R18, R18, R2 ;  /* 0x0000000212127228 */ /* 0x000fe20000000000 */
[----:B------:R-:W-:-:S06]  /*2330*/  IMAD.MOV.U32 R27, RZ, RZ, R23 ;  /* 0x000000ffff1b7224 */ /* 0x000fcc00078e0017 */
[----:B------:R-:W-:Y:S04]  /*2340*/  STG.E.128 desc[UR4][R6.64], R16 ;  /* 0x0000001006007986 */ /* 0x000fe8000c101d04 */
[----:B------:R-:W-:Y:S01]  /*2350*/  STG.E.128 desc[UR4][R4.64], R24 ;  /* 0x0000001804007986 */ /* 0x000fe2000c101d04 */
[----:B------:R-:W-:Y:S05]  /*2360*/  EXIT ;  /* 0x000000000000794d */ /* 0x000fea0003800000 */
        .weak           $__internal_4_$__cuda_sm20_div_rn_f64_full
        .type           $__internal_4_$__cuda_sm20_div_rn_f64_full,@function
        .size           $__internal_4_$__cuda_sm20_div_rn_f64_full,($__internal_5_$__cuda_sm20_dsqrt_rn_f64_mediumpath_v1 - $__internal_4_$__cuda_sm20_div_rn_f64_full)
$__internal_4_$__cuda_sm20_div_rn_f64_full:
[C---:B------:R-:W-:Y:S01]  /*2370*/  FSETP.GEU.AND P0, PT, |R29|.reuse, 1.469367938527859385e-39, PT ;  /* 0x001000001d00780b */ /* 0x040fe20003f0e200 */
[--C-:B------:R-:W-:Y:S01]  /*2380*/  IMAD.MOV.U32 R28, RZ, RZ, R8.reuse ;  /* 0x000000ffff1c7224 */ /* 0x100fe200078e0008 */
[----:B------:R-:W-:Y:S01]  /*2390*/  LOP3.LUT R26, R29, 0x800fffff, RZ, 0xc0, !PT ;  /* 0x800fffff1d1a7812 */ /* 0x000fe200078ec0ff */
[----:B------:R-:W-:Y:S01]  /*23a0*/  IMAD.MOV.U32 R39, RZ, RZ, 0x1ca00000 ;  /* 0x1ca00000ff277424 */ /* 0x000fe200078e00ff */
[C---:B------:R-:W-:Y:S01]  /*23b0*/  FSETP.GEU.AND P2, PT, |R31|.reuse, 1.469367938527859385e-39, PT ;  /* 0x001000001f00780b */ /* 0x040fe20003f4e200 */
[----:B------:R-:W-:Y:S01]  /*23c0*/  BSSY.RECONVERGENT B2, `(.L_x_119) ;  /* 0x0000053000027945 */ /* 0x000fe20003800200 */
[----:B------:R-:W-:Y:S01]  /*23d0*/  LOP3.LUT R27, R26, 0x3ff00000, RZ, 0xfc, !PT ;  /* 0x3ff000001a1b7812 */ /* 0x000fe200078efcff */
[----:B------:R-:W-:Y:S01]  /*23e0*/  IMAD.MOV.U32 R26, RZ, RZ, R8 ;  /* 0x000000ffff1a7224 */ /* 0x000fe200078e0008 */
[----:B------:R-:W-:Y:S02]  /*23f0*/  MOV R32, 0x1 ;  /* 0x0000000100207802 */ /* 0x000fe40000000f00 */
[----:B------:R-:W-:-:S02]  /*2400*/  LOP3.LUT R38, R31, 0x7ff00000, RZ, 0xc0, !PT ;  /* 0x7ff000001f267812 */ /* 0x000fc400078ec0ff */
[C---:B------:R-:W-:Y:S01]  /*2410*/  LOP3.LUT R41, R29.reuse, 0x7ff00000, RZ, 0xc0, !PT ;  /* 0x7ff000001d297812 */ /* 0x040fe200078ec0ff */
[----:B------:R-:W-:Y:S02]  /*2420*/  @!P0 DMUL R26, R28, 8.98846567431157953865e+307 ;  /* 0x7fe000001c1a8828 */ /* 0x000fe40000000000 */
[----:B------:R-:W-:Y:S01]  /*2430*/  IMAD.MOV.U32 R40, RZ, RZ, R38 ;  /* 0x000000ffff287224 */ /* 0x000fe200078e0026 */
[C---:B------:R-:W-:Y:S01]  /*2440*/  ISETP.GE.U32.AND P1, PT, R38.reuse, R41, PT ;  /* 0x000000292600720c */ /* 0x040fe20003f26070 */
[----:B------:R-:W-:Y:S01]  /*2450*/  @!P2 IMAD.MOV.U32 R34, RZ, RZ, RZ ;  /* 0x000000ffff22a224 */ /* 0x000fe200078e00ff */
[----:B------:R-:W-:Y:S01]  /*2460*/  @!P2 LOP3.LUT R35, R29, 0x7ff00000, RZ, 0xc0, !PT ;  /* 0x7ff000001d23a812 */ /* 0x000fe200078ec0ff */
[----:B------:R-:W0:Y:S03]  /*2470*/  MUFU.RCP64H R33, R27 ;  /* 0x0000001b00217308 */ /* 0x000e260000001800 */
[----:B------:R-:W-:-:S02]  /*2480*/  @!P2 ISETP.GE.U32.AND P3, PT, R38, R35, PT ;  /* 0x000000232600a20c */ /* 0x000fc40003f66070 */
[----:B------:R-:W-:Y:S02]  /*2490*/  @!P0 LOP3.LUT R41, R27, 0x7ff00000, RZ, 0xc0, !PT ;  /* 0x7ff000001b298812 */ /* 0x000fe400078ec0ff */
        /* <DEDUP_REMOVED lines=14> */
[----:B------:R-:W-:Y:S01]  /*2580*/  DMUL R32, R36, R8 ;  /* 0x0000000824207228 */ /* 0x000fe20000000000 */
[----:B------:R-:W-:-:S04]  /*2590*/  IADD3 R34, PT, PT, R40, -0x1, RZ ;  /* 0xffffffff28227810 */ /* 0x000fc80007ffe0ff */
[----:B------:R-:W-:-:S03]  /*25a0*/  ISETP.GT.U32.AND P0, PT, R34, 0x7feffffe, PT ;  /* 0x7feffffe2200780c */ /* 0x000fc60003f04070 */
[----:B------:R-:W-:Y:S01]  /*25b0*/  DFMA R34, R32, -R26, R8 ;  /* 0x8000001a2022722b */ /* 0x000fe20000000008 */
[----:B------:R-:W-:-:S07]  /*25c0*/  ISETP.GT.U32.OR P0, PT, R42, 0x7feffffe, P0 ;  /* 0x7feffffe2a00780c */ /* 0x000fce0000704470 */
[----:B------:R-:W-:-:S06]  /*25d0*/  DFMA R34, R36, R34, R32 ;  /* 0x000000222422722b */ /* 0x000fcc0000000020 */
        /* <DEDUP_REMOVED lines=13> */
[----:B------:R-:W-:-:S09]  /*26b0*/  MOV R36, RZ ;  /* 0x000000ff00247202 */ /* 0x000fd20000000f00 */
        /* <DEDUP_REMOVED lines=14> */
.L_x_120:
        /* <DEDUP_REMOVED lines=11> */
[----:B------:R-:W-:Y:S02]  /*2850*/  @P0 LOP3.LUT R8, R33, 0x7ff00000, RZ, 0xfc, !PT ;  /* 0x7ff0000021080812 */ /* 0x000fe400078efcff */
[----:B------:R-:W-:Y:S01]  /*2860*/  @!P0 MOV R32, RZ ;  /* 0x000000ff00208202 */ /* 0x000fe20000000f00 */
[----:B------:R-:W-:Y:S02]  /*2870*/  @P0 IMAD.MOV.U32 R32, RZ, RZ, RZ ;  /* 0x000000ffff200224 */ /* 0x000fe400078e00ff */
[----:B------:R-:W-:Y:S01]  /*2880*/  @P0 IMAD.MOV.U32 R33, RZ, RZ, R8 ;  /* 0x000000ffff210224 */ /* 0x000fe200078e0008 */
[----:B------:R-:W-:Y:S06]  /*2890*/  BRA `(.L_x_121) ;  /* 0x0000000000147947 */ /* 0x000fec0003800000 */
.L_x_123:
[----:B------:R-:W-:Y:S01]  /*28a0*/  LOP3.LUT R33, R29, 0x80000, RZ, 0xfc, !PT ;  /* 0x000800001d217812 */ /* 0x000fe200078efcff */
[----:B------:R-:W-:Y:S01]  /*28b0*/  IMAD.MOV.U32 R32, RZ, RZ, R28 ;  /* 0x000000ffff207224 */ /* 0x000fe200078e001c */
[----:B------:R-:W-:Y:S06]  /*28c0*/  BRA `(.L_x_121) ;  /* 0x0000000000087947 */ /* 0x000fec0003800000 */
.L_x_122:
[----:B------:R-:W-:Y:S01]  /*28d0*/  LOP3.LUT R33, R31, 0x80000, RZ, 0xfc, !PT ;  /* 0x000800001f217812 */ /* 0x000fe200078efcff */
[----:B------:R-:W-:-:S07]  /*28e0*/  IMAD.MOV.U32 R32, RZ, RZ, R30 ;  /* 0x000000ffff207224 */ /* 0x000fce00078e001e */
.L_x_121:
[----:B------:R-:W-:Y:S05]  /*28f0*/  BSYNC.RECONVERGENT B2 ;  /* 0x0000000000027941 */ /* 0x000fea0003800200 */
.L_x_119:
[----:B------:R-:W-:Y:S01]  /*2900*/  MOV R8, R0 ;  /* 0x0000000000087202 */ /* 0x000fe20000000f00 */
[----:B------:R-:W-:-:S04]  /*2910*/  IMAD.MOV.U32 R9, RZ, RZ, 0x0 ;  /* 0x00000000ff097424 */ /* 0x000fc800078e00ff */
[----:B------:R-:W-:Y:S05]  /*2920*/  RET.REL.NODEC R8 `(_Z41projectPointsToPolygonWithkKernel_unsplitiP7double2ddddd) ;  /* 0xffffffd408b47950 */ /* 0x000fea0003c3ffff */
        .weak           $__internal_5_$__cuda_sm20_dsqrt_rn_f64_mediumpath_v1
        .type           $__internal_5_$__cuda_sm20_dsqrt_rn_f64_mediumpath_v1,@function
        .size           $__internal_5_$__cuda_sm20_dsqrt_rn_f64_mediumpath_v1,($_Z41projectPointsToPolygonWithkKernel_unsplitiP7double2ddddd$__internal_accurate_pow - $__internal_5_$__cuda_sm20_dsqrt_rn_f64_mediumpath_v1)
$__internal_5_$__cuda_sm20_dsqrt_rn_f64_mediumpath_v1:
[----:B------:R-:W-:Y:S01]  /*2930*/  ISETP.GE.U32.AND P0, PT, R2, -0x3400000, PT ;  /* 0xfcc000000200780c */ /* 0x000fe20003f06070 */
[----:B------:R-:W-:Y:S01]  /*2940*/  BSSY.RECONVERGENT B1, `(.L_x_124) ;  /* 0x0000028000017945 */ /* 0x000fe20003800200 */
[----:B------:R-:W-:Y:S01]  /*2950*/  IMAD.MOV.U32 R25, RZ, RZ, R9 ;  /* 0x000000ffff197224 */ /* 0x000fe200078e0009 */
[----:B------:R-:W-:Y:S01]  /*2960*/  MOV R2, R28 ;  /* 0x0000001c00027202 */ /* 0x000fe20000000f00 */
[----:B------:R-:W-:Y:S02]  /*2970*/  IMAD.MOV.U32 R8, RZ, RZ, R14 ;  /* 0x000000ffff087224 */ /* 0x000fe400078e000e */
[----:B------:R-:W-:Y:S02]  /*2980*/  IMAD.MOV.U32 R9, RZ, RZ, R15 ;  /* 0x000000ffff097224 */ /* 0x000fe400078e000f */
[----:B------:R-:W-:-:S05]  /*2990*/  IMAD.MOV.U32 R3, RZ, RZ, R29 ;  /* 0x000000ffff037224 */ /* 0x000fca00078e001d */
        /* <DEDUP_REMOVED lines=9> */
.L_x_125:
        /* <DEDUP_REMOVED lines=9> */
[----:B------:R-:W-:Y:S01]  /*2ac0*/  IMAD.MOV.U32 R14, RZ, RZ, 0x0 ;  /* 0x00000000ff0e7424 */ /* 0x000fe200078e00ff */
[----:B------:R-:W-:Y:S01]  /*2ad0*/  MOV R8, RZ ;  /* 0x000000ff00087202 */ /* 0x000fe20000000f00 */
[----:B------:R-:W-:-:S03]  /*2ae0*/  IMAD.MOV.U32 R15, RZ, RZ, 0x3fd80000 ;  /* 0x3fd80000ff0f7424 */ /* 0x000fc600078e00ff */
[----:B------:R-:W0:Y:S02]  /*2af0*/  MUFU.RSQ64H R9, R3 ;  /* 0x0000000300097308 */ /* 0x000e240000001c00 */
[----:B0-----:R-:W-:-:S08]  /*2b00*/  DMUL R12, R8, R8 ;  /* 0x00000008080c7228 */ /* 0x001fd00000000000 */
[----:B------:R-:W-:-:S08]  /*2b10*/  DFMA R12, R2, -R12, 1 ;  /* 0x3ff00000020c742b */ /* 0x000fd0000000080c */
[----:B------:R-:W-:Y:S02]  /*2b20*/  DFMA R14, R12, R14, 0.5 ;  /* 0x3fe000000c0e742b */ /* 0x000fe4000000000e */
[----:B------:R-:W-:-:S08]  /*2b30*/  DMUL R12, R8, R12 ;  /* 0x0000000c080c7228 */ /* 0x000fd00000000000 */
[----:B------:R-:W-:-:S08]  /*2b40*/  DFMA R12, R14, R12, R8 ;  /* 0x0000000c0e0c722b */ /* 0x000fd00000000008 */
[----:B------:R-:W-:Y:S02]  /*2b50*/  DMUL R8, R2, R12 ;  /* 0x0000000c02087228 */ /* 0x000fe40000000000 */
[----:B------:R-:W-:-:S06]  /*2b60*/  VIADD R13, R13, 0xfff00000 ;  /* 0xfff000000d0d7836 */ /* 0x000fcc0000000000 */
[----:B------:R-:W-:-:S08]  /*2b70*/  DFMA R14, R8, -R8, R2 ;  /* 0x80000008080e722b */ /* 0x000fd00000000002 */
[----:B------:R-:W-:-:S10]  /*2b80*/  DFMA R2, R12, R14, R8 ;  /* 0x0000000e0c02722b */ /* 0x000fd40000000008 */
[----:B------:R-:W-:Y:S01]  /*2b90*/  VIADD R3, R3, 0xfcb00000 ;  /* 0xfcb0000003037836 */ /* 0x000fe20000000000 */
[----:B------:R-:W-:Y:S06]  /*2ba0*/  BRA `(.L_x_126) ;  /* 0x0000000000047947 */ /* 0x000fec0003800000 */
.L_x_127:
[----:B------:R-:W-:-:S11]  /*2bb0*/  DADD R2, R8, R8 ;  /* 0x0000000008027229 */ /* 0x000fd60000000008 */
.L_x_126:
[----:B------:R-:W-:Y:S05]  /*2bc0*/  BSYNC.RECONVERGENT B1 ;  /* 0x0000000000017941 */ /* 0x000fea0003800200 */
.L_x_124:
[----:B------:R-:W-:Y:S01]  /*2bd0*/  MOV R12, R2 ;  /* 0x00000002000c7202 */ /* 0x000fe20000000f00 */
[----:B------:R-:W-:Y:S02]  /*2be0*/  IMAD.MOV.U32 R13, RZ, RZ, R3 ;  /* 0x000000ffff0d7224 */ /* 0x000fe400078e0003 */
[----:B------:R-:W-:Y:S02]  /*2bf0*/  IMAD.MOV.U32 R2, RZ, RZ, R0 ;  /* 0x000000ffff027224 */ /* 0x000fe400078e0000 */
[----:B------:R-:W-:-:S04]  /*2c00*/  IMAD.MOV.U32 R3, RZ, RZ, 0x0 ;  /* 0x00000000ff037424 */ /* 0x000fc800078e00ff */
[----:B------:R-:W-:Y:S05]  /*2c10*/  RET.REL.NODEC R2 `(_Z41projectPointsToPolygonWithkKernel_unsplitiP7double2ddddd) ;  /* 0xffffffd002f87950 */ /* 0x000fea0003c3ffff */
        .type           $_Z41projectPointsToPolygonWithkKernel_unsplitiP7double2ddddd$__internal_accurate_pow,@function
        .size           $_Z41projectPointsToPolygonWithkKernel_unsplitiP7double2ddddd$__internal_accurate_pow,(.L_x_262 - $_Z41projectPointsToPolygonWithkKernel_unsplitiP7double2ddddd$__internal_accurate_pow)
$_Z41projectPointsToPolygonWithkKernel_unsplitiP7double2ddddd$__internal_accurate_pow:
[----:B------:R-:W-:Y:S01]  /*2c20*/  ISETP.GT.U32.AND P0, PT, R3, 0xfffff, PT ;  /* 0x000fffff0300780c */ /* 0x000fe20003f04070 */
[----:B------:R-:W-:Y:S01]  /*2c30*/  IMAD.MOV.U32 R2, RZ, RZ, R38 ;  /* 0x000000ffff027224 */ /* 0x000fe200078e0026 */
[----:B------:R-:W-:Y:S01]  /*2c40*/  MOV R26, RZ ;  /* 0x000000ff001a7202 */ /* 0x000fe20000000f00 */
[----:B------:R-:W-:Y:S01]  /*2c50*/  IMAD.MOV.U32 R32, RZ, RZ, 0x41ad3b5a ;  /* 0x41ad3b5aff207424 */ /* 0x000fe200078e00ff */
[----:B------:R-:W-:Y:S01]  /*2c60*/  UMOV UR10, 0x7d2cafe2 ;  /* 0x7d2cafe2000a7882 */ /* 0x000fe20000000000 */
[----:B------:R-:W-:Y:S01]  /*2c70*/  IMAD.MOV.U32 R33, RZ, RZ, 0x3ed0f5d2 ;  /* 0x3ed0f5d2ff217424 */ /* 0x000fe200078e00ff */
[----:B------:R-:W-:Y:S01]  /*2c80*/  UMOV UR11, 0x3eb0f5ff ;  /* 0x3eb0f5ff000b7882 */ /* 0x000fe20000000000 */
[----:B------:R-:W-:Y:S01]  /*2c90*/  UMOV UR12, 0x3b39803f ;  /* 0x3b39803f000c7882 */ /* 0x000fe20000000000 */
[----:B------:R-:W-:-:S05]  /*2ca0*/  UMOV UR13, 0x3c7abc9e ;  /* 0x3c7abc9e000d7882 */ /* 0x000fca0000000000 */
[----:B------:R-:W-:Y:S01]  /*2cb0*/  @!P0 DMUL R14, R2, 1.80143985094819840000e+16 ;  /* 0x43500000020e8828 */ /* 0x000fe20000000000 */
[----:B------:R-:W-:Y:S02]  /*2cc0*/  MOV R2, R3 ;  /* 0x0000000300027202 */ /* 0x000fe40000000f00 */
[----:B------:R-:W-:-:S07]  /*2cd0*/  SHF.R.U32.HI R3, RZ, 0x14, R3 ;  /* 0x00000014ff037819 */ /* 0x000fce0000011603 */
[----:B------:R-:W-:Y:S01]  /*2ce0*/  @!P0 IMAD.MOV.U32 R2, RZ, RZ, R15 ;  /* 0x000000ffff028224 */ /* 0x000fe200078e000f */
[----:B------:R-:W-:Y:S01]  /*2cf0*/  @!P0 LEA.HI R3, R15, 0xffffffca, RZ, 0xc ;  /* 0xffffffca0f038811 */ /* 0x000fe200078f60ff */
[----:B------:R-:W-:-:S03]  /*2d00*/  @!P0 IMAD.MOV.U32 R38, RZ, RZ, R14 ;  /* 0x000000ffff268224 */ /* 0x000fc600078e000e */
[----:B------:R-:W-:-:S04]  /*2d10*/  LOP3.LUT R2, R2, 0x800fffff, RZ, 0xc0, !PT ;  /* 0x800fffff02027812 */ /* 0x000fc800078ec0ff */
[----:B------:R-:W-:Y:S02]  /*2d20*/  LOP3.LUT R39, R2, 0x3ff00000, RZ, 0xfc, !PT ;  /* 0x3ff0000002277812 */ /* 0x000fe400078efcff */
[----:B------:R-:W-:Y:S02]  /*2d30*/  IADD3 R2, PT, PT, R3, -0x3ff, RZ ;  /* 0xfffffc0103027810 */ /* 0x000fe40007ffe0ff */
[----:B------:R-:W-:-:S13]  /*2d40*/  ISETP.GE.U32.AND P1, PT, R39, 0x3ff6a09f, PT ;  /* 0x3ff6a09f2700780c */ /* 0x000fda0003f26070 */
[----:B------:R-:W-:Y:S02]  /*2d50*/  @P1 VIADD R9, R39, 0xfff00000 ;  /* 0xfff0000027091836 */ /* 0x000fe40000000000 */
[----:B------:R-:W-:Y:S02]  /*2d60*/  @P1 VIADD R2, R3, 0xfffffc02 ;  /* 0xfffffc0203021836 */ /* 0x000fe40000000000 */
[----:B------:R-:W-:Y:S02]  /*2d70*/  @P1 IMAD.MOV.U32 R39, RZ, RZ, R9 ;  /* 0x000000ffff271224 */ /* 0x000fe400078e0009 */
[----:B------:R-:W-:Y:S01]  /*2d80*/  IMAD.MOV.U32 R3, RZ, RZ, 0x43300000 ;  /* 0x43300000ff037424 */ /* 0x000fe200078e00ff */
        /* <DEDUP_REMOVED lines=9> */
[CC--:B------:R-:W-:Y:S02]  /*2e20*/  DMUL R30, R28.reuse, R28.reuse ;  /* 0x0000001c1c1e7228 */ /* 0x0c0fe40000000000 */
[----:B------:R-:W-:-:S06]  /*2e30*/  DMUL R40, R28, R28 ;  /* 0x0000001c1c287228 */ /* 0x000fcc0000000000 */
        /* <DEDUP_REMOVED lines=17> */
[----:B------:R-:W-:Y:S01]  /*2f50*/  UMOV UR11, 0x3fb55555 ;  /* 0x3fb55555000b7882 */ /* 0x000fe20000000000 */
[----:B------:R-:W-:-:S05]  /*2f60*/  DADD R8, R38, -R28 ;  /* 0x0000000026087229 */ /* 0x000fca000000081c */
[----:B------:R-:W-:-:S03]  /*2f70*/  DFMA R36, R30, R32, UR10 ;  /* 0x0000000a1e247e2b */ /* 0x000fc60008000020 */
[----:B------:R-:W-:-:S05]  /*2f80*/  DADD R8, R8, R8 ;  /* 0x0000000008087229 */ /* 0x000fca0000000008 */
[----:B------:R-:W-:Y:S01]  /*2f90*/  DADD R34, -R36, UR10 ;  /* 0x0000000a24227e29 */ /* 0x000fe20008000100 */
[----:B------:R-:W-:Y:S01]  /*2fa0*/  UMOV UR10, 0xb9e7b0 ;  /* 0x00b9e7b0000a7882 */ /* 0x000fe20000000000 */
[----:B------:R-:W-:Y:S01]  /*2fb0*/  UMOV UR11, 0x3c46a4cb ;  /* 0x3c46a4cb000b7882 */ /* 0x000fe20000000000 */
[-C--:B------:R-:W-:Y:S02]  /*2fc0*/  DFMA R8, R38, -R28.reuse, R8 ;  /* 0x8000001c2608722b */ /* 0x080fe40000000008 */
[----:B------:R-:W-:-:S03]  /*2fd0*/  DFMA R38, R28, R28, -R40 ;  /* 0x0000001c1c26722b */ /* 0x000fc60000000828 */
[----:B------:R-:W-:Y:S02]  /*2fe0*/  DFMA R30, R30, R32, R34 ;  /* 0x000000201e1e722b */ /* 0x000fe40000000022 */
[----:B------:R-:W-:Y:S02]  /*2ff0*/  DMUL R32, R28, R40 ;  /* 0x000000281c207228 */ /* 0x000fe40000000000 */
[----:B------:R-:W-:-:S04]  /*3000*/  DMUL R26, R26, R8 ;  /* 0x000000081a1a7228 */ /* 0x000fc80000000000 */
[----:B------:R-:W-:Y:S01]  /*3010*/  DADD R30, R30, -UR10 ;  /* 0x8000000a1e1e7e29 */ /* 0x000fe20008000000 */
[----:B------:R-:W-:Y:S01]  /*3020*/  UMOV UR10, 0x80000000 ;  /* 0x80000000000a7882 */ /* 0x000fe20000000000 */
[----:B------:R-:W-:Y:S01]  /*3030*/  DFMA R42, R28, R40, -R32 ;  /* 0x000000281c2a722b */ /* 0x000fe20000000820 */
[----:B------:R-:W-:-:S03]  /*3040*/  UMOV UR11, 0x43300000 ;  /* 0x43300000000b7882 */ /* 0x000fc60000000000 */
[----:B------:R-:W-:Y:S02]  /*3050*/  VIADD R9, R27, 0x100000 ;  /* 0x001000001b097836 */ /* 0x000fe40000000000 */
[----:B------:R-:W-:Y:S01]  /*3060*/  DADD R34, R36, R30 ;  /* 0x0000000024227229 */ /* 0x000fe2000000001e */
[----:B------:R-:W-:Y:S01]  /*3070*/  IMAD.MOV.U32 R8, RZ, RZ, R26 ;  /* 0x000000ffff087224 */ /* 0x000fe200078e001a */
[----:B------:R-:W-:-:S05]  /*3080*/  DFMA R42, R26, R40, R42 ;  /* 0x000000281a2a722b */ /* 0x000fca000000002a */
[----:B------:R-:W-:Y:S02]  /*3090*/  DFMA R38, R28, R8, R38 ;  /* 0x000000081c26722b */ /* 0x000fe40000000026 */
[----:B------:R-:W-:Y:S02]  /*30a0*/  DMUL R8, R34, R32 ;  /* 0x0000002022087228 */ /* 0x000fe40000000000 */
[----:B------:R-:W-:-:S04]  /*30b0*/  DADD R40, R36, -R34 ;  /* 0x0000000024287229 */ /* 0x000fc80000000822 */
[----:B------:R-:W-:Y:S02]  /*30c0*/  DFMA R38, R28, R38, R42 ;  /* 0x000000261c26722b */ /* 0x000fe4000000002a */
[----:B------:R-:W-:Y:S02]  /*30d0*/  DFMA R36, R34, R32, -R8 ;  /* 0x000000202224722b */ /* 0x000fe40000000808 */
[----:B------:R-:W-:-:S06]  /*30e0*/  DADD R40, R30, R40 ;  /* 0x000000001e287229 */ /* 0x000fcc0000000028 */
        /* <DEDUP_REMOVED lines=9> */
[----:B------:R-:W-:Y:S02]  /*3180*/  DADD R8, R26, R8 ;  /* 0x000000001a087229 */ /* 0x000fe40000000008 */
[----:B------:R-:W-:Y:S01]  /*3190*/  DADD R26, R2, -UR10 ;  /* 0x8000000a021a7e29 */ /* 0x000fe20008000000 */
[----:B------:R-:W-:Y:S01]  /*31a0*/  UMOV UR10, 0xfefa39ef ;  /* 0xfefa39ef000a7882 */ /* 0x000fe20000000000 */
[----:B------:R-:W-:-:S04]  /*31b0*/  UMOV UR11, 0x3fe62e42 ;  /* 0x3fe62e42000b7882 */ /* 0x000fc80000000000 */
        /* <DEDUP_REMOVED lines=12> */
[----:B------:R-:W-:-:S08]  /*3280*/  DFMA R26, R8, 2, -R2 ;  /* 0x40000000081a782b */ /* 0x000fd00000000802 */
[----:B------:R-:W-:Y:S01]  /*3290*/  DFMA R26, R14, 2, R26 ;  /* 0x400000000e1a782b */ /* 0x000fe2000000001a */
[----:B------:R-:W-:Y:S02]  /*32a0*/  IMAD.MOV.U32 R14, RZ, RZ, 0x652b82fe ;  /* 0x652b82feff0e7424 */ /* 0x000fe400078e00ff */
[----:B------:R-:W-:-:S05]  /*32b0*/  IMAD.MOV.U32 R15, RZ, RZ, 0x3ff71547 ;  /* 0x3ff71547ff0f7424 */ /* 0x000fca00078e00ff */
        /* <DEDUP_REMOVED lines=11> */
[----:B------:R-:W-:Y:S01]  /*3370*/  MOV R30, 0xfca213ea ;  /* 0xfca213ea001e7802 */ /* 0x000fe20000000f00 */
[----:B------:R-:W-:Y:S01]  /*3380*/  IMAD.MOV.U32 R31, RZ, RZ, 0x3e928af3 ;  /* 0x3e928af3ff1f7424 */ /* 0x000fe200078e00ff */
[----:B------:R-:W-:-:S05]  /*3390*/  UMOV UR11, 0x3e5ade15 ;  /* 0x3e5ade15000b7882 */ /* 0x000fca0000000000 */
        /* <DEDUP_REMOVED lines=34> */
[----:B------:R-:W-:-:S04]  /*35c0*/  @!P1 LEA.HI R2, R14, R14, RZ, 0x1 ;  /* 0x0000000e0e029211 */ /* 0x000fc800078f08ff */
[----:B------:R-:W-:Y:S02]  /*35d0*/  @!P1 SHF.R.S32.HI R9, RZ, 0x1, R2 ;  /* 0x00000001ff099819 */ /* 0x000fe40000011402 */
[----:B------:R-:W-:Y:S02]  /*35e0*/  FSEL R2, R30, RZ, P0 ;  /* 0x000000ff1e027208 */ /* 0x000fe40000000000 */
[----:B------:R-:W-:Y:S01]  /*35f0*/  @!P1 LEA R29, R9, R29, 0x14 ;  /* 0x0000001d091d9211 */ /* 0x000fe200078ea0ff */
[----:B------:R-:W-:-:S05]  /*3600*/  @!P1 IMAD.IADD R8, R14, 0x1, -R9 ;  /* 0x000000010e089824 */ /* 0x000fca00078e0a09 */
[----:B------:R-:W-:Y:S01]  /*3610*/  @!P1 LEA R9, R8, 0x3ff00000, 0x14 ;  /* 0x3ff0000008099811 */ /* 0x000fe200078ea0ff */
[----:B------:R-:W-:-:S06]  /*3620*/  @!P1 IMAD.MOV.U32 R8, RZ, RZ, RZ ;  /* 0x000000ffff089224 */ /* 0x000fcc00078e00ff */
[----:B------:R-:W-:-:S11]  /*3630*/  @!P1 DMUL R2, R28, R8 ;  /* 0x000000081c029228 */ /* 0x000fd60000000000 */
.L_x_128:
[----:B------:R-:W-:Y:S01]  /*3640*/  DFMA R26, R26, R2, R2 ;  /* 0x000000021a1a722b */ /* 0x000fe20000000002 */
[----:B------:R-:W-:Y:S01]  /*3650*/  IMAD.MOV.U32 R8, RZ, RZ, R0 ;  /* 0x000000ffff087224 */ /* 0x000fe200078e0000 */
[----:B------:R-:W-:Y:S01]  /*3660*/  DSETP.NEU.AND P0, PT, |R2|, +INF , PT ;  /* 0x7ff000000200742a */ /* 0x000fe20003f0d200 */
[----:B------:R-:W-:-:S07]  /*3670*/  IMAD.MOV.U32 R9, RZ, RZ, 0x0 ;  /* 0x00000000ff097424 */ /* 0x000fce00078e00ff */
[----:B------:R-:W-:Y:S02]  /*3680*/  FSEL R2, R2, R26, !P0 ;  /* 0x0000001a02027208 */ /* 0x000fe40004000000 */
[----:B------:R-:W-:Y:S01]  /*3690*/  FSEL R3, R3, R27, !P0 ;  /* 0x0000001b03037208 */ /* 0x000fe20004000000 */
[----:B------:R-:W-:Y:S06]  /*36a0*/  RET.REL.NODEC R8 `(_Z41projectPointsToPolygonWithkKernel_unsplitiP7double2ddddd) ;  /* 0xffffffc808547950 */ /* 0x000fec0003c3ffff */
.L_x_129:
        /* <DEDUP_REMOVED lines=13> */
.L_x_262:


//--------------------- .text._Z33projectPointsToPolygonWithkKerneliP7double2S0_ddddd --------------------------
	.section	.text._Z33projectPointsToPolygonWithkKerneliP7double2S0_ddddd,"ax",@progbits
	.align	128
        .global         _Z33projectPointsToPolygonWithkKerneliP7double2S0_ddddd
        .type           _Z33projectPointsToPolygonWithkKerneliP7double2S0_ddddd,@function
        .size           _Z33projectPointsToPolygonWithkKerneliP7double2S0_ddddd,(.L_x_265 - _Z33projectPointsToPolygonWithkKerneliP7double2S0_ddddd)
        .other          _Z33projectPointsToPolygonWithkKerneliP7double2S0_ddddd,@"STO_CUDA_ENTRY STV_DEFAULT"
_Z33projectPointsToPolygonWithkKerneliP7double2S0_ddddd:
.text._Z33projectPointsToPolygonWithkKerneliP7double2S0_ddddd:
[----:B------:R-:W-:Y:S01]  /*0000*/  LDC R1, c[0x0][0x37c] ;  /* 0x0000df00ff017b82 */ /* 0x000fe20000000800 */
[----:B------:R-:W0:Y:S07]  /*0010*/  S2R R0, SR_TID.X ;  /* 0x0000000000007919 */ /* 0x000e2e0000002100 */
[----:B------:R-:W0:Y:S01]  /*0020*/  S2UR UR4, SR_CTAID.X ;  /* 0x00000000000479c3 */ /* 0x000e220000002500 */
[----:B------:R-:W1:Y:S07]  /*0030*/  LDCU UR5, c[0x0][0x380] ;  /* 0x00007000ff0577ac */ /* 0x000e6e0008000800 */
[----:B------:R-:W0:Y:S02]  /*0040*/  LDC R3, c[0x0][0x360] ;  /* 0x0000d800ff037b82 */ /* 0x000e240000000800 */
[----:B0-----:R-:W-:-:S05]  /*0050*/  IMAD R3, R3, UR4, R0 ;  /* 0x0000000403037c24 */ /* 0x001fca000f8e0200 */
[----:B-1----:R-:W-:-:S13]  /*0060*/  ISETP.GE.AND P0, PT, R3, UR5, PT ;  /* 0x0000000503007c0c */ /* 0x002fda000bf06270 */
[----:B------:R-:W-:Y:S05]  /*0070*/  @P0 EXIT ;  /* 0x000000000000094d */ /* 0x000fea0003800000 */
[----:B------:R-:W0:Y:S01]  /*0080*/  LDC.64 R4, c[0x0][0x390] ;  /* 0x0000e400ff047b82 */ /* 0x000e220000000a00 */
[----:B------:R-:W1:Y:S07]  /*0090*/  LDCU.64 UR4, c[0x0][0x358] ;  /* 0x00006b00ff0477ac */ /* 0x000e6e0008000a00 */
[----:B------:R-:W2:Y:S01]  /*00a0*/  LDC.64 R6, c[0x0][0x388] ;  /* 0x0000e200ff067b82 */ /* 0x000ea20000000a00 */
[----:B0-----:R-:W-:-:S05]  /*00b0*/  IMAD.WIDE R4, R3, 0x10, R4 ;  /* 0x0000001003047825 */ /* 0x001fca00078e0204 */
[----:B-1----:R-:W3:Y:S01]  /*00c0*/  LDG.E.128 R16, desc[UR4][R4.64] ;  /* 0x0000000404107981 */ /* 0x002ee2000c1e1d00 */
[----:B--2---:R-:W-:-:S05]  /*00d0*/  IMAD.WIDE R6, R3, 0x10, R6 ;  /* 0x0000001003067825 */ /* 0x004fca00078e0206 */
[----:B------:R0:W5:Y:S01]  /*00e0*/  LDG.E.128 R20, desc[UR4][R6.64] ;  /* 0x0000000406147981 */ /* 0x000162000c1e1d00 */
[----:B------:R-:W1:Y:S01]  /*00f0*/  LDCU.64 UR6, c[0x0][0x3a0] ;  /* 0x00007400ff0677ac */ /* 0x000e620008000a00 */
[----:B------:R-:W-:Y:S01]  /*0100*/  BSSY.RECONVERGENT B0, `(.L_x_130) ;  /* 0x0000007000007945 */ /* 0x000fe20003800200 */
[----:B------:R-:W-:Y:S01]  /*0110*/  MOV R0, 0x170 ;  /* 0x0000017000007802 */ /* 0x000fe20000000f00 */
[----:B-1----:R-:W-:Y:S02]  /*0120*/  IMAD.U32 R10, RZ, RZ, UR6 ;  /* 0x00000006ff0a7e24 */ /* 0x002fe4000f8e00ff */
[----:B------:R-:W-:Y:S01]  /*0130*/  IMAD.U32 R11, RZ, RZ, UR7 ;  /* 0x00000007ff0b7e24 */ /* 0x000fe2000f8e00ff */
[----:B---3--:R-:W-:-:S10]  /*0140*/  DADD R2, -RZ, |R16| ;  /* 0x00000000ff027229 */ /* 0x008fd40000000510 */
[----:B0-----:R-:W-:-:S07]  /*0150*/  IMAD.MOV.U32 R38, RZ, RZ, R2 ;  /* 0x000000ffff267224 */ /* 0x001fce00078e0002 */
[----:B-----5:R-:W-:Y:S05]  /*0160*/  CALL.REL.NOINC `($_Z33projectPointsToPolygonWithkKerneliP7double2S0_ddddd$__internal_accurate_pow) ;  /* 0x0000002800b07944 */ /* 0x020fea0003c00000 */
[----:B------:R-:W-:Y:S05]  /*0170*/  BSYNC.RECONVERGENT B0 ;  /* 0x0000000000007941 */ /* 0x000fea0003800200 */
.L_x_130:
        /* <DEDUP_REMOVED lines=16> */
.L_x_132:
[----:B------:R-:W-:Y:S05]  /*0280*/  BSYNC.RECONVERGENT B0 ;  /* 0x0000000000007941 */ /* 0x000fea0003800200 */
.L_x_131:
[----:B------:R-:W-:Y:S01]  /*0290*/  BSSY.RECONVERGENT B0, `(.L_x_133) ;  /* 0x0000005000007945 */ /* 0x000fe20003800200 */
[----:B------:R-:W-:Y:S01]  /*02a0*/  IMAD.MOV.U32 R38, RZ, RZ, R8 ;  /* 0x000000ffff267224 */ /* 0x000fe200078e0008 */
[----:B------:R-:W-:Y:S01]  /*02b0*/  MOV R0, 0x2e0 ;  /* 0x000002e000007802 */ /* 0x000fe20000000f00 */
[----:B------:R-:W-:-:S07]  /*02c0*/  IMAD.MOV.U32 R3, RZ, RZ, R9 ;  /* 0x000000ffff037224 */ /* 0x000fce00078e0009 */
[----:B------:R-:W-:Y:S05]  /*02d0*/  CALL.REL.NOINC `($_Z33projectPointsToPolygonWithkKerneliP7double2S0_ddddd$__internal_accurate_pow) ;  /* 0x0000002800547944 */ /* 0x000fea0003c00000 */
[----:B------:R-:W-:Y:S05]  /*02e0*/  BSYNC.RECONVERGENT B0 ;  /* 0x0000000000007941 */ /* 0x000fea0003800200 */
.L_x_133:
        /* <DEDUP_REMOVED lines=17> */
.L_x_135:
[----:B------:R-:W-:Y:S05]  /*0400*/  BSYNC.RECONVERGENT B0 ;  /* 0x0000000000007941 */ /* 0x000fea0003800200 */
.L_x_134:
        /* <DEDUP_REMOVED lines=21> */
[----:B------:R-:W-:Y:S05]  /*0560*/  CALL.REL.NOINC `($__internal_7_$__cuda_sm20_dsqrt_rn_f64_mediumpath_v1) ;  /* 0x0000002000f47944 */ /* 0x000fea0003c00000 */
.L_x_137:
[----:B------:R-:W-:Y:S05]  /*0570*/  BSYNC.RECONVERGENT B0 ;  /* 0x0000000000007941 */ /* 0x000fea0003800200 */
.L_x_136:
[----:B------:R-:W0:Y:S01]  /*0580*/  LDCU.64 UR6, c[0x0][0x398] ;  /* 0x00007300ff0677ac */ /* 0x000e220008000a00 */
[----:B------:R-:W1:Y:S01]  /*0590*/  LDC.64 R2, c[0x0][0x3a8] ;  /* 0x0000ea00ff027b82 */ /* 0x000e620000000a00 */
[----:B------:R-:W-:Y:S01]  /*05a0*/  BSSY.RECONVERGENT B0, `(.L_x_138) ;  /* 0x0000062000007945 */ /* 0x000fe20003800200 */
[----:B------:R-:W2:Y:S01]  /*05b0*/  LDCU.64 UR8, c[0x0][0x3b0] ;  /* 0x00007600ff0877ac */ /* 0x000ea20008000a00 */
[----:B0-----:R-:W-:-:S08]  /*05c0*/  DADD R8, -R20, UR6 ;  /* 0x0000000614087e29 */ /* 0x001fd00008000100 */
[----:B--2---:R-:W-:Y:S02]  /*05d0*/  DADD R14, R8, UR8 ;  /* 0x00000008080e7e29 */ /* 0x004fe40008000000 */
[----:B-1----:R-:W-:-:S06]  /*05e0*/  DADD R8, R2, UR8 ;  /* 0x0000000802087e29 */ /* 0x002fcc0008000000 */
        /* <DEDUP_REMOVED lines=82> */
.L_x_140:
[----:B------:R-:W-:Y:S01]  /*0b10*/  MOV R8, 0x0 ;  /* 0x0000000000087802 */ /* 0x000fe20000000f00 */
[----:B------:R-:W-:Y:S01]  /*0b20*/  IMAD.MOV.U32 R9, RZ, RZ, 0x7ff00000 ;  /* 0x7ff00000ff097424 */ /* 0x000fe200078e00ff */
[----:B------:R-:W-:-:S05]  /*0b30*/  LOP3.LUT P0, RZ, R15, 0x7fffffff, RZ, 0xc0, !PT ;  /* 0x7fffffff0fff7812 */ /* 0x000fca000780c0ff */
[----:B------:R-:W-:-:S10]  /*0b40*/  DFMA R8, R14, R8, +INF ;  /* 0x7ff000000e08742b */ /* 0x000fd40000000008 */
[----:B------:R-:W-:Y:S02]  /*0b50*/  FSEL R14, R8, RZ, P0 ;  /* 0x000000ff080e7208 */ /* 0x000fe40000000000 */
[----:B------:R-:W-:-:S07]  /*0b60*/  FSEL R15, R9, -QNAN , P0 ;  /* 0xfff00000090f7808 */ /* 0x000fce0000000000 */
.L_x_141:
[----:B------:R-:W0:Y:S01]  /*0b70*/  LDCU.64 UR10, c[0x0][0x3b8] ;  /* 0x00007700ff0a77ac */ /* 0x000e220008000a00 */
[----:B------:R-:W-:Y:S02]  /*0b80*/  DADD R8, R20, UR8 ;  /* 0x0000000814087e29 */ /* 0x000fe40008000000 */
[----:B0-----:R-:W-:-:S08]  /*0b90*/  DFMA R14, R12, UR10, R14 ;  /* 0x0000000a0c0e7c2b */ /* 0x001fd0000800000e */
[----:B------:R-:W-:-:S14]  /*0ba0*/  DSETP.GTU.AND P0, PT, R14, R8, PT ;  /* 0x000000080e00722a */ /* 0x000fdc0003f0c000 */
[----:B------:R-:W-:Y:S05]  /*0bb0*/  @!P0 EXIT ;  /* 0x000000000000894d */ /* 0x000fea0003800000 */
.L_x_139:
[----:B------:R-:W-:Y:S05]  /*0bc0*/  BSYNC.RECONVERGENT B0 ;  /* 0x0000000000007941 */ /* 0x000fea0003800200 */
.L_x_138:
        /* <DEDUP_REMOVED lines=48> */
[----:B------:R-:W-:Y:S05]  /*0ed0*/  CALL.REL.NOINC `($__internal_6_$__cuda_sm20_div_rn_f64_full) ;  /* 0x0000001400287944 */ /* 0x000fea0003c00000 */
[----:B------:R-:W-:Y:S01]  /*0ee0*/  MOV R2, R32 ;  /* 0x0000002000027202 */ /* 0x000fe20000000f00 */
[----:B------:R-:W-:-:S07]  /*0ef0*/  IMAD.MOV.U32 R3, RZ, RZ, R33 ;  /* 0x000000ffff037224 */ /* 0x000fce00078e0021 */
.L_x_144:
        /* <DEDUP_REMOVED lines=77> */
.L_x_146:
[----:B------:R-:W-:Y:S01]  /*13d0*/  IMAD.MOV.U32 R2, RZ, RZ, 0x0 ;  /* 0x00000000ff027424 */ /* 0x000fe200078e00ff */
[----:B------:R-:W-:Y:S02]  /*13e0*/  MOV R3, 0x7ff00000 ;  /* 0x7ff0000000037802 */ /* 0x000fe40000000f00 */
[----:B------:R-:W-:-:S04]  /*13f0*/  LOP3.LUT P0, RZ, R9, 0x7fffffff, RZ, 0xc0, !PT ;  /* 0x7fffffff09ff7812 */ /* 0x000fc8000780c0ff */
[----:B------:R-:W-:-:S10]  /*1400*/  DFMA R2, R8, R2, +INF ;  /* 0x7ff000000802742b */ /* 0x000fd40000000002 */
[----:B------:R-:W-:Y:S02]  /*1410*/  FSEL R14, R2, RZ, P0 ;  /* 0x000000ff020e7208 */ /* 0x000fe40000000000 */
[----:B------:R-:W-:-:S07]  /*1420*/  FSEL R15, R3, -QNAN , P0 ;  /* 0xfff00000030f7808 */ /* 0x000fce0000000000 */
.L_x_147:
[----:B------:R-:W-:Y:S05]  /*1430*/  BSYNC.RECONVERGENT B1 ;  /* 0x0000000000017941 */ /* 0x000fea0003800200 */
.L_x_145:
        /* <DEDUP_REMOVED lines=30> */
[----:B------:R-:W-:Y:S05]  /*1620*/  CALL.REL.NOINC `($__internal_6_$__cuda_sm20_div_rn_f64_full) ;  /* 0x0000000c00547944 */ /* 0x000fea0003c00000 */
[----:B------:R-:W-:Y:S02]  /*1630*/  IMAD.MOV.U32 R2, RZ, RZ, R32 ;  /* 0x000000ffff027224 */ /* 0x000fe400078e0020 */
[----:B------:R-:W-:-:S07]  /*1640*/  IMAD.MOV.U32 R3, RZ, RZ, R33 ;  /* 0x000000ffff037224 */ /* 0x000fce00078e0021 */
.L_x_149:
[----:B------:R-:W-:Y:S05]  /*1650*/  BSYNC.RECONVERGENT B1 ;  /* 0x0000000000017941 */ /* 0x000fea0003800200 */
.L_x_148:
        /* <DEDUP_REMOVED lines=26> */
[----:B------:R-:W-:Y:S05]  /*1800*/  CALL.REL.NOINC `($__internal_6_$__cuda_sm20_div_rn_f64_full) ;  /* 0x0000000800dc7944 */ /* 0x000fea0003c00000 */
[----:B------:R-:W-:Y:S01]  /*1810*/  IMAD.MOV.U32 R8, RZ, RZ, R32 ;  /* 0x000000ffff087224 */ /* 0x000fe200078e0020 */
[----:B------:R-:W-:-:S07]  /*1820*/  MOV R9, R33 ;  /* 0x0000002100097202 */ /* 0x000fce0000000f00 */
.L_x_150:
        /* <DEDUP_REMOVED lines=86> */
.L_x_151:
[----:B------:R-:W-:Y:S01]  /*1d90*/  MOV R8, 0x0 ;  /* 0x0000000000087802 */ /* 0x000fe20000000f00 */
[----:B------:R-:W-:Y:S01]  /*1da0*/  IMAD.MOV.U32 R9, RZ, RZ, 0x7ff00000 ;  /* 0x7ff00000ff097424 */ /* 0x000fe200078e00ff */
[----:B------:R-:W-:-:S05]  /*1db0*/  LOP3.LUT P0, RZ, R11, 0x7fffffff, RZ, 0xc0, !PT ;  /* 0x7fffffff0bff7812 */ /* 0x000fca000780c0ff */
[----:B------:R-:W-:-:S10]  /*1dc0*/  DFMA R8, R10, R8, +INF ;  /* 0x7ff000000a08742b */ /* 0x000fd40000000008 */
[----:B------:R-:W-:Y:S02]  /*1dd0*/  FSEL R24, R8, RZ, P0 ;  /* 0x000000ff08187208 */ /* 0x000fe40000000000 */
[----:B------:R-:W-:-:S07]  /*1de0*/  FSEL R25, R9, -QNAN , P0 ;  /* 0xfff0000009197808 */ /* 0x000fce0000000000 */
.L_x_152:
        /* <DEDUP_REMOVED lines=10> */
[----:B------:R-:W-:Y:S05]  /*1e90*/  CALL.REL.NOINC `($_Z33projectPointsToPolygonWithkKerneliP7double2S0_ddddd$__internal_accurate_pow) ;  /* 0x0000000c00647944 */ /* 0x000fea0003c00000 */
[----:B------:R-:W-:Y:S05]  /*1ea0*/  BSYNC.RECONVERGENT B1 ;  /* 0x0000000000017941 */ /* 0x000fea0003800200 */
.L_x_153:
        /* <DEDUP_REMOVED lines=13> */
.L_x_154:
        /* <DEDUP_REMOVED lines=24> */
[----:B------:R-:W-:Y:S05]  /*2100*/  CALL.REL.NOINC `($__internal_6_$__cuda_sm20_div_rn_f64_full) ;  /* 0x00000000009c7944 */ /* 0x000fea0003c00000 */
[----:B------:R-:W-:Y:S02]  /*2110*/  IMAD.MOV.U32 R2, RZ, RZ, R32 ;  /* 0x000000ffff027224 */ /* 0x000fe400078e0020 */
[----:B------:R-:W-:-:S07]  /*2120*/  IMAD.MOV.U32 R3, RZ, RZ, R33 ;  /* 0x000000ffff037224 */ /* 0x000fce00078e0021 */
.L_x_156:
[----:B------:R-:W-:Y:S05]  /*2130*/  BSYNC.RECONVERGENT B1 ;  /* 0x0000000000017941 */ /* 0x000fea0003800200 */
.L_x_155:
[----:B------:R-:W0:Y:S01]  /*2140*/  LDCU.64 UR10, c[0x0][0x3b8] ;  /* 0x00007700ff0a77ac */ /* 0x000e220008000a00 */
[----:B------:R-:W-:Y:S01]  /*2150*/  IMAD.MOV.U32 R8, RZ, RZ, R2 ;  /* 0x000000ffff087224 */ /* 0x000fe200078e0002 */
[----:B------:R-:W-:Y:S01]  /*2160*/  MOV R9, R3 ;  /* 0x0000000300097202 */ /* 0x000fe20000000f00 */
[----:B0-----:R-:W-:-:S11]  /*2170*/  DFMA R24, R2, UR10, R24 ;  /* 0x0000000a02187c2b */ /* 0x001fd60008000018 */
.L_x_143:
[----:B------:R-:W-:Y:S05]  /*2180*/  BSYNC.RECONVERGENT B0 ;  /* 0x0000000000007941 */ /* 0x000fea0003800200 */
.L_x_142:
        /* <DEDUP_REMOVED lines=20> */
[----:B------:R-:W-:Y:S05]  /*22d0*/  CALL.REL.NOINC `($__internal_6_$__cuda_sm20_div_rn_f64_full) ;  /* 0x0000000000287944 */ /* 0x000fea0003c00000 */
[----:B------:R-:W-:Y:S01]  /*22e0*/  MOV R2, R32 ;  /* 0x0000002000027202 */ /* 0x000fe20000000f00 */
[----:B------:R-:W-:-:S07]  /*22f0*/  IMAD.MOV.U32 R3, RZ, RZ, R33 ;  /* 0x000000ffff037224 */ /* 0x000fce00078e0021 */
.L_x_158:
[----:B------:R-:W-:Y:S05]  /*2300*/  BSYNC.RECONVERGENT B0 ;  /* 0x0000000000007941 */ /* 0x000fea0003800200 */
.L_x_157:
[-C--:B------:R-:W-:Y:S01]  /*2310*/  DMUL R16, R16, R2.reuse ;  /* 0x0000000210107228 */ /* 0x080fe20000000000 */
[----:B------:R-:W-:Y:S01]  /*2320*/  IMAD.MOV.U32 R26, RZ, RZ, R22 ;  /* 0x000000ffff1a7224 */ /* 0x000fe200078e0016 */
[----:B------:R-:W-:Y:S01]  /*2330*/  DMUL R18, R18, R2 ;  /* 0x0000000212127228 */ /* 0x000fe20000000000 */
[----:B------:R-:W-:-:S06]  /*2340*/  IMAD.MOV.U32 R27, RZ, RZ, R23 ;  /* 0x000000ffff1b7224 */ /* 0x000fcc00078e0017 */
[----:B------:R-:W-:Y:S04]  /*2350*/  STG.E.128 desc[UR4][R4.64], R16 ;  /* 0x0000001004007986 */ /* 0x000fe8000c101d04 */
[----:B------:R-:W-:Y:S01]  /*2360*/  STG.E.128 desc[UR4][R6.64], R24 ;  /* 0x0000001806007986 */ /* 0x000fe2000c101d04 */
[----:B------:R-:W-:Y:S05]  /*2370*/  EXIT ;  /* 0x000000000000794d */ /* 0x000fea0003800000 */
        .weak           $__internal_6_$__cuda_sm20_div_rn_f64_full
        .type           $__internal_6_$__cuda_sm20_div_rn_f64_full,@function
        .size           $__internal_6_$__cuda_sm20_div_rn_f64_full,($__internal_7_$__cuda_sm20_dsqrt_rn_f64_mediumpath_v1 - $__internal_6_$__cuda_sm20_div_rn_f64_full)
$__internal_6_$__cuda_sm20_div_rn_f64_full:
        /* <DEDUP_REMOVED lines=67> */
.L_x_160:
        /* <DEDUP_REMOVED lines=16> */
.L_x_163:
[----:B------:R-:W-:Y:S01]  /*28b0*/  LOP3.LUT R33, R29, 0x80000, RZ, 0xfc, !PT ;  /* 0x000800001d217812 */ /* 0x000fe200078efcff */
[----:B------:R-:W-:Y:S01]  /*28c0*/  IMAD.MOV.U32 R32, RZ, RZ, R28 ;  /* 0x000000ffff207224 */ /* 0x000fe200078e001c */
[----:B------:R-:W-:Y:S06]  /*28d0*/  BRA `(.L_x_161) ;  /* 0x0000000000087947 */ /* 0x000fec0003800000 */
.L_x_162:
[----:B------:R-:W-:Y:S01]  /*28e0*/  LOP3.LUT R33, R31, 0x80000, RZ, 0xfc, !PT ;  /* 0x000800001f217812 */ /* 0x000fe200078efcff */
[----:B------:R-:W-:-:S07]  /*28f0*/  IMAD.MOV.U32 R32, RZ, RZ, R30 ;  /* 0x000000ffff207224 */ /* 0x000fce00078e001e */
.L_x_161:
[----:B------:R-:W-:Y:S05]  /*2900*/  BSYNC.RECONVERGENT B2 ;  /* 0x0000000000027941 */ /* 0x000fea0003800200 */
.L_x_159:
[----:B------:R-:W-:Y:S01]  /*2910*/  MOV R8, R0 ;  /* 0x0000000000087202 */ /* 0x000fe20000000f00 */
[----:B------:R-:W-:-:S04]  /*2920*/  IMAD.MOV.U32 R9, RZ, RZ, 0x0 ;  /* 0x00000000ff097424 */ /* 0x000fc800078e00ff */
[----:B------:R-:W-:Y:S05]  /*2930*/  RET.REL.NODEC R8 `(_Z33projectPointsToPolygonWithkKerneliP7double2S0_ddddd) ;  /* 0xffffffd408b07950 */ /* 0x000fea0003c3ffff */
        .weak           $__internal_7_$__cuda_sm20_dsqrt_rn_f64_mediumpath_v1
        .type           $__internal_7_$__cuda_sm20_dsqrt_rn_f64_mediumpath_v1,@function
        .size           $__internal_7_$__cuda_sm20_dsqrt_rn_f64_mediumpath_v1,($_Z33projectPointsToPolygonWithkKerneliP7double2S0_ddddd$__internal_accurate_pow - $__internal_7_$__cuda_sm20_dsqrt_rn_f64_mediumpath_v1)
$__internal_7_$__cuda_sm20_dsqrt_rn_f64_mediumpath_v1:
        /* <DEDUP_REMOVED lines=16> */
.L_x_165:
        /* <DEDUP_REMOVED lines=24> */
.L_x_167:
[----:B------:R-:W-:-:S11]  /*2bc0*/  DADD R2, R8, R8 ;  /* 0x0000000008027229 */ /* 0x000fd60000000008 */
.L_x_166:
[----:B------:R-:W-:Y:S05]  /*2bd0*/  BSYNC.RECONVERGENT B1 ;  /* 0x0000000000017941 */ /* 0x000fea0003800200 */
.L_x_164:
[----:B------:R-:W-:Y:S01]  /*2be0*/  MOV R12, R2 ;  /* 0x00000002000c7202 */ /* 0x000fe20000000f00 */
[----:B------:R-:W-:Y:S02]  /*2bf0*/  IMAD.MOV.U32 R13, RZ, RZ, R3 ;  /* 0x000000ffff0d7224 */ /* 0x000fe400078e0003 */
[----:B------:R-:W-:Y:S02]  /*2c00*/  IMAD.MOV.U32 R2, RZ, RZ, R0 ;  /* 0x000000ffff027224 */ /* 0x000fe400078e0000 */
[----:B------:R-:W-:-:S04]  /*2c10*/  IMAD.MOV.U32 R3, RZ, RZ, 0x0 ;  /* 0x00000000ff037424 */ /* 0x000fc800078e00ff */
[----:B------:R-:W-:Y:S05]  /*2c20*/  RET.REL.NODEC R2 `(_Z33projectPointsToPolygonWithkKerneliP7double2S0_ddddd) ;  /* 0xffffffd002f47950 */ /* 0x000fea0003c3ffff */
        .type           $_Z33projectPointsToPolygonWithkKerneliP7double2S0_ddddd$__internal_accurate_pow,@function
        .size           $_Z33projectPointsToPolygonWithkKerneliP7double2S0_ddddd$__internal_accurate_pow,(.L_x_265 - $_Z33projectPointsToPolygonWithkKerneliP7double2S0_ddddd$__internal_accurate_pow)
$_Z33projectPointsToPolygonWithkKerneliP7double2S0_ddddd$__internal_accurate_pow:
        /* <DEDUP_REMOVED lines=162> */
.L_x_168:
[----:B------:R-:W-:Y:S01]  /*3650*/  DFMA R26, R26, R2, R2 ;  /* 0x000000021a1a722b */ /* 0x000fe20000000002 */
[----:B------:R-:W-:Y:S01]  /*3660*/  IMAD.MOV.U32 R8, RZ, RZ, R0 ;  /* 0x000000ffff087224 */ /* 0x000fe200078e0000 */
[----:B------:R-:W-:Y:S01]  /*3670*/  DSETP.NEU.AND P0, PT, |R2|, +INF , PT ;  /* 0x7ff000000200742a */ /* 0x000fe20003f0d200 */
[----:B------:R-:W-:-:S07]  /*3680*/  IMAD.MOV.U32 R9, RZ, RZ, 0x0 ;  /* 0x00000000ff097424 */ /* 0x000fce00078e00ff */
[----:B------:R-:W-:Y:S02]  /*3690*/  FSEL R2, R2, R26, !P0 ;  /* 0x0000001a02027208 */ /* 0x000fe40004000000 */
[----:B------:R-:W-:Y:S01]  /*36a0*/  FSEL R3, R3, R27, !P0 ;  /* 0x0000001b03037208 */ /* 0x000fe20004000000 */
[----:B------:R-:W-:Y:S06]  /*36b0*/  RET.REL.NODEC R8 `(_Z33projectPointsToPolygonWithkKerneliP7double2S0_ddddd) ;  /* 0xffffffc808507950 */ /* 0x000fec0003c3ffff */
.L_x_169:
        /* <DEDUP_REMOVED lines=12> */
.L_x_265:


//--------------------- .text._Z39projectPointsToPolygonNokKernel_unsplitiP7double2dddddd --------------------------
	.section	.text._Z39projectPointsToPolygonNokKernel_unsplitiP7double2dddddd,"ax",@progbits
	.align	128
        .global         _Z39projectPointsToPolygonNokKernel_unsplitiP7double2dddddd
        .type           _Z39projectPointsToPolygonNokKernel_unsplitiP7double2dddddd,@function
        .size           _Z39projectPointsToPolygonNokKernel_unsplitiP7double2dddddd,(.L_x_268 - _Z39projectPointsToPolygonNokKernel_unsplitiP7double2dddddd)
        .other          _Z39projectPointsToPolygonNokKernel_unsplitiP7double2dddddd,@"STO_CUDA_ENTRY STV_DEFAULT"
_Z39projectPointsToPolygonNokKernel_unsplitiP7double2dddddd:
.text._Z39projectPointsToPolygonNokKernel_unsplitiP7double2dddddd:
        /* <DEDUP_REMOVED lines=21> */
[----:B-----5:R-:W-:Y:S05]  /*0150*/  CALL.REL.NOINC `($_Z39projectPointsToPolygonNokKernel_unsplitiP7double2dddddd$__internal_accurate_pow) ;  /* 0x0000002800e87944 */ /* 0x020fea0003c00000 */
[----:B------:R-:W-:Y:S05]  /*0160*/  BSYNC.RECONVERGENT B0 ;  /* 0x0000000000007941 */ /* 0x000fea0003800200 */
.L_x_170:
        /* <DEDUP_REMOVED lines=14> */
[----:B------:R-:W-:Y:S01]  /*0250*/  @!P0 IMAD.MOV.U32 R12, RZ, RZ, 0x0 ;  /* 0x00000000ff0c8424 */ /* 0x000fe200078e00ff */
[----:B------:R-:W-:-:S07]  /*0260*/  @!P0 MOV R13, 0x7ff00000 ;  /* 0x7ff00000000d8802 */ /* 0x000fce0000000f00 */
.L_x_172:
[----:B------:R-:W-:Y:S05]  /*0270*/  BSYNC.RECONVERGENT B0 ;  /* 0x0000000000007941 */ /* 0x000fea0003800200 */
.L_x_171:
[----:B------:R-:W-:Y:S01]  /*0280*/  BSSY.RECONVERGENT B0, `(.L_x_173) ;  /* 0x0000005000007945 */ /* 0x000fe20003800200 */
[----:B------:R-:W-:Y:S01]  /*0290*/  IMAD.MOV.U32 R38, RZ, RZ, R8 ;  /* 0x000000ffff267224 */ /* 0x000fe200078e0008 */
[----:B------:R-:W-:Y:S01]  /*02a0*/  MOV R0, 0x2d0 ;  /* 0x000002d000007802 */ /* 0x000fe20000000f00 */
[----:B------:R-:W-:-:S07]  /*02b0*/  IMAD.MOV.U32 R3, RZ, RZ, R9 ;  /* 0x000000ffff037224 */ /* 0x000fce00078e0009 */
[----:B------:R-:W-:Y:S05]  /*02c0*/  CALL.REL.NOINC `($_Z39projectPointsToPolygonNokKernel_unsplitiP7double2dddddd$__internal_accurate_pow) ;  /* 0x00000028008c7944 */ /* 0x000fea0003c00000 */
[----:B------:R-:W-:Y:S05]  /*02d0*/  BSYNC.RECONVERGENT B0 ;  /* 0x0000000000007941 */ /* 0x000fea0003800200 */
.L_x_173:
        /* <DEDUP_REMOVED lines=17> */
.L_x_175:
[----:B------:R-:W-:Y:S05]  /*03f0*/  BSYNC.RECONVERGENT B0 ;  /* 0x0000000000007941 */ /* 0x000fea0003800200 */
.L_x_174:
[----:B------:R-:W-:Y:S01]  /*0400*/  FSEL R2, R2, RZ, P0 ;  /* 0x000000ff02027208 */ /* 0x000fe20000000000 */
[----:B------:R-:W-:Y:S01]  /*0410*/  IMAD.MOV.U32 R13, RZ, RZ, 0x3fd80000 ;  /* 0x3fd80000ff0d7424 */ /* 0x000fe200078e00ff */
[----:B------:R-:W-:Y:S01]  /*0420*/  FSEL R3, R3, 1.875, P0 ;  /* 0x3ff0000003037808 */ /* 0x000fe20000000000 */
[----:B------:R-:W-:Y:S01]  /*0430*/  BSSY.RECONVERGENT B0, `(.L_x_176) ;  /* 0x0000013000007945 */ /* 0x000fe20003800200 */
[----:B------:R-:W-:-:S04]  /*0440*/  MOV R12, 0x0 ;  /* 0x00000000000c7802 */ /* 0x000fc80000000f00 */
        /* <DEDUP_REMOVED lines=16> */
[----:B------:R-:W-:Y:S05]  /*0550*/  CALL.REL.NOINC `($__internal_9_$__cuda_sm20_dsqrt_rn_f64_mediumpath_v1) ;  /* 0x00000024002c7944 */ /* 0x000fea0003c00000 */
.L_x_177:
[----:B------:R-:W-:Y:S05]  /*0560*/  BSYNC.RECONVERGENT B0 ;  /* 0x0000000000007941 */ /* 0x000fea0003800200 */
.L_x_176:
[----:B------:R-:W0:Y:S01]  /*0570*/  LDCU UR6, c[0x0][0x39c] ;  /* 0x00007380ff0677ac */ /* 0x000e220008000800 */
[----:B------:R-:W1:Y:S01]  /*0580*/  LDC.64 R26, c[0x0][0x398] ;  /* 0x0000e600ff1a7b82 */ /* 0x000e620000000a00 */
[----:B------:R-:W-:-:S07]  /*0590*/  IMAD.MOV.U32 R2, RZ, RZ, 0x1 ;  /* 0x00000001ff027424 */ /* 0x000fce00078e00ff */
[----:B------:R-:W2:Y:S01]  /*05a0*/  LDC.64 R24, c[0x0][0x3a8] ;  /* 0x0000ea00ff187b82 */ /* 0x000ea20000000a00 */
[----:B0-----:R-:W1:Y:S02]  /*05b0*/  MUFU.RCP64H R3, UR6 ;  /* 0x0000000600037d08 */ /* 0x001e640008001800 */
[----:B-1----:R-:W-:-:S08]  /*05c0*/  DFMA R8, R2, -R26, 1 ;  /* 0x3ff000000208742b */ /* 0x002fd0000000081a */
[----:B------:R-:W-:-:S08]  /*05d0*/  DFMA R8, R8, R8, R8 ;  /* 0x000000080808722b */ /* 0x000fd00000000008 */
[----:B------:R-:W-:Y:S02]  /*05e0*/  DFMA R2, R2, R8, R2 ;  /* 0x000000080202722b */ /* 0x000fe40000000002 */
[----:B--2---:R-:W-:-:S06]  /*05f0*/  DADD R8, -R24, 1 ;  /* 0x3ff0000018087429 */ /* 0x004fcc0000000100 */
[----:B------:R-:W-:-:S04]  /*0600*/  DFMA R14, R2, -R26, 1 ;  /* 0x3ff00000020e742b */ /* 0x000fc8000000081a */
[----:B------:R-:W-:-:S04]  /*0610*/  FSETP.GEU.AND P1, PT, |R9|, 6.5827683646048100446e-37, PT ;  /* 0x036000000900780b */ /* 0x000fc80003f2e200 */
        /* <DEDUP_REMOVED lines=8> */
[----:B------:R-:W-:Y:S01]  /*06a0*/  IMAD.MOV.U32 R30, RZ, RZ, R8 ;  /* 0x000000ffff1e7224 */ /* 0x000fe200078e0008 */
[----:B------:R-:W-:Y:S02]  /*06b0*/  MOV R31, R9 ;  /* 0x00000009001f7202 */ /* 0x000fe40000000f00 */
[----:B------:R-:W-:Y:S01]  /*06c0*/  MOV R0, 0x700 ;  /* 0x0000070000007802 */ /* 0x000fe20000000f00 */
[----:B0-----:R-:W-:Y:S02]  /*06d0*/  IMAD.U32 R28, RZ, RZ, UR6 ;  /* 0x00000006ff1c7e24 */ /* 0x001fe4000f8e00ff */
[----:B------:R-:W-:-:S07]  /*06e0*/  IMAD.U32 R29, RZ, RZ, UR7 ;  /* 0x00000007ff1d7e24 */ /* 0x000fce000f8e00ff */
[----:B------:R-:W-:Y:S05]  /*06f0*/  CALL.REL.NOINC `($__internal_8_$__cuda_sm20_div_rn_f64_full) ;  /* 0x0000001c00507944 */ /* 0x000fea0003c00000 */
[----:B------:R-:W-:Y:S02]  /*0700*/  IMAD.MOV.U32 R2, RZ, RZ, R8 ;  /* 0x000000ffff027224 */ /* 0x000fe400078e0008 */
[----:B------:R-:W-:-:S07]  /*0710*/  IMAD.MOV.U32 R3, RZ, RZ, R9 ;  /* 0x000000ffff037224 */ /* 0x000fce00078e0009 */
.L_x_178:
[----:B------:R-:W-:Y:S01]  /*0720*/  ISETP.GT.AND P0, PT, R3, 0xfffff, PT ;  /* 0x000fffff0300780c */ /* 0x000fe20003f04270 */
[----:B------:R-:W-:Y:S01]  /*0730*/  IMAD.MOV.U32 R8, RZ, RZ, R2 ;  /* 0x000000ffff087224 */ /* 0x000fe200078e0002 */
[----:B------:R-:W-:Y:S01]  /*0740*/  MOV R9, R3 ;  /* 0x0000000300097202 */ /* 0x000fe20000000f00 */
[----:B------:R-:W-:Y:S10]  /*0750*/  BSSY.RECONVERGENT B0, `(.L_x_179) ;  /* 0x0000050000007945 */ /* 0x000ff40003800200 */
[----:B------:R-:W-:-:S10]  /*0760*/  @!P0 DMUL R8, R8, 1.80143985094819840000e+16 ;  /* 0x4350000008088828 */ /* 0x000fd40000000000 */
[----:B------:R-:W-:Y:S02]  /*0770*/  @!P0 IMAD.MOV.U32 R3, RZ, RZ, R9 ;  /* 0x000000ffff038224 */ /* 0x000fe400078e0009 */
[----:B------:R-:W-:Y:S02]  /*0780*/  @!P0 IMAD.MOV.U32 R2, RZ, RZ, R8 ;  /* 0x000000ffff028224 */ /* 0x000fe400078e0008 */
[----:B------:R-:W-:-:S05]  /*0790*/  VIADD R0, R3, 0xffffffff ;  /* 0xffffffff03007836 */ /* 0x000fca0000000000 */
        /* <DEDUP_REMOVED lines=9> */
[----:B------:R-:W-:Y:S01]  /*0830*/  IMAD.MOV.U32 R31, RZ, RZ, 0x3ed0ee25 ;  /* 0x3ed0ee25ff1f7424 */ /* 0x000fe200078e00ff */
[----:B------:R-:W-:Y:S01]  /*0840*/  MOV R8, R2 ;  /* 0x0000000200087202 */ /* 0x000fe20000000f00 */
[----:B------:R-:W-:Y:S01]  /*0850*/  UMOV UR7, 0x3eb1380b ;  /* 0x3eb1380b00077882 */ /* 0x000fe20000000000 */
[----:B------:R-:W-:Y:S01]  /*0860*/  ISETP.GE.U32.AND P0, PT, R9, 0x3ff6a09f, PT ;  /* 0x3ff6a09f0900780c */ /* 0x000fe20003f06070 */
[----:B------:R-:W-:Y:S01]  /*0870*/  IMAD.MOV.U32 R33, RZ, RZ, 0x43300000 ;  /* 0x43300000ff217424 */ /* 0x000fe200078e00ff */
[----:B------:R-:W-:Y:S01]  /*0880*/  LEA.HI R0, R3, R0, RZ, 0xc ;  /* 0x0000000003007211 */ /* 0x000fe200078f60ff */
[----:B------:R-:W-:Y:S01]  /*0890*/  UMOV UR8, 0x80000000 ;  /* 0x8000000000087882 */ /* 0x000fe20000000000 */
[----:B------:R-:W-:-:S09]  /*08a0*/  UMOV UR9, 0x43300000 ;  /* 0x4330000000097882 */ /* 0x000fd20000000000 */
[----:B------:R-:W-:Y:S01]  /*08b0*/  @P0 VIADD R15, R9, 0xfff00000 ;  /* 0xfff00000090f0836 */ /* 0x000fe20000000000 */
[----:B------:R-:W-:-:S03]  /*08c0*/  @P0 IADD3 R0, PT, PT, R0, 0x1, RZ ;  /* 0x0000000100000810 */ /* 0x000fc60007ffe0ff */
[----:B------:R-:W-:Y:S01]  /*08d0*/  @P0 IMAD.MOV.U32 R9, RZ, RZ, R15 ;  /* 0x000000ffff090224 */ /* 0x000fe200078e000f */
[----:B------:R-:W-:-:S05]  /*08e0*/  LOP3.LUT R32, R0, 0x80000000, RZ, 0x3c, !PT ;  /* 0x8000000000207812 */ /* 0x000fca00078e3cff */
        /* <DEDUP_REMOVED lines=48> */
.L_x_180:
[----:B------:R-:W-:Y:S01]  /*0bf0*/  IMAD.MOV.U32 R2, RZ, RZ, 0x0 ;  /* 0x00000000ff027424 */ /* 0x000fe200078e00ff */
[----:B------:R-:W-:Y:S01]  /*0c00*/  LOP3.LUT P0, RZ, R9, 0x7fffffff, RZ, 0xc0, !PT ;  /* 0x7fffffff09ff7812 */ /* 0x000fe2000780c0ff */
[----:B------:R-:W-:-:S06]  /*0c10*/  IMAD.MOV.U32 R3, RZ, RZ, 0x7ff00000 ;  /* 0x7ff00000ff037424 */ /* 0x000fcc00078e00ff */
[----:B------:R-:W-:-:S10]  /*0c20*/  DFMA R2, R8, R2, +INF ;  /* 0x7ff000000802742b */ /* 0x000fd40000000002 */
[----:B------:R-:W-:Y:S02]  /*0c30*/  FSEL R26, R2, RZ, P0 ;  /* 0x000000ff021a7208 */ /* 0x000fe40000000000 */
[----:B------:R-:W-:-:S07]  /*0c40*/  FSEL R27, R3, -QNAN , P0 ;  /* 0xfff00000031b7808 */ /* 0x000fce0000000000 */
.L_x_181:
[----:B------:R-:W-:Y:S05]  /*0c50*/  BSYNC.RECONVERGENT B0 ;  /* 0x0000000000007941 */ /* 0x000fea0003800200 */
.L_x_179:
[----:B------:R-:W0:Y:S01]  /*0c60*/  LDCU.64 UR6, c[0x0][0x390] ;  /* 0x00007200ff0677ac */ /* 0x000e220008000a00 */
[----:B------:R-:W1:Y:S01]  /*0c70*/  LDC.64 R2, c[0x0][0x3b0] ;  /* 0x0000ec00ff027b82 */ /* 0x000e620000000a00 */
[----:B------:R-:W-:Y:S01]  /*0c80*/  BSSY.RECONVERGENT B0, `(.L_x_182) ;  /* 0x0000062000007945 */ /* 0x000fe20003800200 */
[----:B------:R-:W2:Y:S01]  /*0c90*/  LDCU.64 UR8, c[0x0][0x3a0] ;  /* 0x00007400ff0877ac */ /* 0x000ea20008000a00 */
[----:B0-----:R-:W-:-:S08]  /*0ca0*/  DADD R8, -R20, UR6 ;  /* 0x0000000614087e29 */ /* 0x001fd00008000100 */
[----:B-1----:R-:W-:Y:S02]  /*0cb0*/  DADD R14, R8, R2 ;  /* 0x00000000080e7229 */ /* 0x002fe40000000002 */
[----:B--2---:R-:W-:-:S06]  /*0cc0*/  DADD R8, R2, UR8 ;  /* 0x0000000802087e29 */ /* 0x004fcc0008000000 */
        /* <DEDUP_REMOVED lines=11> */
[----:B0-----:R-:W-:Y:S02]  /*0d80*/  @!P0 IMAD.MOV.U32 R8, RZ, RZ, R14 ;  /* 0x000000ffff088224 */ /* 0x001fe400078e000e */
        /* <DEDUP_REMOVED lines=70> */
.L_x_184:
[----:B------:R-:W-:Y:S01]  /*11f0*/  IMAD.MOV.U32 R8, RZ, RZ, 0x0 ;  /* 0x00000000ff087424 */ /* 0x000fe200078e00ff */
[----:B------:R-:W-:Y:S02]  /*1200*/  MOV R9, 0x7ff00000 ;  /* 0x7ff0000000097802 */ /* 0x000fe40000000f00 */
[----:B------:R-:W-:-:S04]  /*1210*/  LOP3.LUT P0, RZ, R15, 0x7fffffff, RZ, 0xc0, !PT ;  /* 0x7fffffff0fff7812 */ /* 0x000fc8000780c0ff */
[----:B------:R-:W-:-:S10]  /*1220*/  DFMA R8, R14, R8, +INF ;  /* 0x7ff000000e08742b */ /* 0x000fd40000000008 */
[----:B------:R-:W-:Y:S02]  /*1230*/  FSEL R14, R8, RZ, P0 ;  /* 0x000000ff080e7208 */ /* 0x000fe40000000000 */
[----:B------:R-:W-:-:S07]  /*1240*/  FSEL R15, R9, -QNAN , P0 ;  /* 0xfff00000090f7808 */ /* 0x000fce0000000000 */
.L_x_185:
[----:B------:R-:W0:Y:S01]  /*1250*/  LDCU.64 UR8, c[0x0][0x3b8] ;  /* 0x00007700ff0877ac */ /* 0x000e220008000a00 */
[----:B------:R-:W-:Y:S02]  /*1260*/  DADD R2, R20, R2 ;  /* 0x0000000014027229 */ /* 0x000fe40000000002 */
[----:B0-----:R-:W-:-:S08]  /*1270*/  DFMA R14, R12, UR8, R14 ;  /* 0x000000080c0e7c2b */ /* 0x001fd0000800000e */
[----:B------:R-:W-:-:S14]  /*1280*/  DSETP.GTU.AND P0, PT, R14, R2, PT ;  /* 0x000000020e00722a */ /* 0x000fdc0003f0c000 */
[----:B------:R-:W-:Y:S05]  /*1290*/  @!P0 EXIT ;  /* 0x000000000000894d */ /* 0x000fea0003800000 */
.L_x_183:
[----:B------:R-:W-:Y:S05]  /*12a0*/  BSYNC.RECONVERGENT B0 ;  /* 0x0000000000007941 */ /* 0x000fea0003800200 */
.L_x_182:
        /* <DEDUP_REMOVED lines=8> */
[----:B------:R-:W0:Y:S01]  /*1330*/  LDCU.64 UR8, c[0x0][0x3a8] ;  /* 0x00007500ff0877ac */ /* 0x000e220008000a00 */
[----:B------:R-:W-:-:S08]  /*1340*/  DADD R2, -R26, R12 ;  /* 0x000000001a027229 */ /* 0x000fd0000000010c */
[----:B0-----:R-:W-:-:S08]  /*1350*/  DADD R2, R2, -UR8 ;  /* 0x8000000802027e29 */ /* 0x001fd00008000000 */
        /* <DEDUP_REMOVED lines=8> */
[----:B------:R-:W0:Y:S01]  /*13e0*/  LDCU UR8, c[0x0][0x3bc] ;  /* 0x00007780ff0877ac */ /* 0x000e220008000800 */
[----:B------:R-:W1:Y:S01]  /*13f0*/  LDC.64 R14, c[0x0][0x3b8] ;  /* 0x0000ee00ff0e7b82 */ /* 0x000e620000000a00 */
[----:B------:R-:W-:Y:S01]  /*1400*/  IMAD.MOV.U32 R2, RZ, RZ, 0x1 ;  /* 0x00000001ff027424 */ /* 0x000fe200078e00ff */
[----:B------:R-:W-:Y:S01]  /*1410*/  BSSY.RECONVERGENT B1, `(.L_x_188) ;  /* 0x000001b000017945 */ /* 0x000fe20003800200 */
[----:B------:R-:W2:Y:S01]  /*1420*/  LDCU.64 UR10, c[0x0][0x3a8] ;  /* 0x00007500ff0a77ac */ /* 0x000ea20008000a00 */
[----:B0-----:R-:W1:Y:S03]  /*1430*/  MUFU.RCP64H R3, UR8 ;  /* 0x0000000800037d08 */ /* 0x001e660008001800 */
[----:B-1----:R-:W-:-:S08]  /*1440*/  DFMA R8, R2, -R14, 1 ;  /* 0x3ff000000208742b */ /* 0x002fd0000000080e */
[----:B------:R-:W-:-:S08]  /*1450*/  DFMA R8, R8, R8, R8 ;  /* 0x000000080808722b */ /* 0x000fd00000000008 */
[----:B------:R-:W-:-:S08]  /*1460*/  DFMA R8, R2, R8, R2 ;  /* 0x000000080208722b */ /* 0x000fd00000000002 */
[----:B------:R-:W-:-:S08]  /*1470*/  DFMA R2, R8, -R14, 1 ;  /* 0x3ff000000802742b */ /* 0x000fd0000000080e */
[----:B------:R-:W-:-:S08]  /*1480*/  DFMA R2, R8, R2, R8 ;  /* 0x000000020802722b */ /* 0x000fd00000000008 */
[----:B------:R-:W-:-:S08]  /*1490*/  DMUL R8, R2, -R12 ;  /* 0x8000000c02087228 */ /* 0x000fd00000000000 */
[----:B------:R-:W-:-:S08]  /*14a0*/  DFMA R14, R8, -R14, -R12 ;  /* 0x8000000e080e722b */ /* 0x000fd0000000080c */
[----:B------:R-:W-:Y:S02]  /*14b0*/  DFMA R2, R2, R14, R8 ;  /* 0x0000000e0202722b */ /* 0x000fe40000000008 */
[----:B------:R-:W-:Y:S01]  /*14c0*/  DADD R8, -RZ, -R12 ;  /* 0x00000000ff087229 */ /* 0x000fe2000000090c */
[----:B--2---:R-:W-:Y:S02]  /*14d0*/  IMAD.U32 R14, RZ, RZ, UR10 ;  /* 0x0000000aff0e7e24 */ /* 0x004fe4000f8e00ff */
[----:B------:R-:W-:-:S05]  /*14e0*/  IMAD.U32 R15, RZ, RZ, UR11 ;  /* 0x0000000bff0f7e24 */ /* 0x000fca000f8e00ff */
[----:B------:R-:W-:Y:S02]  /*14f0*/  FFMA R0, RZ, UR8, R3 ;  /* 0x00000008ff007c23 */ /* 0x000fe40008000003 */
[----:B------:R-:W-:-:S03]  /*1500*/  FSETP.GEU.AND P1, PT, |R9|, 6.5827683646048100446e-37, PT ;  /* 0x036000000900780b */ /* 0x000fc60003f2e200 */
        /* <DEDUP_REMOVED lines=8> */
[----:B------:R-:W-:Y:S05]  /*1590*/  CALL.REL.NOINC `($__internal_8_$__cuda_sm20_div_rn_f64_full) ;  /* 0x0000000c00a87944 */ /* 0x000fea0003c00000 */
[----:B------:R-:W-:Y:S02]  /*15a0*/  IMAD.MOV.U32 R2, RZ, RZ, R8 ;  /* 0x000000ffff027224 */ /* 0x000fe400078e0008 */
[----:B------:R-:W-:-:S07]  /*15b0*/  IMAD.MOV.U32 R3, RZ, RZ, R9 ;  /* 0x000000ffff037224 */ /* 0x000fce00078e0009 */
.L_x_189:
[----:B------:R-:W-:Y:S05]  /*15c0*/  BSYNC.RECONVERGENT B1 ;  /* 0x0000000000017941 */ /* 0x000fea0003800200 */
.L_x_188:
        /* <DEDUP_REMOVED lines=15> */
[----:B------:R-:W-:-:S08]  /*16c0*/  DADD R24, R2, -R26 ;  /* 0x0000000002187229 */ /* 0x000fd0000000081a */
        /* <DEDUP_REMOVED lines=10> */
[----:B------:R-:W-:Y:S05]  /*1770*/  CALL.REL.NOINC `($__internal_8_$__cuda_sm20_div_rn_f64_full) ;  /* 0x0000000c00307944 */ /* 0x000fea0003c00000 */
.L_x_190:
[----:B------:R-:W-:-:S08]  /*1780*/  DADD R24, R24, R8 ;  /* 0x0000000018187229 */ /* 0x000fd00000000008 */
[----:B------:R-:W-:Y:S02]  /*1790*/  DSETP.GE.AND P0, PT, R20, R24, PT ;  /* 0x000000181400722a */ /* 0x000fe40003f06000 */
[----:B------:R-:W-:-:S12]  /*17a0*/  DADD R24, -RZ, -R26 ;  /* 0x00000000ff187229 */ /* 0x000fd8000000091a */
[----:B------:R-:W-:Y:S05]  /*17b0*/  @P0 BRA `(.L_x_187) ;  /* 0x0000000800a00947 */ /* 0x000fea0003800000 */
[----:B------:R-:W0:Y:S08]  /*17c0*/  LDC R0, c[0x0][0x39c] ;  /* 0x0000e700ff007b82 */ /* 0x000e300000000800 */
[----:B------:R-:W1:Y:S08]  /*17d0*/  LDC R25, c[0x0][0x39c] ;  /* 0x0000e700ff197b82 */ /* 0x000e700000000800 */
[----:B------:R-:W2:Y:S01]  /*17e0*/  LDC R2, c[0x0][0x398] ;  /* 0x0000e600ff027b82 */ /* 0x000ea20000000800 */
[----:B0-----:R-:W-:-:S13]  /*17f0*/  ISETP.GT.AND P1, PT, R0, 0xfffff, PT ;  /* 0x000fffff0000780c */ /* 0x001fda0003f24270 */
[----:B------:R-:W0:Y:S02]  /*1800*/  @!P1 LDC.64 R8, c[0x0][0x398] ;  /* 0x0000e600ff089b82 */ /* 0x000e240000000a00 */
[----:B0-----:R-:W-:-:S10]  /*1810*/  @!P1 DMUL R10, R8, 1.80143985094819840000e+16 ;  /* 0x43500000080a9828 */ /* 0x001fd40000000000 */
[----:B-1----:R-:W-:Y:S02]  /*1820*/  @!P1 IMAD.MOV.U32 R25, RZ, RZ, R11 ;  /* 0x000000ffff199224 */ /* 0x002fe400078e000b */
[----:B--2---:R-:W-:-:S03]  /*1830*/  @!P1 IMAD.MOV.U32 R2, RZ, RZ, R10 ;  /* 0x000000ffff029224 */ /* 0x004fc600078e000a */
[----:B------:R-:W-:-:S04]  /*1840*/  IADD3 R0, PT, PT, R25, -0x1, RZ ;  /* 0xffffffff19007810 */ /* 0x000fc80007ffe0ff */
[----:B------:R-:W-:Y:S01]  /*1850*/  ISETP.GT.U32.AND P0, PT, R0, 0x7feffffe, PT ;  /* 0x7feffffe0000780c */ /* 0x000fe20003f04070 */
[----:B------:R-:W-:Y:S02]  /*1860*/  IMAD.MOV.U32 R0, RZ, RZ, -0x3ff ;  /* 0xfffffc01ff007424 */ /* 0x000fe400078e00ff */
[----:B------:R-:W-:-:S10]  /*1870*/  @!P1 IMAD.MOV.U32 R0, RZ, RZ, -0x435 ;  /* 0xfffffbcbff009424 */ /* 0x000fd400078e00ff */
[----:B------:R-:W-:Y:S05]  /*1880*/  @P0 BRA `(.L_x_191) ;  /* 0x0000000400000947 */ /* 0x000fea0003800000 */
[----:B------:R-:W-:Y:S01]  /*1890*/  LOP3.LUT R3, R25, 0xfffff, RZ, 0xc0, !PT ;  /* 0x000fffff19037812 */ /* 0x000fe200078ec0ff */
[----:B------:R-:W-:Y:S01]  /*18a0*/  IMAD.MOV.U32 R28, RZ, RZ, -0x748574fc ;  /* 0x8b7a8b04ff1c7424 */ /* 0x000fe200078e00ff */
[----:B------:R-:W-:Y:S01]  /*18b0*/  MOV R8, RZ ;  /* 0x000000ff00087202 */ /* 0x000fe20000000f00 */
[----:B------:R-:W-:Y:S01]  /*18c0*/  IMAD.MOV.U32 R29, RZ, RZ, 0x3ed0ee25 ;  /* 0x3ed0ee25ff1d7424 */ /* 0x000fe200078e00ff */
[----:B------:R-:W-:Y:S01]  /*18d0*/  LOP3.LUT R3, R3, 0x3ff00000, RZ, 0xfc, !PT ;  /* 0x3ff0000003037812 */ /* 0x000fe200078efcff */
[----:B------:R-:W-:Y:S01]  /*18e0*/  UMOV UR8, 0x3ae80f1e ;  /* 0x3ae80f1e00087882 */ /* 0x000fe20000000000 */
[----:B------:R-:W-:Y:S01]  /*18f0*/  UMOV UR9, 0x3eb1380b ;  /* 0x3eb1380b00097882 */ /* 0x000fe20000000000 */
[----:B------:R-:W-:Y:S01]  /*1900*/  LEA.HI R0, R25, R0, RZ, 0xc ;  /* 0x0000000019007211 */ /* 0x000fe200078f60ff */
[----:B------:R-:W-:Y:S01]  /*1910*/  IMAD.MOV.U32 R31, RZ, RZ, 0x43300000 ;  /* 0x43300000ff1f7424 */ /* 0x000fe200078e00ff */
[----:B------:R-:W-:Y:S01]  /*1920*/  ISETP.GE.U32.AND P0, PT, R3, 0x3ff6a09f, PT ;  /* 0x3ff6a09f0300780c */ /* 0x000fe20003f06070 */
[----:B------:R-:W-:Y:S01]  /*1930*/  UMOV UR10, 0x80000000 ;  /* 0x80000000000a7882 */ /* 0x000fe20000000000 */
[----:B------:R-:W-:-:S11]  /*1940*/  UMOV UR11, 0x43300000 ;  /* 0x43300000000b7882 */ /* 0x000fd60000000000 */
        /* <DEDUP_REMOVED lines=52> */
.L_x_191:
[----:B------:R-:W-:Y:S01]  /*1c90*/  IMAD.MOV.U32 R2, RZ, RZ, 0x0 ;  /* 0x00000000ff027424 */ /* 0x000fe200078e00ff */
[----:B------:R-:W-:Y:S02]  /*1ca0*/  MOV R3, 0x7ff00000 ;  /* 0x7ff0000000037802 */ /* 0x000fe40000000f00 */
[----:B------:R-:W-:-:S04]  /*1cb0*/  LOP3.LUT P0, RZ, R11, 0x7fffffff, RZ, 0xc0, !PT ;  /* 0x7fffffff0bff7812 */ /* 0x000fc8000780c0ff */
[----:B------:R-:W-:-:S10]  /*1cc0*/  DFMA R2, R10, R2, +INF ;  /* 0x7ff000000a02742b */ /* 0x000fd40000000002 */
[----:B------:R-:W-:Y:S02]  /*1cd0*/  FSEL R24, R2, RZ, P0 ;  /* 0x000000ff02187208 */ /* 0x000fe40000000000 */
[----:B------:R-:W-:-:S07]  /*1ce0*/  FSEL R25, R3, -QNAN , P0 ;  /* 0xfff0000003197808 */ /* 0x000fce0000000000 */
.L_x_192:
        /* <DEDUP_REMOVED lines=19> */
[----:B------:R-:W-:Y:S01]  /*1e20*/  MOV R0, 0x1e70 ;  /* 0x00001e7000007802 */ /* 0x000fe20000000f00 */
[----:B------:R-:W-:Y:S02]  /*1e30*/  IMAD.MOV.U32 R31, RZ, RZ, R13 ;  /* 0x000000ffff1f7224 */ /* 0x000fe400078e000d */
[----:B0-----:R-:W-:Y:S02]  /*1e40*/  IMAD.U32 R28, RZ, RZ, UR8 ;  /* 0x00000008ff1c7e24 */ /* 0x001fe4000f8e00ff */
[----:B------:R-:W-:-:S07]  /*1e50*/  IMAD.U32 R29, RZ, RZ, UR9 ;  /* 0x00000009ff1d7e24 */ /* 0x000fce000f8e00ff */
[----:B------:R-:W-:Y:S05]  /*1e60*/  CALL.REL.NOINC `($__internal_8_$__cuda_sm20_div_rn_f64_full) ;  /* 0x0000000400747944 */ /* 0x000fea0003c00000 */
[----:B------:R-:W-:Y:S01]  /*1e70*/  MOV R2, R8 ;  /* 0x0000000800027202 */ /* 0x000fe20000000f00 */
[----:B------:R-:W-:-:S07]  /*1e80*/  IMAD.MOV.U32 R3, RZ, RZ, R9 ;  /* 0x000000ffff037224 */ /* 0x000fce00078e0009 */
.L_x_194:
[----:B------:R-:W-:Y:S05]  /*1e90*/  BSYNC.RECONVERGENT B1 ;  /* 0x0000000000017941 */ /* 0x000fea0003800200 */
.L_x_193:
        /* <DEDUP_REMOVED lines=10> */
[----:B------:R-:W-:Y:S05]  /*1f40*/  CALL.REL.NOINC `($_Z39projectPointsToPolygonNokKernel_unsplitiP7double2dddddd$__internal_accurate_pow) ;  /* 0x0000000c006c7944 */ /* 0x000fea0003c00000 */
[----:B------:R-:W-:Y:S05]  /*1f50*/  BSYNC.RECONVERGENT B1 ;  /* 0x0000000000017941 */ /* 0x000fea0003800200 */
.L_x_195:
        /* <DEDUP_REMOVED lines=13> */
.L_x_196:
        /* <DEDUP_REMOVED lines=25> */
[----:B------:R-:W-:Y:S05]  /*21c0*/  CALL.REL.NOINC `($__internal_8_$__cuda_sm20_div_rn_f64_full) ;  /* 0x00000000009c7944 */ /* 0x000fea0003c00000 */
[----:B------:R-:W-:Y:S02]  /*21d0*/  IMAD.MOV.U32 R2, RZ, RZ, R8 ;  /* 0x000000ffff027224 */ /* 0x000fe400078e0008 */
[----:B------:R-:W-:-:S07]  /*21e0*/  IMAD.MOV.U32 R3, RZ, RZ, R9 ;  /* 0x000000ffff037224 */ /* 0x000fce00078e0009 */
.L_x_198:
[----:B------:R-:W-:Y:S05]  /*21f0*/  BSYNC.RECONVERGENT B1 ;  /* 0x0000000000017941 */ /* 0x000fea0003800200 */
.L_x_197:
[----:B------:R-:W0:Y:S01]  /*2200*/  LDCU.64 UR8, c[0x0][0x3b8] ;  /* 0x00007700ff0877ac */ /* 0x000e220008000a00 */
[----:B------:R-:W-:Y:S01]  /*2210*/  MOV R14, R2 ;  /* 0x00000002000e7202 */ /* 0x000fe20000000f00 */
[----:B------:R-:W-:Y:S01]  /*2220*/  IMAD.MOV.U32 R15, RZ, RZ, R3 ;  /* 0x000000ffff0f7224 */ /* 0x000fe200078e0003 */
[----:B0-----:R-:W-:-:S11]  /*2230*/  DFMA R24, R2, UR8, R24 ;  /* 0x0000000802187c2b */ /* 0x001fd60008000018 */
.L_x_187:
[----:B------:R-:W-:Y:S05]  /*2240*/  BSYNC.RECONVERGENT B0 ;  /* 0x0000000000007941 */ /* 0x000fea0003800200 */
.L_x_186:
        /* <DEDUP_REMOVED lines=16> */
[----:B------:R-:W-:Y:S01]  /*2350*/  MOV R29, R13 ;  /* 0x0000000d001d7202 */ /* 0x000fe20000000f00 */
[----:B------:R-:W-:Y:S01]  /*2360*/  IMAD.MOV.U32 R31, RZ, RZ, R15 ;  /* 0x000000ffff1f7224 */ /* 0x000fe200078e000f */
[----:B------:R-:W-:Y:S01]  /*2370*/  MOV R0, 0x23a0 ;  /* 0x000023a000007802 */ /* 0x000fe20000000f00 */
[----:B------:R-:W-:-:S07]  /*2380*/  IMAD.MOV.U32 R28, RZ, RZ, R12 ;  /* 0x000000ffff1c7224 */ /* 0x000fce00078e000c */
[----:B------:R-:W-:Y:S05]  /*2390*/  CALL.REL.NOINC `($__internal_8_$__cuda_sm20_div_rn_f64_full) ;  /* 0x0000000000287944 */ /* 0x000fea0003c00000 */
[----:B------:R-:W-:Y:S02]  /*23a0*/  IMAD.MOV.U32 R2, RZ, RZ, R8 ;  /* 0x000000ffff027224 */ /* 0x000fe400078e0008 */
[----:B------:R-:W-:-:S07]  /*23b0*/  IMAD.MOV.U32 R3, RZ, RZ, R9 ;  /* 0x000000ffff037224 */ /* 0x000fce00078e0009 */
.L_x_200:
[----:B------:R-:W-:Y:S05]  /*23c0*/  BSYNC.RECONVERGENT B0 ;  /* 0x0000000000007941 */ /* 0x000fea0003800200 */
.L_x_199:
[-C--:B------:R-:W-:Y:S01]  /*23d0*/  DMUL R16, R16, R2.reuse ;  /* 0x0000000210107228 */ /* 0x080fe20000000000 */
[----:B------:R-:W-:Y:S01]  /*23e0*/  IMAD.MOV.U32 R26, RZ, RZ, R22 ;  /* 0x000000ffff1a7224 */ /* 0x000fe200078e0016 */
[----:B------:R-:W-:Y:S01]  /*23f0*/  DMUL R18, R18, R2 ;  /* 0x0000000212127228 */ /* 0x000fe20000000000 */
[----:B------:R-:W-:-:S06]  /*2400*/  IMAD.MOV.U32 R27, RZ, RZ, R23 ;  /* 0x000000ffff1b7224 */ /* 0x000fcc00078e0017 */
[----:B------:R-:W-:Y:S04]  /*2410*/  STG.E.128 desc[UR4][R6.64], R16 ;  /* 0x0000001006007986 */ /* 0x000fe8000c101d04 */
[----:B------:R-:W-:Y:S01]  /*2420*/  STG.E.128 desc[UR4][R4.64], R24 ;  /* 0x0000001804007986 */ /* 0x000fe2000c101d04 */
[----:B------:R-:W-:Y:S05]  /*2430*/  EXIT ;  /* 0x000000000000794d */ /* 0x000fea0003800000 */
        .weak           $__internal_8_$__cuda_sm20_div_rn_f64_full
        .type           $__internal_8_$__cuda_sm20_div_rn_f64_full,@function
        .size           $__internal_8_$__cuda_sm20_div_rn_f64_full,($__internal_9_$__cuda_sm20_dsqrt_rn_f64_mediumpath_v1 - $__internal_8_$__cuda_sm20_div_rn_f64_full)
$__internal_8_$__cuda_sm20_div_rn_f64_full:
[C---:B------:R-:W-:Y:S01]  /*2440*/  FSETP.GEU.AND P0, PT, |R29|.reuse, 1.469367938527859385e-39, PT ;  /* 0x001000001d00780b */ /* 0x040fe20003f0e200 */
[----:B------:R-:W-:Y:S01]  /*2450*/  IMAD.MOV.U32 R39, RZ, RZ, 0x1ca00000 ;  /* 0x1ca00000ff277424 */ /* 0x000fe200078e00ff */
[----:B------:R-:W-:Y:S01]  /*2460*/  LOP3.LUT R8, R29, 0x800fffff, RZ, 0xc0, !PT ;  /* 0x800fffff1d087812 */ /* 0x000fe200078ec0ff */
[----:B------:R-:W-:Y:S01]  /*2470*/  BSSY.RECONVERGENT B2, `(.L_x_201) ;  /* 0x0000054000027945 */ /* 0x000fe20003800200 */
[C---:B------:R-:W-:Y:S02]  /*2480*/  FSETP.GEU.AND P2, PT, |R31|.reuse, 1.469367938527859385e-39, PT ;  /* 0x001000001f00780b */ /* 0x040fe40003f4e200 */
        /* <DEDUP_REMOVED lines=13> */
[----:B------:R-:W-:Y:S02]  /*2560*/  @!P2 SEL R35, R39, 0x63400000, !P3 ;  /* 0x634000002723a807 */ /* 0x000fe40005800000 */
[----:B------:R-:W-:Y:S02]  /*2570*/  IADD3 R42, PT, PT, R41, -0x1, RZ ;  /* 0xffffffff292a7810 */ /* 0x000fe40007ffe0ff */
        /* <DEDUP_REMOVED lines=36> */
[----:B------:R-:W-:Y:S01]  /*27c0*/  IMAD.MOV R3, RZ, RZ, -R30 ;  /* 0x000000ffff037224 */ /* 0x000fe200078e0a1e */
[----:B------:R-:W-:-:S06]  /*27d0*/  MOV R2, RZ ;  /* 0x000000ff00027202 */ /* 0x000fcc0000000f00 */
        /* <DEDUP_REMOVED lines=8> */
.L_x_202:
        /* <DEDUP_REMOVED lines=13> */
[----:B------:R-:W-:Y:S02]  /*2930*/  @P0 IMAD.MOV.U32 R32, RZ, RZ, RZ ;  /* 0x000000ffff200224 */ /* 0x000fe400078e00ff */
[----:B------:R-:W-:Y:S01]  /*2940*/  @P0 IMAD.MOV.U32 R33, RZ, RZ, R2 ;  /* 0x000000ffff210224 */ /* 0x000fe200078e0002 */
[----:B------:R-:W-:Y:S06]  /*2950*/  BRA `(.L_x_203) ;  /* 0x0000000000147947 */ /* 0x000fec0003800000 */
.L_x_205:
[----:B------:R-:W-:Y:S02]  /*2960*/  LOP3.LUT R33, R29, 0x80000, RZ, 0xfc, !PT ;  /* 0x000800001d217812 */ /* 0x000fe400078efcff */
[----:B------:R-:W-:Y:S01]  /*2970*/  MOV R32, R28 ;  /* 0x0000001c00207202 */ /* 0x000fe20000000f00 */
[----:B------:R-:W-:Y:S06]  /*2980*/  BRA `(.L_x_203) ;  /* 0x0000000000087947 */ /* 0x000fec0003800000 */
.L_x_204:
[----:B------:R-:W-:Y:S01]  /*2990*/  LOP3.LUT R33, R31, 0x80000, RZ, 0xfc, !PT ;  /* 0x000800001f217812 */ /* 0x000fe200078efcff */
[----:B------:R-:W-:-:S07]  /*29a0*/  IMAD.MOV.U32 R32, RZ, RZ, R30 ;  /* 0x000000ffff207224 */ /* 0x000fce00078e001e */
.L_x_203:
[----:B------:R-:W-:Y:S05]  /*29b0*/  BSYNC.RECONVERGENT B2 ;  /* 0x0000000000027941 */ /* 0x000fea0003800200 */
.L_x_201:
[----:B------:R-:W-:Y:S02]  /*29c0*/  IMAD.MOV.U32 R2, RZ, RZ, R0 ;  /* 0x000000ffff027224 */ /* 0x000fe400078e0000 */
[----:B------:R-:W-:Y:S02]  /*29d0*/  IMAD.MOV.U32 R3, RZ, RZ, 0x0 ;  /* 0x00000000ff037424 */ /* 0x000fe400078e00ff */
[----:B------:R-:W-:Y:S02]  /*29e0*/  IMAD.MOV.U32 R8, RZ, RZ, R32 ;  /* 0x000000ffff087224 */ /* 0x000fe400078e0020 */
[----:B------:R-:W-:Y:S01]  /*29f0*/  IMAD.MOV.U32 R9, RZ, RZ, R33 ;  /* 0x000000ffff097224 */ /* 0x000fe200078e0021 */
[----:B------:R-:W-:Y:S06]  /*2a00*/  RET.REL.NODEC R2 `(_Z39projectPointsToPolygonNokKernel_unsplitiP7double2dddddd) ;  /* 0xffffffd4027c7950 */ /* 0x000fec0003c3ffff */
        .weak           $__internal_9_$__cuda_sm20_dsqrt_rn_f64_mediumpath_v1
        .type           $__internal_9_$__cuda_sm20_dsqrt_rn_f64_mediumpath_v1,@function
        .size           $__internal_9_$__cuda_sm20_dsqrt_rn_f64_mediumpath_v1,($_Z39projectPointsToPolygonNokKernel_unsplitiP7double2dddddd$__internal_accurate_pow - $__internal_9_$__cuda_sm20_dsqrt_rn_f64_mediumpath_v1)
$__internal_9_$__cuda_sm20_dsqrt_rn_f64_mediumpath_v1:
[----:B------:R-:W-:Y:S01]  /*2a10*/  ISETP.GE.U32.AND P0, PT, R2, -0x3400000, PT ;  /* 0xfcc000000200780c */ /* 0x000fe20003f06070 */
[----:B------:R-:W-:Y:S01]  /*2a20*/  BSSY.RECONVERGENT B1, `(.L_x_206) ;  /* 0x0000028000017945 */ /* 0x000fe20003800200 */
[----:B------:R-:W-:Y:S01]  /*2a30*/  MOV R25, R9 ;  /* 0x0000000900197202 */ /* 0x000fe20000000f00 */
[----:B------:R-:W-:Y:S02]  /*2a40*/  IMAD.MOV.U32 R8, RZ, RZ, R14 ;  /* 0x000000ffff087224 */ /* 0x000fe400078e000e */
[----:B------:R-:W-:Y:S02]  /*2a50*/  IMAD.MOV.U32 R9, RZ, RZ, R15 ;  /* 0x000000ffff097224 */ /* 0x000fe400078e000f */
[----:B------:R-:W-:Y:S02]  /*2a60*/  IMAD.MOV.U32 R2, RZ, RZ, R28 ;  /* 0x000000ffff027224 */ /* 0x000fe400078e001c */
[----:B------:R-:W-:-:S04]  /*2a70*/  IMAD.MOV.U32 R3, RZ, RZ, R29 ;  /* 0x000000ffff037224 */ /* 0x000fc800078e001d */
        /* <DEDUP_REMOVED lines=9> */
.L_x_207:
[----:B------:R-:W-:-:S14]  /*2b10*/  DSETP.NE.AND P0, PT, R8, RZ, PT ;  /* 0x000000ff0800722a */ /* 0x000fdc0003f05000 */
[----:B------:R-:W-:Y:S05]  /*2b20*/  @!P0 BRA `(.L_x_209) ;  /* 0x0000000000588947 */ /* 0x000fea0003800000 */
[----:B------:R-:W-:-:S13]  /*2b30*/  ISETP.GE.AND P0, PT, R9, RZ, PT ;  /* 0x000000ff0900720c */ /* 0x000fda0003f06270 */
[----:B------:R-:W-:Y:S01]  /*2b40*/  @!P0 MOV R2, 0x0 ;  /* 0x0000000000028802 */ /* 0x000fe20000000f00 */
        /* <DEDUP_REMOVED lines=18> */
[----:B------:R-:W-:Y:S01]  /*2c70*/  IADD3 R3, PT, PT, R3, -0x3500000, RZ ;  /* 0xfcb0000003037810 */ /* 0x000fe20007ffe0ff */
[----:B------:R-:W-:Y:S06]  /*2c80*/  BRA `(.L_x_208) ;  /* 0x0000000000047947 */ /* 0x000fec0003800000 */
.L_x_209:
[----:B------:R-:W-:-:S11]  /*2c90*/  DADD R2, R8, R8 ;  /* 0x0000000008027229 */ /* 0x000fd60000000008 */
.L_x_208:
[----:B------:R-:W-:Y:S05]  /*2ca0*/  BSYNC.RECONVERGENT B1 ;  /* 0x0000000000017941 */ /* 0x000fea0003800200 */
.L_x_206:
[----:B------:R-:W-:Y:S02]  /*2cb0*/  IMAD.MOV.U32 R12, RZ, RZ, R2 ;  /* 0x000000ffff0c7224 */ /* 0x000fe400078e0002 */
[----:B------:R-:W-:Y:S02]  /*2cc0*/  IMAD.MOV.U32 R13, RZ, RZ, R3 ;  /* 0x000000ffff0d7224 */ /* 0x000fe400078e0003 */
[----:B------:R-:W-:Y:S02]  /*2cd0*/  IMAD.MOV.U32 R2, RZ, RZ, R0 ;  /* 0x000000ffff027224 */ /* 0x000fe400078e0000 */
[----:B------:R-:W-:-:S04]  /*2ce0*/  IMAD.MOV.U32 R3, RZ, RZ, 0x0 ;  /* 0x00000000ff037424 */ /* 0x000fc800078e00ff */
[----:B------:R-:W-:Y:S05]  /*2cf0*/  RET.REL.NODEC R2 `(_Z39projectPointsToPolygonNokKernel_unsplitiP7double2dddddd) ;  /* 0xffffffd002c07950 */ /* 0x000fea0003c3ffff */
        .type           $_Z39projectPointsToPolygonNokKernel_unsplitiP7double2dddddd$__internal_accurate_pow,@function
        .size           $_Z39projectPointsToPolygonNokKernel_unsplitiP7double2dddddd$__internal_accurate_pow,(.L_x_268 - $_Z39projectPointsToPolygonNokKernel_unsplitiP7double2dddddd$__internal_accurate_pow)
$_Z39projectPointsToPolygonNokKernel_unsplitiP7double2dddddd$__internal_accurate_pow:
        /* <DEDUP_REMOVED lines=162> */
.L_x_210:
[----:B------:R-:W-:Y:S01]  /*3720*/  DFMA R26, R26, R2, R2 ;  /* 0x000000021a1a722b */ /* 0x000fe20000000002 */
[----:B------:R-:W-:Y:S01]  /*3730*/  IMAD.MOV.U32 R8, RZ, RZ, R0 ;  /* 0x000000ffff087224 */ /* 0x000fe200078e0000 */
[----:B------:R-:W-:Y:S01]  /*3740*/  DSETP.NEU.AND P0, PT, |R2|, +INF , PT ;  /* 0x7ff000000200742a */ /* 0x000fe20003f0d200 */
[----:B------:R-:W-:-:S07]  /*3750*/  IMAD.MOV.U32 R9, RZ, RZ, 0x0 ;  /* 0x00000000ff097424 */ /* 0x000fce00078e00ff */
[----:B------:R-:W-:Y:S02]  /*3760*/  FSEL R2, R2, R26, !P0 ;  /* 0x0000001a02027208 */ /* 0x000fe40004000000 */
[----:B------:R-:W-:Y:S01]  /*3770*/  FSEL R3, R3, R27, !P0 ;  /* 0x0000001b03037208 */ /* 0x000fe20004000000 */
[----:B------:R-:W-:Y:S06]  /*3780*/  RET.REL.NODEC R8 `(_Z39projectPointsToPolygonNokKernel_unsplitiP7double2dddddd) ;  /* 0xffffffc8081c7950 */ /* 0x000fec0003c3ffff */
.L_x_211:
        /* <DEDUP_REMOVED lines=15> */
.L_x_268:


//--------------------- .text._Z31projectPointsToPolygonNokKerneliP7double2S0_dddddd --------------------------
	.section	.text._Z31projectPointsToPolygonNokKerneliP7double2S0_dddddd,"ax",@progbits
	.align	128
        .global         _Z31projectPointsToPolygonNokKerneliP7double2S0_dddddd
        .type           _Z31projectPointsToPolygonNokKerneliP7double2S0_dddddd,@function
        .size           _Z31projectPointsToPolygonNokKerneliP7double2S0_dddddd,(.L_x_271 - _Z31projectPointsToPolygonNokKerneliP7double2S0_dddddd)
        .other          _Z31projectPointsToPolygonNokKerneliP7double2S0_dddddd,@"STO_CUDA_ENTRY STV_DEFAULT"
_Z31projectPointsToPolygonNokKerneliP7double2S0_dddddd:
.text._Z31projectPointsToPolygonNokKerneliP7double2S0_dddddd:
        /* <DEDUP_REMOVED lines=22> */
[----:B-----5:R-:W-:Y:S05]  /*0160*/  CALL.REL.NOINC `($_Z31projectPointsToPolygonNokKerneliP7double2S0_dddddd$__internal_accurate_pow) ;  /* 0x0000002800e87944 */ /* 0x020fea0003c00000 */
[----:B------:R-:W-:Y:S05]  /*0170*/  BSYNC.RECONVERGENT B0 ;  /* 0x0000000000007941 */ /* 0x000fea0003800200 */
.L_x_212:
        /* <DEDUP_REMOVED lines=16> */
.L_x_214:
[----:B------:R-:W-:Y:S05]  /*0280*/  BSYNC.RECONVERGENT B0 ;  /* 0x0000000000007941 */ /* 0x000fea0003800200 */
.L_x_213:
[----:B------:R-:W-:Y:S01]  /*0290*/  BSSY.RECONVERGENT B0, `(.L_x_215) ;  /* 0x0000005000007945 */ /* 0x000fe20003800200 */
[----:B------:R-:W-:Y:S01]  /*02a0*/  IMAD.MOV.U32 R38, RZ, RZ, R8 ;  /* 0x000000ffff267224 */ /* 0x000fe200078e0008 */
[----:B------:R-:W-:Y:S01]  /*02b0*/  MOV R0, 0x2e0 ;  /* 0x000002e000007802 */ /* 0x000fe20000000f00 */
[----:B------:R-:W-:-:S07]  /*02c0*/  IMAD.MOV.U32 R3, RZ, RZ, R9 ;  /* 0x000000ffff037224 */ /* 0x000fce00078e0009 */
[----:B------:R-:W-:Y:S05]  /*02d0*/  CALL.REL.NOINC `($_Z31projectPointsToPolygonNokKerneliP7double2S0_dddddd$__internal_accurate_pow) ;  /* 0x00000028008c7944 */ /* 0x000fea0003c00000 */
[----:B------:R-:W-:Y:S05]  /*02e0*/  BSYNC.RECONVERGENT B0 ;  /* 0x0000000000007941 */ /* 0x000fea0003800200 */
.L_x_215:
        /* <DEDUP_REMOVED lines=17> */
.L_x_217:
[----:B------:R-:W-:Y:S05]  /*0400*/  BSYNC.RECONVERGENT B0 ;  /* 0x0000000000007941 */ /* 0x000fea0003800200 */
.L_x_216:
        /* <DEDUP_REMOVED lines=21> */
[----:B------:R-:W-:Y:S05]  /*0560*/  CALL.REL.NOINC `($__internal_11_$__cuda_sm20_dsqrt_rn_f64_mediumpath_v1) ;  /* 0x00000024002c7944 */ /* 0x000fea0003c00000 */
.L_x_219:
[----:B------:R-:W-:Y:S05]  /*0570*/  BSYNC.RECONVERGENT B0 ;  /* 0x0000000000007941 */ /* 0x000fea0003800200 */
.L_x_218:
        /* <DEDUP_REMOVED lines=24> */
[----:B------:R-:W-:Y:S05]  /*0700*/  CALL.REL.NOINC `($__internal_10_$__cuda_sm20_div_rn_f64_full) ;  /* 0x0000001c00507944 */ /* 0x000fea0003c00000 */
[----:B------:R-:W-:Y:S02]  /*0710*/  IMAD.MOV.U32 R2, RZ, RZ, R8 ;  /* 0x000000ffff027224 */ /* 0x000fe400078e0008 */
[----:B------:R-:W-:-:S07]  /*0720*/  IMAD.MOV.U32 R3, RZ, RZ, R9 ;  /* 0x000000ffff037224 */ /* 0x000fce00078e0009 */
.L_x_220:
        /* <DEDUP_REMOVED lines=77> */
.L_x_222:
[----:B------:R-:W-:Y:S01]  /*0c00*/  IMAD.MOV.U32 R2, RZ, RZ, 0x0 ;  /* 0x00000000ff027424 */ /* 0x000fe200078e00ff */
[----:B------:R-:W-:Y:S01]  /*0c10*/  LOP3.LUT P0, RZ, R9, 0x7fffffff, RZ, 0xc0, !PT ;  /* 0x7fffffff09ff7812 */ /* 0x000fe2000780c0ff */
[----:B------:R-:W-:-:S06]  /*0c20*/  IMAD.MOV.U32 R3, RZ, RZ, 0x7ff00000 ;  /* 0x7ff00000ff037424 */ /* 0x000fcc00078e00ff */
[----:B------:R-:W-:-:S10]  /*0c30*/  DFMA R2, R8, R2, +INF ;  /* 0x7ff000000802742b */ /* 0x000fd40000000002 */
[----:B------:R-:W-:Y:S02]  /*0c40*/  FSEL R26, R2, RZ, P0 ;  /* 0x000000ff021a7208 */ /* 0x000fe40000000000 */
[----:B------:R-:W-:-:S07]  /*0c50*/  FSEL R27, R3, -QNAN , P0 ;  /* 0xfff00000031b7808 */ /* 0x000fce0000000000 */
.L_x_223:
[----:B------:R-:W-:Y:S05]  /*0c60*/  BSYNC.RECONVERGENT B0 ;  /* 0x0000000000007941 */ /* 0x000fea0003800200 */
.L_x_221:
        /* <DEDUP_REMOVED lines=89> */
.L_x_226:
[----:B------:R-:W-:Y:S01]  /*1200*/  IMAD.MOV.U32 R8, RZ, RZ, 0x0 ;  /* 0x00000000ff087424 */ /* 0x000fe200078e00ff */
[----:B------:R-:W-:Y:S02]  /*1210*/  MOV R9, 0x7ff00000 ;  /* 0x7ff0000000097802 */ /* 0x000fe40000000f00 */
[----:B------:R-:W-:-:S04]  /*1220*/  LOP3.LUT P0, RZ, R15, 0x7fffffff, RZ, 0xc0, !PT ;  /* 0x7fffffff0fff7812 */ /* 0x000fc8000780c0ff */
[----:B------:R-:W-:-:S10]  /*1230*/  DFMA R8, R14, R8, +INF ;  /* 0x7ff000000e08742b */ /* 0x000fd40000000008 */
[----:B------:R-:W-:Y:S02]  /*1240*/  FSEL R14, R8, RZ, P0 ;  /* 0x000000ff080e7208 */ /* 0x000fe40000000000 */
[----:B------:R-:W-:-:S07]  /*1250*/  FSEL R15, R9, -QNAN , P0 ;  /* 0xfff00000090f7808 */ /* 0x000fce0000000000 */
.L_x_227:
[----:B------:R-:W0:Y:S01]  /*1260*/  LDCU.64 UR8, c[0x0][0x3c0] ;  /* 0x00007800ff0877ac */ /* 0x000e220008000a00 */
[----:B------:R-:W-:Y:S02]  /*1270*/  DADD R2, R20, R2 ;  /* 0x0000000014027229 */ /* 0x000fe40000000002 */
[----:B0-----:R-:W-:-:S08]  /*1280*/  DFMA R14, R12, UR8, R14 ;  /* 0x000000080c0e7c2b */ /* 0x001fd0000800000e */
[----:B------:R-:W-:-:S14]  /*1290*/  DSETP.GTU.AND P0, PT, R14, R2, PT ;  /* 0x000000020e00722a */ /* 0x000fdc0003f0c000 */
[----:B------:R-:W-:Y:S05]  /*12a0*/  @!P0 EXIT ;  /* 0x000000000000894d */ /* 0x000fea0003800000 */
.L_x_225:
[----:B------:R-:W-:Y:S05]  /*12b0*/  BSYNC.RECONVERGENT B0 ;  /* 0x0000000000007941 */ /* 0x000fea0003800200 */
.L_x_224:
        /* <DEDUP_REMOVED lines=46> */
[----:B------:R-:W-:Y:S05]  /*15a0*/  CALL.REL.NOINC `($__internal_10_$__cuda_sm20_div_rn_f64_full) ;  /* 0x0000000c00a87944 */ /* 0x000fea0003c00000 */
[----:B------:R-:W-:Y:S02]  /*15b0*/  IMAD.MOV.U32 R2, RZ, RZ, R8 ;  /* 0x000000ffff027224 */ /* 0x000fe400078e0008 */
[----:B------:R-:W-:-:S07]  /*15c0*/  IMAD.MOV.U32 R3, RZ, RZ, R9 ;  /* 0x000000ffff037224 */ /* 0x000fce00078e0009 */
.L_x_231:
[----:B------:R-:W-:Y:S05]  /*15d0*/  BSYNC.RECONVERGENT B1 ;  /* 0x0000000000017941 */ /* 0x000fea0003800200 */
.L_x_230:
        /* <DEDUP_REMOVED lines=26> */
[----:B------:R-:W-:Y:S05]  /*1780*/  CALL.REL.NOINC `($__internal_10_$__cuda_sm20_div_rn_f64_full) ;  /* 0x0000000c00307944 */ /* 0x000fea0003c00000 */
.L_x_232:
        /* <DEDUP_REMOVED lines=81> */
.L_x_233:
[----:B------:R-:W-:Y:S01]  /*1ca0*/  IMAD.MOV.U32 R2, RZ, RZ, 0x0 ;  /* 0x00000000ff027424 */ /* 0x000fe200078e00ff */
[----:B------:R-:W-:Y:S02]  /*1cb0*/  MOV R3, 0x7ff00000 ;  /* 0x7ff0000000037802 */ /* 0x000fe40000000f00 */
[----:B------:R-:W-:-:S04]  /*1cc0*/  LOP3.LUT P0, RZ, R11, 0x7fffffff, RZ, 0xc0, !PT ;  /* 0x7fffffff0bff7812 */ /* 0x000fc8000780c0ff */
[----:B------:R-:W-:-:S10]  /*1cd0*/  DFMA R2, R10, R2, +INF ;  /* 0x7ff000000a02742b */ /* 0x000fd40000000002 */
[----:B------:R-:W-:Y:S02]  /*1ce0*/  FSEL R24, R2, RZ, P0 ;  /* 0x000000ff02187208 */ /* 0x000fe40000000000 */
[----:B------:R-:W-:-:S07]  /*1cf0*/  FSEL R25, R3, -QNAN , P0 ;  /* 0xfff0000003197808 */ /* 0x000fce0000000000 */
.L_x_234:
        /* <DEDUP_REMOVED lines=23> */
[----:B------:R-:W-:Y:S05]  /*1e70*/  CALL.REL.NOINC `($__internal_10_$__cuda_sm20_div_rn_f64_full) ;  /* 0x0000000400747944 */ /* 0x000fea0003c00000 */
[----:B------:R-:W-:Y:S01]  /*1e80*/  MOV R2, R8 ;  /* 0x0000000800027202 */ /* 0x000fe20000000f00 */
[----:B------:R-:W-:-:S07]  /*1e90*/  IMAD.MOV.U32 R3, RZ, RZ, R9 ;  /* 0x000000ffff037224 */ /* 0x000fce00078e0009 */
.L_x_236:
[----:B------:R-:W-:Y:S05]  /*1ea0*/  BSYNC.RECONVERGENT B1 ;  /* 0x0000000000017941 */ /* 0x000fea0003800200 */
.L_x_235:
        /* <DEDUP_REMOVED lines=10> */
[----:B------:R-:W-:Y:S05]  /*1f50*/  CALL.REL.NOINC `($_Z31projectPointsToPolygonNokKerneliP7double2S0_dddddd$__internal_accurate_pow) ;  /* 0x0000000c006c7944 */ /* 0x000fea0003c00000 */
[----:B------:R-:W-:Y:S05]  /*1f60*/  BSYNC.RECONVERGENT B1 ;  /* 0x0000000000017941 */ /* 0x000fea0003800200 */
.L_x_237:
        /* <DEDUP_REMOVED lines=13> */
.L_x_238:
        /* <DEDUP_REMOVED lines=25> */
[----:B------:R-:W-:Y:S05]  /*21d0*/  CALL.REL.NOINC `($__internal_10_$__cuda_sm20_div_rn_f64_full) ;  /* 0x00000000009c7944 */ /* 0x000fea0003c00000 */
[----:B------:R-:W-:Y:S02]  /*21e0*/  IMAD.MOV.U32 R2, RZ, RZ, R8 ;  /* 0x000000ffff027224 */ /* 0x000fe400078e0008 */
[----:B------:R-:W-:-:S07]  /*21f0*/  IMAD.MOV.U32 R3, RZ, RZ, R9 ;  /* 0x000000ffff037224 */ /* 0x000fce00078e0009 */
.L_x_240:
[----:B------:R-:W-:Y:S05]  /*2200*/  BSYNC.RECONVERGENT B1 ;  /* 0x0000000000017941 */ /* 0x000fea0003800200 */
.L_x_239:
[----:B------:R-:W0:Y:S01]  /*2210*/  LDCU.64 UR8, c[0x0][0x3c0] ;  /* 0x00007800ff0877ac */ /* 0x000e220008000a00 */
[----:B------:R-:W-:Y:S01]  /*2220*/  MOV R14, R2 ;  /* 0x00000002000e7202 */ /* 0x000fe20000000f00 */
[----:B------:R-:W-:Y:S01]  /*2230*/  IMAD.MOV.U32 R15, RZ, RZ, R3 ;  /* 0x000000ffff0f7224 */ /* 0x000fe200078e0003 */
[----:B0-----:R-:W-:-:S11]  /*2240*/  DFMA R24, R2, UR8, R24 ;  /* 0x0000000802187c2b */ /* 0x001fd60008000018 */
.L_x_229:
[----:B------:R-:W-:Y:S05]  /*2250*/  BSYNC.RECONVERGENT B0 ;  /* 0x0000000000007941 */ /* 0x000fea0003800200 */
.L_x_228:
        /* <DEDUP_REMOVED lines=20> */
[----:B------:R-:W-:Y:S05]  /*23a0*/  CALL.REL.NOINC `($__internal_10_$__cuda_sm20_div_rn_f64_full) ;  /* 0x0000000000287944 */ /* 0x000fea0003c00000 */
[----:B------:R-:W-:Y:S02]  /*23b0*/  IMAD.MOV.U32 R2, RZ, RZ, R8 ;  /* 0x000000ffff027224 */ /* 0x000fe400078e0008 */
[----:B------:R-:W-:-:S07]  /*23c0*/  IMAD.MOV.U32 R3, RZ, RZ, R9 ;  /* 0x000000ffff037224 */ /* 0x000fce00078e0009 */
.L_x_242:
[----:B------:R-:W-:Y:S05]  /*23d0*/  BSYNC.RECONVERGENT B0 ;  /* 0x0000000000007941 */ /* 0x000fea0003800200 */
.L_x_241:
[-C--:B------:R-:W-:Y:S01]  /*23e0*/  DMUL R16, R16, R2.reuse ;  /* 0x0000000210107228 */ /* 0x080fe20000000000 */
[----:B------:R-:W-:Y:S01]  /*23f0*/  IMAD.MOV.U32 R26, RZ, RZ, R22 ;  /* 0x000000ffff1a7224 */ /* 0x000fe200078e0016 */
[----:B------:R-:W-:Y:S01]  /*2400*/  DMUL R18, R18, R2 ;  /* 0x0000000212127228 */ /* 0x000fe20000000000 */
[----:B------:R-:W-:-:S06]  /*2410*/  IMAD.MOV.U32 R27, RZ, RZ, R23 ;  /* 0x000000ffff1b7224 */ /* 0x000fcc00078e0017 */
[----:B------:R-:W-:Y:S04]  /*2420*/  STG.E.128 desc[UR4][R4.64], R16 ;  /* 0x0000001004007986 */ /* 0x000fe8000c101d04 */
[----:B------:R-:W-:Y:S01]  /*2430*/  STG.E.128 desc[UR4][R6.64], R24 ;  /* 0x0000001806007986 */ /* 0x000fe2000c101d04 */
[----:B------:R-:W-:Y:S05]  /*2440*/  EXIT ;  /* 0x000000000000794d */ /* 0x000fea0003800000 */
        .weak           $__internal_10_$__cuda_sm20_div_rn_f64_full
        .type           $__internal_10_$__cuda_sm20_div_rn_f64_full,@function
        .size           $__internal_10_$__cuda_sm20_div_rn_f64_full,($__internal_11_$__cuda_sm20_dsqrt_rn_f64_mediumpath_v1 - $__internal_10_$__cuda_sm20_div_rn_f64_full)
$__internal_10_$__cuda_sm20_div_rn_f64_full:
        /* <DEDUP_REMOVED lines=66> */
.L_x_244:
        /* <DEDUP_REMOVED lines=16> */
.L_x_247:
[----:B------:R-:W-:Y:S02]  /*2970*/  LOP3.LUT R33, R29, 0x80000, RZ, 0xfc, !PT ;  /* 0x000800001d217812 */ /* 0x000fe400078efcff */
[----:B------:R-:W-:Y:S01]  /*2980*/  MOV R32, R28 ;  /* 0x0000001c00207202 */ /* 0x000fe20000000f00 */
[----:B------:R-:W-:Y:S06]  /*2990*/  BRA `(.L_x_245) ;  /* 0x0000000000087947 */ /* 0x000fec0003800000 */
.L_x_246:
[----:B------:R-:W-:Y:S01]  /*29a0*/  LOP3.LUT R33, R31, 0x80000, RZ, 0xfc, !PT ;  /* 0x000800001f217812 */ /* 0x000fe200078efcff */
[----:B------:R-:W-:-:S07]  /*29b0*/  IMAD.MOV.U32 R32, RZ, RZ, R30 ;  /* 0x000000ffff207224 */ /* 0x000fce00078e001e */
.L_x_245:
[----:B------:R-:W-:Y:S05]  /*29c0*/  BSYNC.RECONVERGENT B2 ;  /* 0x0000000000027941 */ /* 0x000fea0003800200 */
.L_x_243:
[----:B------:R-:W-:Y:S02]  /*29d0*/  IMAD.MOV.U32 R2, RZ, RZ, R0 ;  /* 0x000000ffff027224 */ /* 0x000fe400078e0000 */
[----:B------:R-:W-:Y:S02]  /*29e0*/  IMAD.MOV.U32 R3, RZ, RZ, 0x0 ;  /* 0x00000000ff037424 */ /* 0x000fe400078e00ff */
[----:B------:R-:W-:Y:S02]  /*29f0*/  IMAD.MOV.U32 R8, RZ, RZ, R32 ;  /* 0x000000ffff087224 */ /* 0x000fe400078e0020 */
[----:B------:R-:W-:Y:S01]  /*2a00*/  IMAD.MOV.U32 R9, RZ, RZ, R33 ;  /* 0x000000ffff097224 */ /* 0x000fe200078e0021 */
[----:B------:R-:W-:Y:S06]  /*2a10*/  RET.REL.NODEC R2 `(_Z31projectPointsToPolygonNokKerneliP7double2S0_dddddd) ;  /* 0xffffffd402787950 */ /* 0x000fec0003c3ffff */
        .weak           $__internal_11_$__cuda_sm20_dsqrt_rn_f64_mediumpath_v1
        .type           $__internal_11_$__cuda_sm20_dsqrt_rn_f64_mediumpath_v1,@function
        .size           $__internal_11_$__cuda_sm20_dsqrt_rn_f64_mediumpath_v1,($_Z31projectPointsToPolygonNokKerneliP7double2S0_dddddd$__internal_accurate_pow - $__internal_11_$__cuda_sm20_dsqrt_rn_f64_mediumpath_v1)
$__internal_11_$__cuda_sm20_dsqrt_rn_f64_mediumpath_v1:
        /* <DEDUP_REMOVED lines=16> */
.L_x_249:
        /* <DEDUP_REMOVED lines=24> */
.L_x_251:
[----:B------:R-:W-:-:S11]  /*2ca0*/  DADD R2, R8, R8 ;  /* 0x0000000008027229 */ /* 0x000fd60000000008 */
.L_x_250:
[----:B------:R-:W-:Y:S05]  /*2cb0*/  BSYNC.RECONVERGENT B1 ;  /* 0x0000000000017941 */ /* 0x000fea0003800200 */
.L_x_248:
[----:B------:R-:W-:Y:S02]  /*2cc0*/  IMAD.MOV.U32 R12, RZ, RZ, R2 ;  /* 0x000000ffff0c7224 */ /* 0x000fe400078e0002 */
[----:B------:R-:W-:Y:S02]  /*2cd0*/  IMAD.MOV.U32 R13, RZ, RZ, R3 ;  /* 0x000000ffff0d7224 */ /* 0x000fe400078e0003 */
[----:B------:R-:W-:Y:S02]  /*2ce0*/  IMAD.MOV.U32 R2, RZ, RZ, R0 ;  /* 0x000000ffff027224 */ /* 0x000fe400078e0000 */
[----:B------:R-:W-:-:S04]  /*2cf0*/  IMAD.MOV.U32 R3, RZ, RZ, 0x0 ;  /* 0x00000000ff037424 */ /* 0x000fc800078e00ff */
[----:B------:R-:W-:Y:S05]  /*2d00*/  RET.REL.NODEC R2 `(_Z31projectPointsToPolygonNokKerneliP7double2S0_dddddd) ;  /* 0xffffffd002bc7950 */ /* 0x000fea0003c3ffff */
        .type           $_Z31projectPointsToPolygonNokKerneliP7double2S0_dddddd$__internal_accurate_pow,@function
        .size           $_Z31projectPointsToPolygonNokKerneliP7double2S0_dddddd$__internal_accurate_pow,(.L_x_271 - $_Z31projectPointsToPolygonNokKerneliP7double2S0_dddddd$__internal_accurate_pow)
$_Z31projectPointsToPolygonNokKerneliP7double2S0_dddddd$__internal_accurate_pow:
        /* <DEDUP_REMOVED lines=162> */
.L_x_252:
[----:B------:R-:W-:Y:S01]  /*3730*/  DFMA R26, R26, R2, R2 ;  /* 0x000000021a1a722b */ /* 0x000fe20000000002 */
[----:B------:R-:W-:Y:S01]  /*3740*/  IMAD.MOV.U32 R8, RZ, RZ, R0 ;  /* 0x000000ffff087224 */ /* 0x000fe200078e0000 */
[----:B------:R-:W-:Y:S01]  /*3750*/  DSETP.NEU.AND P0, PT, |R2|, +INF , PT ;  /* 0x7ff000000200742a */ /* 0x000fe20003f0d200 */
[----:B------:R-:W-:-:S07]  /*3760*/  IMAD.MOV.U32 R9, RZ, RZ, 0x0 ;  /* 0x00000000ff097424 */ /* 0x000fce00078e00ff */
[----:B------:R-:W-:Y:S02]  /*3770*/  FSEL R2, R2, R26, !P0 ;  /* 0x0000001a02027208 */ /* 0x000fe40004000000 */
[----:B------:R-:W-:Y:S01]  /*3780*/  FSEL R3, R3, R27, !P0 ;  /* 0x0000001b03037208 */ /* 0x000fe20004000000 */
[----:B------:R-:W-:Y:S06]  /*3790*/  RET.REL.NODEC R8 `(_Z31projectPointsToPolygonNokKerneliP7double2S0_dddddd) ;  /* 0xffffffc808187950 */ /* 0x000fec0003c3ffff */
.L_x_253:
        /* <DEDUP_REMOVED lines=14> */
.L_x_271:


//--------------------- .nv.shared.reserved.0     --------------------------
	.section	.nv.shared.reserved.0,"aw",@nobits
	.weak		__nv_reservedSMEM_offset_0_alias
	.size		__nv_reservedSMEM_offset_0_alias, 0, 64
	.other		__nv_reservedSMEM_offset_0_alias,@"STO_CUDA_RESERVED_SHARED STV_DEFAULT"
__nv_reservedSMEM_offset_0_alias:
	.zero		0
	.zero		64


//--------------------- .nv.constant0._Z41projectPointToPolygonMinSegKernel_unsplitiP7double2PKdS2_ii --------------------------
	.section	.nv.constant0._Z41projectPointToPolygonMinSegKernel_unsplitiP7double2PKdS2_ii,"a",@progbits
	.sectionflags	@""
	.align	4
.nv.constant0._Z41projectPointToPolygonMinSegKernel_unsplitiP7double2PKdS2_ii:
	.zero		936


//--------------------- .nv.constant0._Z33projectPointToPolygonMinSegKerneliP7double2S0_PKdS2_ii --------------------------
	.section	.nv.constant0._Z33projectPointToPolygonMinSegKerneliP7double2S0_PKdS2_ii,"a",@progbits
	.sectionflags	@""
	.align	4
.nv.constant0._Z33projectPointToPolygonMinSegKerneliP7double2S0_PKdS2_ii:
	.zero		944


//--------------------- .nv.constant0._Z41projectPointsToPolygonWithkKernel_unsplitiP7double2ddddd --------------------------
	.section	.nv.constant0._Z41projectPointsToPolygonWithkKernel_unsplitiP7double2ddddd,"a",@progbits
	.sectionflags	@""
	.align	4
.nv.constant0._Z41projectPointsToPolygonWithkKernel_unsplitiP7double2ddddd:
	.zero		952


//--------------------- .nv.constant0._Z33projectPointsToPolygonWithkKerneliP7double2S0_ddddd --------------------------
	.section	.nv.constant0._Z33projectPointsToPolygonWithkKerneliP7double2S0_ddddd,"a",@progbits
	.sectionflags	@""
	.align	4
.nv.constant0._Z33projectPointsToPolygonWithkKerneliP7double2S0_ddddd:
	.zero		960


//--------------------- .nv.constant0._Z39projectPointsToPolygonNokKernel_unsplitiP7double2dddddd --------------------------
	.section	.nv.constant0._Z39projectPointsToPolygonNokKernel_unsplitiP7double2dddddd,"a",@progbits
	.sectionflags	@""
	.align	4
.nv.constant0._Z39projectPointsToPolygonNokKernel_unsplitiP7double2dddddd:
	.zero		960


//--------------------- .nv.constant0._Z31projectPointsToPolygonNokKerneliP7double2S0_dddddd --------------------------
	.section	.nv.constant0._Z31projectPointsToPolygonNokKerneliP7double2S0_dddddd,"a",@progbits
	.sectionflags	@""
	.align	4
.nv.constant0._Z31projectPointsToPolygonNokKerneliP7double2S0_dddddd:
	.zero		968


//--------------------- SYMBOLS --------------------------

	.type		.nv.reservedSmem.offset0,@object
	.size		.nv.reservedSmem.offset0,0x4
